// auto-generated by cutlass_sweep.gemm — config: {"arch": "sm_100", "cluster_m": 8, "cluster_n": 1, "dtype": "mxfp8_e5m2", "dtype_b": "mxfp8_e5m2", "layout": "nt", "stages": 0, "tile_k": 128, "tile_m": 128, "tile_n": 256}
#include "cutlass/cutlass.h"
#include "cutlass/gemm/collective/collective_builder.hpp"
#include "cutlass/gemm/device/gemm_universal_adapter.h"
#include "cutlass/gemm/kernel/gemm_universal.hpp"
#include "cutlass/epilogue/collective/collective_builder.hpp"

using ElemA = cutlass::mx_float8_t<cutlass::float_e5m2_t>;
using ElemB = cutlass::mx_float8_t<cutlass::float_e5m2_t>;
using ElemCD = cutlass::bfloat16_t;
using Acc  = float;
using TileShape    = cute::Shape<cute::_128, cute::_256, cute::_128>;
using ClusterShape = cute::Shape<cute::_8, cute::_1, cute::_1>;

using CollectiveEpilogue = typename cutlass::epilogue::collective::CollectiveBuilder<
    cutlass::arch::Sm100, cutlass::arch::OpClassTensorOp,
    TileShape, ClusterShape,
    cutlass::epilogue::collective::EpilogueTileAuto,
    Acc, Acc,
    ElemCD, cutlass::layout::RowMajor, 128 / cutlass::sizeof_bits<ElemCD>::value,
    ElemCD, cutlass::layout::RowMajor, 128 / cutlass::sizeof_bits<ElemCD>::value,
    cutlass::epilogue::collective::EpilogueScheduleAuto
  >::CollectiveOp;

using CollectiveMainloop = typename cutlass::gemm::collective::CollectiveBuilder<
    cutlass::arch::Sm100, cutlass::arch::OpClassBlockScaledTensorOp,
    ElemA, cutlass::layout::RowMajor, 32,
    ElemB, cutlass::layout::ColumnMajor, 32,
    Acc,
    TileShape, ClusterShape,
    cutlass::gemm::collective::StageCountAutoCarveout<static_cast<int>(sizeof(typename CollectiveEpilogue::SharedStorage))>,
    cutlass::gemm::collective::KernelScheduleAuto
  >::CollectiveOp;

using GemmKernel = cutlass::gemm::kernel::GemmUniversal<
    cute::Shape<int,int,int,int>,
    CollectiveMainloop,
    CollectiveEpilogue
>;
using Gemm = cutlass::gemm::device::GemmUniversalAdapter<GemmKernel>;

// Force the device kernel symbol into the cubin without needing a host main.
auto* _anchor = &cutlass::device_kernel<GemmKernel>;


// ===== COMPILED SASS (sm_100a) =====

	.target	sm_100a

	.elftype	@"ET_EXEC"


//--------------------- .note.nv.tkinfo           --------------------------
	.section	.note.nv.tkinfo,"",@"SHT_NOTE"
	.sectionflags	@"SHF_NOTE_NV_TKINFO"
	.tkinfo
        /*0018*/ 	.word	0x00000002
        /*0030*/ 	.string	""
        /*0030*/ 	.string	"ptxas"
        /*0030*/ 	.string	"Cuda compilation tools, release 13.0, V13.0.88"
        /*0030*/ 	.string	"Build cuda_13.0.r13.0/compiler.36424714_0"
        /*0030*/ 	.string	"-arch sm_100a -m 64 "



//--------------------- .note.nv.cuinfo           --------------------------
	.section	.note.nv.cuinfo,"",@"SHT_NOTE"
	.sectionflags	@"SHF_NOTE_NV_CUINFO"
        /*0018*/ 	.short	0x0002
        /*001a*/ 	.short	0x0064
        /*001c*/ 	.short	0x0082
	.zero		2


//--------------------- .nv.info                  --------------------------
	.section	.nv.info,"",@"SHT_CUDA_INFO"
	.align	4


	//----- nvinfo : EIATTR_REGCOUNT
	.align		4
        /*0000*/ 	.byte	0x04, 0x2f
        /*0002*/ 	.short	(.L_19 - .L_18)
	.align		4
.L_18:
        /*0004*/ 	.word	index@(_ZN7cutlass13device_kernelINS_4gemm6kernel13GemmUniversalIN4cute5tupleIJiiiiEEENS1_10collective13CollectiveMmaINS1_46MainloopSm100TmaUmmaWarpSpecializedBlockScaledILi3ELi2ELi1ENS5_IJNS4_1CILi8EEENSA_ILi1EEESC_EEEEENS5_IJNSA_ILi128EEENSA_ILi256EEESF_EEENS5_IJNS_12float_e5m2_tENS_13float_ue8m0_tEEEENS5_IJNS5_IJlSC_lEEENS4_6LayoutINS5_IJNS5_IJNS5_IJNSA_ILi32EEENSA_ILi4EEEEEEiEEESQ_NS5_IJSC_iEEEEEENS5_IJNS5_IJNS5_IJNSA_ILi16EEESO_EEEiEEENS5_IJNS5_IJNSA_ILi0EEESC_EEENSA_ILi512EEEEEENS5_IJSW_iEEEEEEEEEEESK_S13_NS4_8TiledMMAINS4_8MMA_AtomIJNS4_21SM100_MMA_MXF8F6F4_SSISI_SI_fSJ_Li128ELi256ELNS4_4UMMA5MajorE0ELS18_0ELNS17_7ScaleInE0ELS19_0EEEEEENSM_INS5_IJSC_SC_SC_EEENS5_IJSW_SW_SW_EEEEENS5_IJNS4_10UnderscoreES1F_S1F_EEEEENS5_IJNS4_13SM90_TMA_LOADES1I_EEENS5_IJNS4_14ComposedLayoutINS4_7SwizzleILi3ELi4ELi3EEENS4_18smem_ptr_flag_bitsILi8EEENSM_INS5_IJSB_SF_EEENS5_IJSF_SC_EEEEEEENSM_INS5_IJNS5_IJNS5_IJSP_SC_EEENS5_IJSN_SC_EEEEEESC_NS5_IJSO_SC_EEEEEENS5_IJNS5_IJNS5_IJSU_SY_EEESX_EEESW_NS5_IJSC_SY_EEEEEEEEEEEvNS4_8identityENS5_IJNS4_23SM90_TMA_LOAD_MULTICASTES25_EEENS5_IJS1S_NSM_INS5_IJNS5_IJNS5_IJSP_NSA_ILi2EEEEEES1U_EEESC_S1W_EEENS5_IJS1Z_SW_NS5_IJSC_NSA_ILi1024EEEEEEEEEEEEEEvS24_EENS_8epilogue10collective18CollectiveEpilogueINS2H_23Sm100TmaWarpSpecializedILi4ELi2ELi32ELb1ELb0EEEJNS5_IJNSA_ILi64EEESG_SF_EEENS5_IJNSM_IS2M_SC_EENSM_INS5_IJSN_S27_EEENS5_IJSC_SF_EEEEEEEENS_10bfloat16_tESL_S2T_SL_NS2H_6fusion15FusionCallbacksIS2L_NS2U_17LinearCombinationIS2T_fS2T_fLNS_15FloatRoundStyleE2EEES2N_S2S_JEEENS4_5SM1004TMEM4LOAD26SM100_TMEM_LOAD_32dp32b32xES1I_NS1K_INS1L_ILi2ELi4ELi3EEENS1N_ILi16EEENSM_INS5_IJSB_SN_EEES1U_EEEENS4_39AutoVectorizingCopyWithAssumedAlignmentILi128EEENS4_14SM90_TMA_STOREES38_S3A_S3A_EEEvvEEEEvNT_6ParamsE)
        /*0008*/ 	.word	0x000000de


	//----- nvinfo : EIATTR_FRAME_SIZE
	.align		4
.L_19:
        /*000c*/ 	.byte	0x04, 0x11
        /*000e*/ 	.short	(.L_21 - .L_20)
	.align		4
.L_20:
        /*0010*/ 	.word	index@($__internal_2_$__cuda_sm10x_tcgen05_guardrail_trap_unallocated_columns_being_dealloced)
        /*0014*/ 	.word	0x00000000


	//----- nvinfo : EIATTR_FRAME_SIZE
	.align		4
.L_21:
        /*0018*/ 	.byte	0x04, 0x11
        /*001a*/ 	.short	(.L_23 - .L_22)
	.align		4
.L_22:
        /*001c*/ 	.word	index@($__internal_1_$__cuda_sm10x_tcgen05_guardrail_trap_phase_invalid_during_alloc)
        /*0020*/ 	.word	0x00000000


	//----- nvinfo : EIATTR_FRAME_SIZE
	.align		4
.L_23:
        /*0024*/ 	.byte	0x04, 0x11
        /*0026*/ 	.short	(.L_25 - .L_24)
	.align		4
.L_24:
        /*0028*/ 	.word	index@($__internal_0_$__cuda_sm10x_tcgen05_guardrail_trap_col_being_dealloced_not_returned_by_alloc)
        /*002c*/ 	.word	0x00000000


	//----- nvinfo : EIATTR_FRAME_SIZE
	.align		4
.L_25:
        /*0030*/ 	.byte	0x04, 0x11
        /*0032*/ 	.short	(.L_27 - .L_26)
	.align		4
.L_26:
        /*0034*/ 	.word	index@(_ZN7cutlass13device_kernelINS_4gemm6kernel13GemmUniversalIN4cute5tupleIJiiiiEEENS1_10collective13CollectiveMmaINS1_46MainloopSm100TmaUmmaWarpSpecializedBlockScaledILi3ELi2ELi1ENS5_IJNS4_1CILi8EEENSA_ILi1EEESC_EEEEENS5_IJNSA_ILi128EEENSA_ILi256EEESF_EEENS5_IJNS_12float_e5m2_tENS_13float_ue8m0_tEEEENS5_IJNS5_IJlSC_lEEENS4_6LayoutINS5_IJNS5_IJNS5_IJNSA_ILi32EEENSA_ILi4EEEEEEiEEESQ_NS5_IJSC_iEEEEEENS5_IJNS5_IJNS5_IJNSA_ILi16EEESO_EEEiEEENS5_IJNS5_IJNSA_ILi0EEESC_EEENSA_ILi512EEEEEENS5_IJSW_iEEEEEEEEEEESK_S13_NS4_8TiledMMAINS4_8MMA_AtomIJNS4_21SM100_MMA_MXF8F6F4_SSISI_SI_fSJ_Li128ELi256ELNS4_4UMMA5MajorE0ELS18_0ELNS17_7ScaleInE0ELS19_0EEEEEENSM_INS5_IJSC_SC_SC_EEENS5_IJSW_SW_SW_EEEEENS5_IJNS4_10UnderscoreES1F_S1F_EEEEENS5_IJNS4_13SM90_TMA_LOADES1I_EEENS5_IJNS4_14ComposedLayoutINS4_7SwizzleILi3ELi4ELi3EEENS4_18smem_ptr_flag_bitsILi8EEENSM_INS5_IJSB_SF_EEENS5_IJSF_SC_EEEEEEENSM_INS5_IJNS5_IJNS5_IJSP_SC_EEENS5_IJSN_SC_EEEEEESC_NS5_IJSO_SC_EEEEEENS5_IJNS5_IJNS5_IJSU_SY_EEESX_EEESW_NS5_IJSC_SY_EEEEEEEEEEEvNS4_8identityENS5_IJNS4_23SM90_TMA_LOAD_MULTICASTES25_EEENS5_IJS1S_NSM_INS5_IJNS5_IJNS5_IJSP_NSA_ILi2EEEEEES1U_EEESC_S1W_EEENS5_IJS1Z_SW_NS5_IJSC_NSA_ILi1024EEEEEEEEEEEEEEvS24_EENS_8epilogue10collective18CollectiveEpilogueINS2H_23Sm100TmaWarpSpecializedILi4ELi2ELi32ELb1ELb0EEEJNS5_IJNSA_ILi64EEESG_SF_EEENS5_IJNSM_IS2M_SC_EENSM_INS5_IJSN_S27_EEENS5_IJSC_SF_EEEEEEEENS_10bfloat16_tESL_S2T_SL_NS2H_6fusion15FusionCallbacksIS2L_NS2U_17LinearCombinationIS2T_fS2T_fLNS_15FloatRoundStyleE2EEES2N_S2S_JEEENS4_5SM1004TMEM4LOAD26SM100_TMEM_LOAD_32dp32b32xES1I_NS1K_INS1L_ILi2ELi4ELi3EEENS1N_ILi16EEENSM_INS5_IJSB_SN_EEES1U_EEEENS4_39AutoVectorizingCopyWithAssumedAlignmentILi128EEENS4_14SM90_TMA_STOREES38_S3A_S3A_EEEvvEEEEvNT_6ParamsE)
        /*0038*/ 	.word	0x00000000


	//----- nvinfo : EIATTR_MIN_STACK_SIZE
	.align		4
.L_27:
        /*003c*/ 	.byte	0x04, 0x12
        /*003e*/ 	.short	(.L_29 - .L_28)
	.align		4
.L_28:
        /*0040*/ 	.word	index@(_ZN7cutlass13device_kernelINS_4gemm6kernel13GemmUniversalIN4cute5tupleIJiiiiEEENS1_10collective13CollectiveMmaINS1_46MainloopSm100TmaUmmaWarpSpecializedBlockScaledILi3ELi2ELi1ENS5_IJNS4_1CILi8EEENSA_ILi1EEESC_EEEEENS5_IJNSA_ILi128EEENSA_ILi256EEESF_EEENS5_IJNS_12float_e5m2_tENS_13float_ue8m0_tEEEENS5_IJNS5_IJlSC_lEEENS4_6LayoutINS5_IJNS5_IJNS5_IJNSA_ILi32EEENSA_ILi4EEEEEEiEEESQ_NS5_IJSC_iEEEEEENS5_IJNS5_IJNS5_IJNSA_ILi16EEESO_EEEiEEENS5_IJNS5_IJNSA_ILi0EEESC_EEENSA_ILi512EEEEEENS5_IJSW_iEEEEEEEEEEESK_S13_NS4_8TiledMMAINS4_8MMA_AtomIJNS4_21SM100_MMA_MXF8F6F4_SSISI_SI_fSJ_Li128ELi256ELNS4_4UMMA5MajorE0ELS18_0ELNS17_7ScaleInE0ELS19_0EEEEEENSM_INS5_IJSC_SC_SC_EEENS5_IJSW_SW_SW_EEEEENS5_IJNS4_10UnderscoreES1F_S1F_EEEEENS5_IJNS4_13SM90_TMA_LOADES1I_EEENS5_IJNS4_14ComposedLayoutINS4_7SwizzleILi3ELi4ELi3EEENS4_18smem_ptr_flag_bitsILi8EEENSM_INS5_IJSB_SF_EEENS5_IJSF_SC_EEEEEEENSM_INS5_IJNS5_IJNS5_IJSP_SC_EEENS5_IJSN_SC_EEEEEESC_NS5_IJSO_SC_EEEEEENS5_IJNS5_IJNS5_IJSU_SY_EEESX_EEESW_NS5_IJSC_SY_EEEEEEEEEEEvNS4_8identityENS5_IJNS4_23SM90_TMA_LOAD_MULTICASTES25_EEENS5_IJS1S_NSM_INS5_IJNS5_IJNS5_IJSP_NSA_ILi2EEEEEES1U_EEESC_S1W_EEENS5_IJS1Z_SW_NS5_IJSC_NSA_ILi1024EEEEEEEEEEEEEEvS24_EENS_8epilogue10collective18CollectiveEpilogueINS2H_23Sm100TmaWarpSpecializedILi4ELi2ELi32ELb1ELb0EEEJNS5_IJNSA_ILi64EEESG_SF_EEENS5_IJNSM_IS2M_SC_EENSM_INS5_IJSN_S27_EEENS5_IJSC_SF_EEEEEEEENS_10bfloat16_tESL_S2T_SL_NS2H_6fusion15FusionCallbacksIS2L_NS2U_17LinearCombinationIS2T_fS2T_fLNS_15FloatRoundStyleE2EEES2N_S2S_JEEENS4_5SM1004TMEM4LOAD26SM100_TMEM_LOAD_32dp32b32xES1I_NS1K_INS1L_ILi2ELi4ELi3EEENS1N_ILi16EEENSM_INS5_IJSB_SN_EEES1U_EEEENS4_39AutoVectorizingCopyWithAssumedAlignmentILi128EEENS4_14SM90_TMA_STOREES38_S3A_S3A_EEEvvEEEEvNT_6ParamsE)
        /*0044*/ 	.word	0x00000000
.L_29:


//--------------------- .nv.compat                --------------------------
	.section	.nv.compat,"",@"SHT_CUDA_COMPAT_INFO"
	.align	4
        /*0000*/ 	.byte	0x02, 0x09, 0x01, 0x00, 0x02, 0x02, 0x02, 0x00, 0x02, 0x05, 0x05, 0x00, 0x03, 0x07, 0x01, 0x01
        /*0010*/ 	.byte	0x02, 0x03, 0x01, 0x00, 0x02, 0x06, 0x01, 0x00, 0x04, 0x0b, 0x08, 0x00, 0x09, 0x00, 0x00, 0x00
        /*0020*/ 	.byte	0x00, 0x00, 0x00, 0x00


//--------------------- .nv.info._ZN7cutlass13device_kernelINS_4gemm6kernel13GemmUniversalIN4cute5tupleIJiiiiEEENS1_10collective13CollectiveMmaINS1_46MainloopSm100TmaUmmaWarpSpecializedBlockScaledILi3ELi2ELi1ENS5_IJNS4_1CILi8EEENSA_ILi1EEESC_EEEEENS5_IJNSA_ILi128EEENSA_ILi256EEESF_EEENS5_IJNS_12float_e5m2_tENS_13float_ue8m0_tEEEENS5_IJNS5_IJlSC_lEEENS4_6LayoutINS5_IJNS5_IJNS5_IJNSA_ILi32EEENSA_ILi4EEEEEEiEEESQ_NS5_IJSC_iEEEEEENS5_IJNS5_IJNS5_IJNSA_ILi16EEESO_EEEiEEENS5_IJNS5_IJNSA_ILi0EEESC_EEENSA_ILi512EEEEEENS5_IJSW_iEEEEEEEEEEESK_S13_NS4_8TiledMMAINS4_8MMA_AtomIJNS4_21SM100_MMA_MXF8F6F4_SSISI_SI_fSJ_Li128ELi256ELNS4_4UMMA5MajorE0ELS18_0ELNS17_7ScaleInE0ELS19_0EEEEEENSM_INS5_IJSC_SC_SC_EEENS5_IJSW_SW_SW_EEEEENS5_IJNS4_10UnderscoreES1F_S1F_EEEEENS5_IJNS4_13SM90_TMA_LOADES1I_EEENS5_IJNS4_14ComposedLayoutINS4_7SwizzleILi3ELi4ELi3EEENS4_18smem_ptr_flag_bitsILi8EEENSM_INS5_IJSB_SF_EEENS5_IJSF_SC_EEEEEEENSM_INS5_IJNS5_IJNS5_IJSP_SC_EEENS5_IJSN_SC_EEEEEESC_NS5_IJSO_SC_EEEEEENS5_IJNS5_IJNS5_IJSU_SY_EEESX_EEESW_NS5_IJSC_SY_EEEEEEEEEEEvNS4_8identityENS5_IJNS4_23SM90_TMA_LOAD_MULTICASTES25_EEENS5_IJS1S_NSM_INS5_IJNS5_IJNS5_IJSP_NSA_ILi2EEEEEES1U_EEESC_S1W_EEENS5_IJS1Z_SW_NS5_IJSC_NSA_ILi1024EEEEEEEEEEEEEEvS24_EENS_8epilogue10collective18CollectiveEpilogueINS2H_23Sm100TmaWarpSpecializedILi4ELi2ELi32ELb1ELb0EEEJNS5_IJNSA_ILi64EEESG_SF_EEENS5_IJNSM_IS2M_SC_EENSM_INS5_IJSN_S27_EEENS5_IJSC_SF_EEEEEEEENS_10bfloat16_tESL_S2T_SL_NS2H_6fusion15FusionCallbacksIS2L_NS2U_17LinearCombinationIS2T_fS2T_fLNS_15FloatRoundStyleE2EEES2N_S2S_JEEENS4_5SM1004TMEM4LOAD26SM100_TMEM_LOAD_32dp32b32xES1I_NS1K_INS1L_ILi2ELi4ELi3EEENS1N_ILi16EEENSM_INS5_IJSB_SN_EEES1U_EEEENS4_39AutoVectorizingCopyWithAssumedAlignmentILi128EEENS4_14SM90_TMA_STOREES38_S3A_S3A_EEEvvEEEEvNT_6ParamsE --------------------------
	.section	.nv.info._ZN7cutlass13device_kernelINS_4gemm6kernel13GemmUniversalIN4cute5tupleIJiiiiEEENS1_10collective13CollectiveMmaINS1_46MainloopSm100TmaUmmaWarpSpecializedBlockScaledILi3ELi2ELi1ENS5_IJNS4_1CILi8EEENSA_ILi1EEESC_EEEEENS5_IJNSA_ILi128EEENSA_ILi256EEESF_EEENS5_IJNS_12float_e5m2_tENS_13float_ue8m0_tEEEENS5_IJNS5_IJlSC_lEEENS4_6LayoutINS5_IJNS5_IJNS5_IJNSA_ILi32EEENSA_ILi4EEEEEEiEEESQ_NS5_IJSC_iEEEEEENS5_IJNS5_IJNS5_IJNSA_ILi16EEESO_EEEiEEENS5_IJNS5_IJNSA_ILi0EEESC_EEENSA_ILi512EEEEEENS5_IJSW_iEEEEEEEEEEESK_S13_NS4_8TiledMMAINS4_8MMA_AtomIJNS4_21SM100_MMA_MXF8F6F4_SSISI_SI_fSJ_Li128ELi256ELNS4_4UMMA5MajorE0ELS18_0ELNS17_7ScaleInE0ELS19_0EEEEEENSM_INS5_IJSC_SC_SC_EEENS5_IJSW_SW_SW_EEEEENS5_IJNS4_10UnderscoreES1F_S1F_EEEEENS5_IJNS4_13SM90_TMA_LOADES1I_EEENS5_IJNS4_14ComposedLayoutINS4_7SwizzleILi3ELi4ELi3EEENS4_18smem_ptr_flag_bitsILi8EEENSM_INS5_IJSB_SF_EEENS5_IJSF_SC_EEEEEEENSM_INS5_IJNS5_IJNS5_IJSP_SC_EEENS5_IJSN_SC_EEEEEESC_NS5_IJSO_SC_EEEEEENS5_IJNS5_IJNS5_IJSU_SY_EEESX_EEESW_NS5_IJSC_SY_EEEEEEEEEEEvNS4_8identityENS5_IJNS4_23SM90_TMA_LOAD_MULTICASTES25_EEENS5_IJS1S_NSM_INS5_IJNS5_IJNS5_IJSP_NSA_ILi2EEEEEES1U_EEESC_S1W_EEENS5_IJS1Z_SW_NS5_IJSC_NSA_ILi1024EEEEEEEEEEEEEEvS24_EENS_8epilogue10collective18CollectiveEpilogueINS2H_23Sm100TmaWarpSpecializedILi4ELi2ELi32ELb1ELb0EEEJNS5_IJNSA_ILi64EEESG_SF_EEENS5_IJNSM_IS2M_SC_EENSM_INS5_IJSN_S27_EEENS5_IJSC_SF_EEEEEEEENS_10bfloat16_tESL_S2T_SL_NS2H_6fusion15FusionCallbacksIS2L_NS2U_17LinearCombinationIS2T_fS2T_fLNS_15FloatRoundStyleE2EEES2N_S2S_JEEENS4_5SM1004TMEM4LOAD26SM100_TMEM_LOAD_32dp32b32xES1I_NS1K_INS1L_ILi2ELi4ELi3EEENS1N_ILi16EEENSM_INS5_IJSB_SN_EEES1U_EEEENS4_39AutoVectorizingCopyWithAssumedAlignmentILi128EEENS4_14SM90_TMA_STOREES38_S3A_S3A_EEEvvEEEEvNT_6ParamsE,"",@"SHT_CUDA_INFO"
	.sectionflags	@""
	.align	4


	//----- nvinfo : EIATTR_CUDA_API_VERSION
	.align		4
        /*0000*/ 	.byte	0x04, 0x37
        /*0002*/ 	.short	(.L_31 - .L_30)
.L_30:
        /*0004*/ 	.word	0x00000082


	//----- nvinfo : EIATTR_KPARAM_INFO
	.align		4
.L_31:
        /*0008*/ 	.byte	0x04, 0x17
        /*000a*/ 	.short	(.L_33 - .L_32)
.L_32:
        /*000c*/ 	.word	0x00000000
        /*0010*/ 	.short	0x0000
        /*0012*/ 	.short	0x0000
        /*0014*/ 	.byte	0x00, 0xf0, 0x01, 0x30


	//----- nvinfo : EIATTR_AT_ENTRY_FRAGMENTS
	.align		4
.L_33:
        /*0018*/ 	.byte	0x04, 0x4f
        /*001a*/ 	.short	(.L_35 - .L_34)


	//   ....[0]....
.L_34:
        /*001c*/ 	.word	0x00000006


	//----- nvinfo : EIATTR_RESERVED_SMEM_USED
	.align		4
.L_35:
        /*0020*/ 	.byte	0x01, 0x41
	.zero		2


	//----- nvinfo : EIATTR_SPARSE_MMA_MASK
	.align		4
        /*0024*/ 	.byte	0x03, 0x50
        /*0026*/ 	.short	0x0000


	//----- nvinfo : EIATTR_TCGEN05_1CTA_USED
	.align		4
        /*0028*/ 	.byte	0x01, 0x51
	.zero		2


	//----- nvinfo : EIATTR_MAXREG_COUNT
	.align		4
        /*002c*/ 	.byte	0x03, 0x1b
        /*002e*/ 	.short	0x00ff


	//----- nvinfo : EIATTR_NUM_BARRIERS
	.align		4
        /*0030*/ 	.byte	0x02, 0x4c
        /*0032*/ 	.byte	0x07
	.zero		1


	//----- nvinfo : EIATTR_EXTERNS
	.align		4
        /*0034*/ 	.byte	0x04, 0x0f
        /*0036*/ 	.short	(.L_37 - .L_36)


	//   ....[0]....
	.align		4
.L_36:
        /*0038*/ 	.word	index@(__assertfail)


	//----- nvinfo : EIATTR_MERCURY_ISA_VERSION
	.align		4
.L_37:
        /*003c*/ 	.byte	0x03, 0x5f
        /*003e*/ 	.short	0x0101


	//----- nvinfo : EIATTR_INT_WARP_WIDE_INSTR_OFFSETS
	.align		4
        /*0040*/ 	.byte	0x04, 0x31
        /*0042*/ 	.short	(.L_39 - .L_38)


	//   ....[0]....
.L_38:
        /*0044*/ 	.word	0x00000d60


	//   ....[1]....
        /*0048*/ 	.word	0x00000e20


	//   ....[2]....
        /*004c*/ 	.word	0x000045f0


	//   ....[3]....
        /*0050*/ 	.word	0x00004610


	//   ....[4]....
        /*0054*/ 	.word	0x00004640


	//   ....[5]....
        /*0058*/ 	.word	0x00005280


	//   ....[6]....
        /*005c*/ 	.word	0x00005320


	//   ....[7]....
        /*0060*/ 	.word	0x000053d0


	//   ....[8]....
        /*0064*/ 	.word	0x00005440


	//   ....[9]....
        /*0068*/ 	.word	0x000054f0


	//   ....[10]....
        /*006c*/ 	.word	0x000055c0


	//   ....[11]....
        /*0070*/ 	.word	0x00005640


	//   ....[12]....
        /*0074*/ 	.word	0x000056d0


	//   ....[13]....
        /*0078*/ 	.word	0x000057b0


	//   ....[14]....
        /*007c*/ 	.word	0x00005820


	//   ....[15]....
        /*0080*/ 	.word	0x000058e0


	//   ....[16]....
        /*0084*/ 	.word	0x00005990


	//   ....[17]....
        /*0088*/ 	.word	0x00005a10


	//   ....[18]....
        /*008c*/ 	.word	0x00005aa0


	//   ....[19]....
        /*0090*/ 	.word	0x00005b90


	//   ....[20]....
        /*0094*/ 	.word	0x00005c00


	//   ....[21]....
        /*0098*/ 	.word	0x00005d60


	//   ....[22]....
        /*009c*/ 	.word	0x00005d90


	//   ....[23]....
        /*00a0*/ 	.word	0x00005e00


	//   ....[24]....
        /*00a4*/ 	.word	0x00005eb0


	//   ....[25]....
        /*00a8*/ 	.word	0x00005f80


	//   ....[26]....
        /*00ac*/ 	.word	0x00006020


	//   ....[27]....
        /*00b0*/ 	.word	0x000060e0


	//   ....[28]....
        /*00b4*/ 	.word	0x000061f0


	//----- nvinfo : EIATTR_COOP_GROUP_MASK_REGIDS
	.align		4
.L_39:
        /*00b8*/ 	.byte	0x04, 0x29
        /*00ba*/ 	.short	(.L_41 - .L_40)


	//   ....[0]....
.L_40:
        /*00bc*/ 	.word	0xffffffff


	//   ....[1]....
        /*00c0*/ 	.word	0xffffffff


	//   ....[2]....
        /*00c4*/ 	.word	0xffffffff


	//   ....[3]....
        /*00c8*/ 	.word	0xffffffff


	//   ....[4]....
        /*00cc*/ 	.word	0xffffffff


	//   ....[5]....
        /*00d0*/ 	.word	0xffffffff


	//   ....[6]....
        /*00d4*/ 	.word	0xffffffff


	//   ....[7]....
        /*00d8*/ 	.word	0xffffffff


	//   ....[8]....
        /*00dc*/ 	.word	0xffffffff


	//   ....[9]....
        /*00e0*/ 	.word	0xffffffff


	//   ....[10]....
        /*00e4*/ 	.word	0xffffffff


	//   ....[11]....
        /*00e8*/ 	.word	0xffffffff


	//   ....[12]....
        /*00ec*/ 	.word	0xffffffff


	//   ....[13]....
        /*00f0*/ 	.word	0xffffffff


	//----- nvinfo : EIATTR_COOP_GROUP_INSTR_OFFSETS
	.align		4
.L_41:
        /*00f4*/ 	.byte	0x04, 0x28
        /*00f6*/ 	.short	(.L_43 - .L_42)


	//   ....[0]....
.L_42:
        /*00f8*/ 	.word	0x00000080


	//   ....[1]....
        /*00fc*/ 	.word	0x00000550


	//   ....[2]....
        /*0100*/ 	.word	0x000006d0


	//   ....[3]....
        /*0104*/ 	.word	0x00000870


	//   ....[4]....
        /*0108*/ 	.word	0x00000970


	//   ....[5]....
        /*010c*/ 	.word	0x00000ae0


	//   ....[6]....
        /*0110*/ 	.word	0x00000c20


	//   ....[7]....
        /*0114*/ 	.word	0x00000e90


	//   ....[8]....
        /*0118*/ 	.word	0x000024d0


	//   ....[9]....
        /*011c*/ 	.word	0x00003330


	//   ....[10]....
        /*0120*/ 	.word	0x00003540


	//   ....[11]....
        /*0124*/ 	.word	0x00003570


	//   ....[12]....
        /*0128*/ 	.word	0x000044d0


	//   ....[13]....
        /*012c*/ 	.word	0x00004700


	//----- nvinfo : EIATTR_VRC_CTA_INIT_COUNT
	.align		4
.L_43:
        /*0130*/ 	.byte	0x02, 0x4a
        /*0132*/ 	.byte	0x80
	.zero		1


	//----- nvinfo : EIATTR_SYSCALL_OFFSETS
	.align		4
        /*0134*/ 	.byte	0x04, 0x46
        /*0136*/ 	.short	(.L_45 - .L_44)


	//   ....[0]....
.L_44:
        /*0138*/ 	.word	0x00006dd0


	//   ....[1]....
        /*013c*/ 	.word	0x00006ec0


	//   ....[2]....
        /*0140*/ 	.word	0x00007a90


	//   ....[3]....
        /*0144*/ 	.word	0x00007c00


	//   ....[4]....
        /*0148*/ 	.word	0x000090c0


	//   ....[5]....
        /*014c*/ 	.word	0x00009230


	//   ....[6]....
        /*0150*/ 	.word	0x0000a750


	//   ....[7]....
        /*0154*/ 	.word	0x0000a8c0


	//   ....[8]....
        /*0158*/ 	.word	0x0000bd70


	//   ....[9]....
        /*015c*/ 	.word	0x0000bee0


	//   ....[10]....
        /*0160*/ 	.word	0x0000d3f0


	//   ....[11]....
        /*0164*/ 	.word	0x0000d560


	//   ....[12]....
        /*0168*/ 	.word	0x0000ea30


	//   ....[13]....
        /*016c*/ 	.word	0x0000eba0


	//   ....[14]....
        /*0170*/ 	.word	0x000100a0


	//   ....[15]....
        /*0174*/ 	.word	0x00010210


	//   ....[16]....
        /*0178*/ 	.word	0x00011670


	//   ....[17]....
        /*017c*/ 	.word	0x000117e0


	//----- nvinfo : EIATTR_MBARRIER_INSTR_OFFSETS
	.align		4
.L_45:
        /*0180*/ 	.byte	0x04, 0x39
        /*0182*/ 	.short	(.L_47 - .L_46)


	//   ....[0]....
.L_46:
        /*0184*/ 	.word	0x00000660
        /*0188*/ 	.word	0x000000ff
        /*018c*/ 	.word	0x00000000
        /*0190*/ 	.short	0x0100
        /*0192*/ 	.byte	0x04
	.zero		1


	//   ....[1]....
        /*0194*/ 	.word	0x00000670
        /*0198*/ 	.word	0x000000ff
        /*019c*/ 	.word	0x00000018
        /*01a0*/ 	.short	0x0100
        /*01a2*/ 	.byte	0x04
	.zero		1


	//   ....[2]....
        /*01a4*/ 	.word	0x00000680
        /*01a8*/ 	.word	0x000000ff
        /*01ac*/ 	.word	0x00000008
        /*01b0*/ 	.short	0x0100
        /*01b2*/ 	.byte	0x04
	.zero		1


	//   ....[3]....
        /*01b4*/ 	.word	0x00000690
        /*01b8*/ 	.word	0x000000ff
        /*01bc*/ 	.word	0x00000020
        /*01c0*/ 	.short	0x0100
        /*01c2*/ 	.byte	0x04
	.zero		1


	//   ....[4]....
        /*01c4*/ 	.word	0x000006a0
        /*01c8*/ 	.word	0x000000ff
        /*01cc*/ 	.word	0x00000010
        /*01d0*/ 	.short	0x0100
        /*01d2*/ 	.byte	0x04
	.zero		1


	//   ....[5]....
        /*01d4*/ 	.word	0x000006b0
        /*01d8*/ 	.word	0x000000ff
        /*01dc*/ 	.word	0x00000028
        /*01e0*/ 	.short	0x0100
        /*01e2*/ 	.byte	0x04
	.zero		1


	//   ....[6]....
        /*01e4*/ 	.word	0x000007e0
        /*01e8*/ 	.word	0x000000ff
        /*01ec*/ 	.word	0x00000030
        /*01f0*/ 	.short	0x0100
        /*01f2*/ 	.byte	0x04
	.zero		1


	//   ....[7]....
        /*01f4*/ 	.word	0x000007f0
        /*01f8*/ 	.word	0x000000ff
        /*01fc*/ 	.word	0x00000050
        /*0200*/ 	.short	0x0100
        /*0202*/ 	.byte	0x04
	.zero		1


	//   ....[8]....
        /*0204*/ 	.word	0x00000800
        /*0208*/ 	.word	0x000000ff
        /*020c*/ 	.word	0x00000038
        /*0210*/ 	.short	0x0100
        /*0212*/ 	.byte	0x04
	.zero		1


	//   ....[9]....
        /*0214*/ 	.word	0x00000810
        /*0218*/ 	.word	0x000000ff
        /*021c*/ 	.word	0x00000058
        /*0220*/ 	.short	0x0100
        /*0222*/ 	.byte	0x04
	.zero		1


	//   ....[10]....
        /*0224*/ 	.word	0x00000820
        /*0228*/ 	.word	0x000000ff
        /*022c*/ 	.word	0x00000040
        /*0230*/ 	.short	0x0100
        /*0232*/ 	.byte	0x04
	.zero		1


	//   ....[11]....
        /*0234*/ 	.word	0x00000830
        /*0238*/ 	.word	0x000000ff
        /*023c*/ 	.word	0x00000060
        /*0240*/ 	.short	0x0100
        /*0242*/ 	.byte	0x04
	.zero		1


	//   ....[12]....
        /*0244*/ 	.word	0x00000840
        /*0248*/ 	.word	0x000000ff
        /*024c*/ 	.word	0x00000048
        /*0250*/ 	.short	0x0100
        /*0252*/ 	.byte	0x04
	.zero		1


	//   ....[13]....
        /*0254*/ 	.word	0x00000850
        /*0258*/ 	.word	0x000000ff
        /*025c*/ 	.word	0x00000068
        /*0260*/ 	.short	0x0100
        /*0262*/ 	.byte	0x04
	.zero		1


	//   ....[14]....
        /*0264*/ 	.word	0x00000940
        /*0268*/ 	.word	0x000000ff
        /*026c*/ 	.word	0x00000070
        /*0270*/ 	.short	0x0100
        /*0272*/ 	.byte	0x06
	.zero		1


	//   ....[15]....
        /*0274*/ 	.word	0x00000950
        /*0278*/ 	.word	0x000000ff
        /*027c*/ 	.word	0x00000078
        /*0280*/ 	.short	0x0100
        /*0282*/ 	.byte	0x06
	.zero		1


	//   ....[16]....
        /*0284*/ 	.word	0x00000a90
        /*0288*/ 	.word	0x000000ff
        /*028c*/ 	.word	0x00000080
        /*0290*/ 	.short	0x0100
        /*0292*/ 	.byte	0x06
	.zero		1


	//   ....[17]....
        /*0294*/ 	.word	0x00000aa0
        /*0298*/ 	.word	0x000000ff
        /*029c*/ 	.word	0x00000090
        /*02a0*/ 	.short	0x0100
        /*02a2*/ 	.byte	0x06
	.zero		1


	//   ....[18]....
        /*02a4*/ 	.word	0x00000ab0
        /*02a8*/ 	.word	0x000000ff
        /*02ac*/ 	.word	0x00000088
        /*02b0*/ 	.short	0x0100
        /*02b2*/ 	.byte	0x06
	.zero		1


	//   ....[19]....
        /*02b4*/ 	.word	0x00000ac0
        /*02b8*/ 	.word	0x000000ff
        /*02bc*/ 	.word	0x00000098
        /*02c0*/ 	.short	0x0100
        /*02c2*/ 	.byte	0x06
	.zero		1


	//   ....[20]....
        /*02c4*/ 	.word	0x00000bf0
        /*02c8*/ 	.word	0x000000ff
        /*02cc*/ 	.word	0x000000a0
        /*02d0*/ 	.short	0x0100
        /*02d2*/ 	.byte	0x04
	.zero		1


	//   ....[21]....
        /*02d4*/ 	.word	0x00000c00
        /*02d8*/ 	.word	0x000000ff
        /*02dc*/ 	.word	0x000000a8
        /*02e0*/ 	.short	0x0100
        /*02e2*/ 	.byte	0x04
	.zero		1


	//   ....[22]....
        /*02e4*/ 	.word	0x00000d00
        /*02e8*/ 	.word	0x000000ff
        /*02ec*/ 	.word	0x000000b0
        /*02f0*/ 	.short	0x0100
        /*02f2*/ 	.byte	0x04
	.zero		1


	//   ....[23]....
        /*02f4*/ 	.word	0x00000d10
        /*02f8*/ 	.word	0x000000ff
        /*02fc*/ 	.word	0x000000c0
        /*0300*/ 	.short	0x0100
        /*0302*/ 	.byte	0x04
	.zero		1


	//   ....[24]....
        /*0304*/ 	.word	0x00000d20
        /*0308*/ 	.word	0x000000ff
        /*030c*/ 	.word	0x000000b8
        /*0310*/ 	.short	0x0100
        /*0312*/ 	.byte	0x04
	.zero		1


	//   ....[25]....
        /*0314*/ 	.word	0x00000d30
        /*0318*/ 	.word	0x000000ff
        /*031c*/ 	.word	0x000000c8
        /*0320*/ 	.short	0x0100
        /*0322*/ 	.byte	0x04
	.zero		1


	//   ....[26]....
        /*0324*/ 	.word	0x00000e40
        /*0328*/ 	.word	0x000000ff
        /*032c*/ 	.word	0x000000d0
        /*0330*/ 	.short	0x0100
        /*0332*/ 	.byte	0x06
	.zero		1


	//   ....[27]....
        /*0334*/ 	.word	0x00001af0
        /*0338*/ 	.word	0x00000000
        /*033c*/ 	.word	0x000000c0
        /*0340*/ 	.short	0x010a
        /*0342*/ 	.byte	0xff
	.zero		1


	//   ....[28]....
        /*0344*/ 	.word	0x00001b10
        /*0348*/ 	.word	0x00000000
        /*034c*/ 	.word	0x000000b0
        /*0350*/ 	.short	0x0101
        /*0352*/ 	.byte	0xff
	.zero		1


	//   ....[29]....
        /*0354*/ 	.word	0x00001bd0
        /*0358*/ 	.word	0x000000ff
        /*035c*/ 	.word	0x00000018
        /*0360*/ 	.short	0x010a
        /*0362*/ 	.byte	0x04
	.zero		1


	//   ....[30]....
        /*0364*/ 	.word	0x00001c60
        /*0368*/ 	.word	0x000000ff
        /*036c*/ 	.word	0x00000018
        /*0370*/ 	.short	0x010a
        /*0372*/ 	.byte	0x21
	.zero		1


	//   ....[31]....
        /*0374*/ 	.word	0x00001da0
        /*0378*/ 	.word	0x000000ff
        /*037c*/ 	.word	0x00000018
        /*0380*/ 	.short	0x010a
        /*0382*/ 	.byte	0x05
	.zero		1


	//   ....[32]....
        /*0384*/ 	.word	0x00002060
        /*0388*/ 	.word	0x000000ff
        /*038c*/ 	.word	0x00000078
        /*0390*/ 	.short	0x0101
        /*0392*/ 	.byte	0x06
	.zero		1


	//   ....[33]....
        /*0394*/ 	.word	0x00002080
        /*0398*/ 	.word	0x000000ff
        /*039c*/ 	.word	0x00000018
        /*03a0*/ 	.short	0x010a
        /*03a2*/ 	.byte	0x04
	.zero		1


	//   ....[34]....
        /*03a4*/ 	.word	0x00002100
        /*03a8*/ 	.word	0x000000ff
        /*03ac*/ 	.word	0x00000018
        /*03b0*/ 	.short	0x010a
        /*03b2*/ 	.byte	0x21
	.zero		1


	//   ....[35]....
        /*03b4*/ 	.word	0x00002240
        /*03b8*/ 	.word	0x000000ff
        /*03bc*/ 	.word	0x00000018
        /*03c0*/ 	.short	0x010a
        /*03c2*/ 	.byte	0x05
	.zero		1


	//   ....[36]....
        /*03c4*/ 	.word	0x00002500
        /*03c8*/ 	.word	0x00000003
        /*03cc*/ 	.word	0x00000080
        /*03d0*/ 	.short	0x010a
        /*03d2*/ 	.byte	0xff
	.zero		1


	//   ....[37]....
        /*03d4*/ 	.word	0x00002650
        /*03d8*/ 	.word	0x00000000
        /*03dc*/ 	.word	0x00000000
        /*03e0*/ 	.short	0x0101
        /*03e2*/ 	.byte	0xff
	.zero		1


	//   ....[38]....
        /*03e4*/ 	.word	0x00002c10
        /*03e8*/ 	.word	0x000000ff
        /*03ec*/ 	.word	0x00000000
        /*03f0*/ 	.short	0x010a
        /*03f2*/ 	.byte	0x04
	.zero		1


	//   ....[39]....
        /*03f4*/ 	.word	0x00002ca0
        /*03f8*/ 	.word	0x000000ff
        /*03fc*/ 	.word	0x00000000
        /*0400*/ 	.short	0x010a
        /*0402*/ 	.byte	0x05
	.zero		1


	//   ....[40]....
        /*0404*/ 	.word	0x00002d40
        /*0408*/ 	.word	0x00000000
        /*040c*/ 	.word	0x00000000
        /*0410*/ 	.short	0x010a
        /*0412*/ 	.byte	0xff
	.zero		1


	//   ....[41]....
        /*0414*/ 	.word	0x00002e80
        /*0418*/ 	.word	0x00000002
        /*041c*/ 	.word	0x000000b0
        /*0420*/ 	.short	0x010a
        /*0422*/ 	.byte	0xff
	.zero		1


	//   ....[42]....
        /*0424*/ 	.word	0x00002ee0
        /*0428*/ 	.word	0x00000004
        /*042c*/ 	.word	0x00000000
        /*0430*/ 	.short	0x0101
        /*0432*/ 	.byte	0xff
	.zero		1


	//   ....[43]....
        /*0434*/ 	.word	0x00002f00
        /*0438*/ 	.word	0x000000ff
        /*043c*/ 	.word	0x00000090
        /*0440*/ 	.short	0x010a
        /*0442*/ 	.byte	0x04
	.zero		1


	//   ....[44]....
        /*0444*/ 	.word	0x00003020
        /*0448*/ 	.word	0x00000002
        /*044c*/ 	.word	0x00000080
        /*0450*/ 	.short	0x010a
        /*0452*/ 	.byte	0xff
	.zero		1


	//   ....[45]....
        /*0454*/ 	.word	0x00003130
        /*0458*/ 	.word	0x00000002
        /*045c*/ 	.word	0x00000000
        /*0460*/ 	.short	0x0101
        /*0462*/ 	.byte	0xff
	.zero		1


	//   ....[46]....
        /*0464*/ 	.word	0x000031c0
        /*0468*/ 	.word	0x000000ff
        /*046c*/ 	.word	0x00000090
        /*0470*/ 	.short	0x0106
        /*0472*/ 	.byte	0x04
	.zero		1


	//   ....[47]....
        /*0474*/ 	.word	0x000031e0
        /*0478*/ 	.word	0x000000ff
        /*047c*/ 	.word	0x00000090
        /*0480*/ 	.short	0x010a
        /*0482*/ 	.byte	0x04
	.zero		1


	//   ....[48]....
        /*0484*/ 	.word	0x00003270
        /*0488*/ 	.word	0x000000ff
        /*048c*/ 	.word	0x00000090
        /*0490*/ 	.short	0x0106
        /*0492*/ 	.byte	0x07
	.zero		1


	//   ....[49]....
        /*0494*/ 	.word	0x000032b0
        /*0498*/ 	.word	0x00000000
        /*049c*/ 	.word	0x00000090
        /*04a0*/ 	.short	0x010a
        /*04a2*/ 	.byte	0xff
	.zero		1


	//   ....[50]....
        /*04a4*/ 	.word	0x00003ad0
        /*04a8*/ 	.word	0x00000000
        /*04ac*/ 	.word	0x00000080
        /*04b0*/ 	.short	0x010a
        /*04b2*/ 	.byte	0xff
	.zero		1


	//   ....[51]....
        /*04b4*/ 	.word	0x00003be0
        /*04b8*/ 	.word	0x00000000
        /*04bc*/ 	.word	0x00000000
        /*04c0*/ 	.short	0x0101
        /*04c2*/ 	.byte	0xff
	.zero		1


	//   ....[52]....
        /*04c4*/ 	.word	0x00003c30
        /*04c8*/ 	.word	0x000000ff
        /*04cc*/ 	.word	0x00000000
        /*04d0*/ 	.short	0x010a
        /*04d2*/ 	.byte	0x07
	.zero		1


	//   ....[53]....
        /*04d4*/ 	.word	0x00003c50
        /*04d8*/ 	.word	0x000000ff
        /*04dc*/ 	.word	0x00000000
        /*04e0*/ 	.short	0x010a
        /*04e2*/ 	.byte	0x07
	.zero		1


	//   ....[54]....
        /*04e4*/ 	.word	0x00003d70
        /*04e8*/ 	.word	0x000000ff
        /*04ec*/ 	.word	0x00000000
        /*04f0*/ 	.short	0x010a
        /*04f2*/ 	.byte	0x09
	.zero		1


	//   ....[55]....
        /*04f4*/ 	.word	0x00003dc0
        /*04f8*/ 	.word	0x000000ff
        /*04fc*/ 	.word	0x000000a8
        /*0500*/ 	.short	0x010a
        /*0502*/ 	.byte	0x22
	.zero		1


	//   ....[56]....
        /*0504*/ 	.word	0x00004040
        /*0508*/ 	.word	0x000000ff
        /*050c*/ 	.word	0x00000000
        /*0510*/ 	.short	0x010a
        /*0512*/ 	.byte	0x07
	.zero		1


	//   ....[57]....
        /*0514*/ 	.word	0x00004180
        /*0518*/ 	.word	0x000000ff
        /*051c*/ 	.word	0x00000000
        /*0520*/ 	.short	0x010a
        /*0522*/ 	.byte	0x04
	.zero		1


	//   ....[58]....
        /*0524*/ 	.word	0x000044b0
        /*0528*/ 	.word	0x000000ff
        /*052c*/ 	.word	0x000000d0
        /*0530*/ 	.short	0x010a
        /*0532*/ 	.byte	0x22
	.zero		1


	//   ....[59]....
        /*0534*/ 	.word	0x00004a10
        /*0538*/ 	.word	0x00000008
        /*053c*/ 	.word	0x00000080
        /*0540*/ 	.short	0x010a
        /*0542*/ 	.byte	0xff
	.zero		1


	//   ....[60]....
        /*0544*/ 	.word	0x00004b80
        /*0548*/ 	.word	0x00000000
        /*054c*/ 	.word	0x00000000
        /*0550*/ 	.short	0x0101
        /*0552*/ 	.byte	0xff
	.zero		1


	//   ....[61]....
        /*0554*/ 	.word	0x00005060
        /*0558*/ 	.word	0x000000ff
        /*055c*/ 	.word	0x00000078
        /*0560*/ 	.short	0x010a
        /*0562*/ 	.byte	0x15
	.zero		1


	//   ....[62]....
        /*0564*/ 	.word	0x00005240
        /*0568*/ 	.word	0x000000ff
        /*056c*/ 	.word	0x00000050
        /*0570*/ 	.short	0x010a
        /*0572*/ 	.byte	0x15
	.zero		1


	//   ....[63]....
        /*0574*/ 	.word	0x000053f0
        /*0578*/ 	.word	0x000000ff
        /*057c*/ 	.word	0x00000030
        /*0580*/ 	.short	0x010b
        /*0582*/ 	.byte	0x15
	.zero		1


	//   ....[64]....
        /*0584*/ 	.word	0x00005400
        /*0588*/ 	.word	0x000000ff
        /*058c*/ 	.word	0x00000000
        /*0590*/ 	.short	0x0101
        /*0592*/ 	.byte	0x2e
	.zero		1


	//   ....[65]....
        /*0594*/ 	.word	0x00005410
        /*0598*/ 	.word	0x000000ff
        /*059c*/ 	.word	0x00000058
        /*05a0*/ 	.short	0x010a
        /*05a2*/ 	.byte	0x15
	.zero		1


	//   ....[66]....
        /*05a4*/ 	.word	0x000055e0
        /*05a8*/ 	.word	0x000000ff
        /*05ac*/ 	.word	0x00000038
        /*05b0*/ 	.short	0x010b
        /*05b2*/ 	.byte	0x15
	.zero		1


	//   ....[67]....
        /*05b4*/ 	.word	0x000055f0
        /*05b8*/ 	.word	0x000000ff
        /*05bc*/ 	.word	0x00000000
        /*05c0*/ 	.short	0x0101
        /*05c2*/ 	.byte	0x27
	.zero		1


	//   ....[68]....
        /*05c4*/ 	.word	0x00005600
        /*05c8*/ 	.word	0x000000ff
        /*05cc*/ 	.word	0x00000060
        /*05d0*/ 	.short	0x010a
        /*05d2*/ 	.byte	0x15
	.zero		1


	//   ....[69]....
        /*05d4*/ 	.word	0x000057d0
        /*05d8*/ 	.word	0x000000ff
        /*05dc*/ 	.word	0x00000040
        /*05e0*/ 	.short	0x010b
        /*05e2*/ 	.byte	0x15
	.zero		1


	//   ....[70]....
        /*05e4*/ 	.word	0x000057e0
        /*05e8*/ 	.word	0x000000ff
        /*05ec*/ 	.word	0x00000000
        /*05f0*/ 	.short	0x0101
        /*05f2*/ 	.byte	0x26
	.zero		1


	//   ....[71]....
        /*05f4*/ 	.word	0x000057f0
        /*05f8*/ 	.word	0x000000ff
        /*05fc*/ 	.word	0x00000068
        /*0600*/ 	.short	0x010a
        /*0602*/ 	.byte	0x15
	.zero		1


	//   ....[72]....
        /*0604*/ 	.word	0x000059b0
        /*0608*/ 	.word	0x000000ff
        /*060c*/ 	.word	0x00000048
        /*0610*/ 	.short	0x010b
        /*0612*/ 	.byte	0x15
	.zero		1


	//   ....[73]....
        /*0614*/ 	.word	0x000059c0
        /*0618*/ 	.word	0x000000ff
        /*061c*/ 	.word	0x00000000
        /*0620*/ 	.short	0x0101
        /*0622*/ 	.byte	0x25
	.zero		1


	//   ....[74]....
        /*0624*/ 	.word	0x000059d0
        /*0628*/ 	.word	0x000000ff
        /*062c*/ 	.word	0x00000050
        /*0630*/ 	.short	0x010a
        /*0632*/ 	.byte	0x15
	.zero		1


	//   ....[75]....
        /*0634*/ 	.word	0x00005bb0
        /*0638*/ 	.word	0x000000ff
        /*063c*/ 	.word	0x00000030
        /*0640*/ 	.short	0x010b
        /*0642*/ 	.byte	0x15
	.zero		1


	//   ....[76]....
        /*0644*/ 	.word	0x00005bc0
        /*0648*/ 	.word	0x000000ff
        /*064c*/ 	.word	0x00000000
        /*0650*/ 	.short	0x0101
        /*0652*/ 	.byte	0x2e
	.zero		1


	//   ....[77]....
        /*0654*/ 	.word	0x00005bd0
        /*0658*/ 	.word	0x000000ff
        /*065c*/ 	.word	0x00000058
        /*0660*/ 	.short	0x010a
        /*0662*/ 	.byte	0x15
	.zero		1


	//   ....[78]....
        /*0664*/ 	.word	0x00005db0
        /*0668*/ 	.word	0x000000ff
        /*066c*/ 	.word	0x00000038
        /*0670*/ 	.short	0x010b
        /*0672*/ 	.byte	0x15
	.zero		1


	//   ....[79]....
        /*0674*/ 	.word	0x00005dc0
        /*0678*/ 	.word	0x000000ff
        /*067c*/ 	.word	0x00000000
        /*0680*/ 	.short	0x0101
        /*0682*/ 	.byte	0x27
	.zero		1


	//   ....[80]....
        /*0684*/ 	.word	0x00005dd0
        /*0688*/ 	.word	0x000000ff
        /*068c*/ 	.word	0x00000060
        /*0690*/ 	.short	0x010a
        /*0692*/ 	.byte	0x15
	.zero		1


	//   ....[81]....
        /*0694*/ 	.word	0x00005fa0
        /*0698*/ 	.word	0x000000ff
        /*069c*/ 	.word	0x00000040
        /*06a0*/ 	.short	0x010b
        /*06a2*/ 	.byte	0x15
	.zero		1


	//   ....[82]....
        /*06a4*/ 	.word	0x00005fb0
        /*06a8*/ 	.word	0x000000ff
        /*06ac*/ 	.word	0x00000000
        /*06b0*/ 	.short	0x0101
        /*06b2*/ 	.byte	0x26
	.zero		1


	//   ....[83]....
        /*06b4*/ 	.word	0x00005fc0
        /*06b8*/ 	.word	0x000000ff
        /*06bc*/ 	.word	0x00000068
        /*06c0*/ 	.short	0x010a
        /*06c2*/ 	.byte	0x15
	.zero		1


	//   ....[84]....
        /*06c4*/ 	.word	0x00006210
        /*06c8*/ 	.word	0x000000ff
        /*06cc*/ 	.word	0x00000048
        /*06d0*/ 	.short	0x010b
        /*06d2*/ 	.byte	0x15
	.zero		1


	//   ....[85]....
        /*06d4*/ 	.word	0x00006220
        /*06d8*/ 	.word	0x000000ff
        /*06dc*/ 	.word	0x00000000
        /*06e0*/ 	.short	0x0101
        /*06e2*/ 	.byte	0x25
	.zero		1


	//   ....[86]....
        /*06e4*/ 	.word	0x00006240
        /*06e8*/ 	.word	0x000000ff
        /*06ec*/ 	.word	0x00000050
        /*06f0*/ 	.short	0x010a
        /*06f2*/ 	.byte	0x15
	.zero		1


	//   ....[87]....
        /*06f4*/ 	.word	0x00006260
        /*06f8*/ 	.word	0x000000ff
        /*06fc*/ 	.word	0x00000058
        /*0700*/ 	.short	0x010a
        /*0702*/ 	.byte	0x15
	.zero		1


	//   ....[88]....
        /*0704*/ 	.word	0x00006280
        /*0708*/ 	.word	0x000000ff
        /*070c*/ 	.word	0x00000060
        /*0710*/ 	.short	0x010a
        /*0712*/ 	.byte	0x15
	.zero		1


	//   ....[89]....
        /*0714*/ 	.word	0x000062d0
        /*0718*/ 	.word	0x00000002
        /*071c*/ 	.word	0x00000068
        /*0720*/ 	.short	0x010a
        /*0722*/ 	.byte	0xff
	.zero		1


	//   ....[90]....
        /*0724*/ 	.word	0x00006640
        /*0728*/ 	.word	0x00000000
        /*072c*/ 	.word	0x00000080
        /*0730*/ 	.short	0x010a
        /*0732*/ 	.byte	0xff
	.zero		1


	//   ....[91]....
        /*0734*/ 	.word	0x00006710
        /*0738*/ 	.word	0x00000000
        /*073c*/ 	.word	0x00000000
        /*0740*/ 	.short	0x0101
        /*0742*/ 	.byte	0xff
	.zero		1


	//   ....[92]....
        /*0744*/ 	.word	0x000073c0
        /*0748*/ 	.word	0x000000ff
        /*074c*/ 	.word	0x00000030
        /*0750*/ 	.short	0x010a
        /*0752*/ 	.byte	0x2c
	.zero		1


	//   ....[93]....
        /*0754*/ 	.word	0x000074a0
        /*0758*/ 	.word	0x000000ff
        /*075c*/ 	.word	0x000000a0
        /*0760*/ 	.short	0x010a
        /*0762*/ 	.byte	0x2c
	.zero		1


	//   ....[94]....
        /*0764*/ 	.word	0x00007620
        /*0768*/ 	.word	0x000000ff
        /*076c*/ 	.word	0x00000030
        /*0770*/ 	.short	0x010a
        /*0772*/ 	.byte	0x2c
	.zero		1


	//   ....[95]....
        /*0774*/ 	.word	0x00007740
        /*0778*/ 	.word	0x000000ff
        /*077c*/ 	.word	0x000000a0
        /*0780*/ 	.short	0x010a
        /*0782*/ 	.byte	0x2c
	.zero		1


	//   ....[96]....
        /*0784*/ 	.word	0x00008d80
        /*0788*/ 	.word	0x00000000
        /*078c*/ 	.word	0x00000000
        /*0790*/ 	.short	0x0101
        /*0792*/ 	.byte	0xff
	.zero		1


	//   ....[97]....
        /*0794*/ 	.word	0x00008d90
        /*0798*/ 	.word	0x00000003
        /*079c*/ 	.word	0x00000030
        /*07a0*/ 	.short	0x010a
        /*07a2*/ 	.byte	0xff
	.zero		1


	//   ....[98]....
        /*07a4*/ 	.word	0x00008e60
        /*07a8*/ 	.word	0x00000003
        /*07ac*/ 	.word	0x00000030
        /*07b0*/ 	.short	0x010a
        /*07b2*/ 	.byte	0xff
	.zero		1


	//   ....[99]....
        /*07b4*/ 	.word	0x00009590
        /*07b8*/ 	.word	0x000000ff
        /*07bc*/ 	.word	0x00000000
        /*07c0*/ 	.short	0x0101
        /*07c2*/ 	.byte	0x04
	.zero		1


	//   ....[100]....
        /*07c4*/ 	.word	0x0000a3c0
        /*07c8*/ 	.word	0x0000000d
        /*07cc*/ 	.word	0x00000000
        /*07d0*/ 	.short	0x0101
        /*07d2*/ 	.byte	0xff
	.zero		1


	//   ....[101]....
        /*07d4*/ 	.word	0x0000a420
        /*07d8*/ 	.word	0x0000000b
        /*07dc*/ 	.word	0x00000030
        /*07e0*/ 	.short	0x010a
        /*07e2*/ 	.byte	0xff
	.zero		1


	//   ....[102]....
        /*07e4*/ 	.word	0x0000a520
        /*07e8*/ 	.word	0x0000000b
        /*07ec*/ 	.word	0x00000030
        /*07f0*/ 	.short	0x010a
        /*07f2*/ 	.byte	0xff
	.zero		1


	//   ....[103]....
        /*07f4*/ 	.word	0x0000b9f0
        /*07f8*/ 	.word	0x00000003
        /*07fc*/ 	.word	0x00000000
        /*0800*/ 	.short	0x0101
        /*0802*/ 	.byte	0xff
	.zero		1


	//   ....[104]....
        /*0804*/ 	.word	0x0000ba10
        /*0808*/ 	.word	0x00000000
        /*080c*/ 	.word	0x00000030
        /*0810*/ 	.short	0x010a
        /*0812*/ 	.byte	0xff
	.zero		1


	//   ....[105]....
        /*0814*/ 	.word	0x0000bad0
        /*0818*/ 	.word	0x00000000
        /*081c*/ 	.word	0x00000030
        /*0820*/ 	.short	0x010a
        /*0822*/ 	.byte	0xff
	.zero		1


	//   ....[106]....
        /*0824*/ 	.word	0x0000d010
        /*0828*/ 	.word	0x00000003
        /*082c*/ 	.word	0x00000000
        /*0830*/ 	.short	0x0101
        /*0832*/ 	.byte	0xff
	.zero		1


	//   ....[107]....
        /*0834*/ 	.word	0x0000d070
        /*0838*/ 	.word	0x00000008
        /*083c*/ 	.word	0x00000030
        /*0840*/ 	.short	0x010a
        /*0842*/ 	.byte	0xff
	.zero		1


	//   ....[108]....
        /*0844*/ 	.word	0x0000d170
        /*0848*/ 	.word	0x00000008
        /*084c*/ 	.word	0x00000030
        /*0850*/ 	.short	0x010a
        /*0852*/ 	.byte	0xff
	.zero		1


	//   ....[109]....
        /*0854*/ 	.word	0x0000e6a0
        /*0858*/ 	.word	0x00000003
        /*085c*/ 	.word	0x00000000
        /*0860*/ 	.short	0x0101
        /*0862*/ 	.byte	0xff
	.zero		1


	//   ....[110]....
        /*0864*/ 	.word	0x0000e6c0
        /*0868*/ 	.word	0x00000008
        /*086c*/ 	.word	0x00000030
        /*0870*/ 	.short	0x010a
        /*0872*/ 	.byte	0xff
	.zero		1


	//   ....[111]....
        /*0874*/ 	.word	0x0000e780
        /*0878*/ 	.word	0x00000008
        /*087c*/ 	.word	0x00000030
        /*0880*/ 	.short	0x010a
        /*0882*/ 	.byte	0xff
	.zero		1


	//   ....[112]....
        /*0884*/ 	.word	0x0000fd40
        /*0888*/ 	.word	0x00000003
        /*088c*/ 	.word	0x00000000
        /*0890*/ 	.short	0x0101
        /*0892*/ 	.byte	0xff
	.zero		1


	//   ....[113]....
        /*0894*/ 	.word	0x0000fd60
        /*0898*/ 	.word	0x00000000
        /*089c*/ 	.word	0x00000030
        /*08a0*/ 	.short	0x010a
        /*08a2*/ 	.byte	0xff
	.zero		1


	//   ....[114]....
        /*08a4*/ 	.word	0x0000fe20
        /*08a8*/ 	.word	0x00000000
        /*08ac*/ 	.word	0x00000030
        /*08b0*/ 	.short	0x010a
        /*08b2*/ 	.byte	0xff
	.zero		1


	//   ....[115]....
        /*08b4*/ 	.word	0x00011330
        /*08b8*/ 	.word	0x00000003
        /*08bc*/ 	.word	0x00000000
        /*08c0*/ 	.short	0x0101
        /*08c2*/ 	.byte	0xff
	.zero		1


	//   ....[116]....
        /*08c4*/ 	.word	0x00011350
        /*08c8*/ 	.word	0x00000000
        /*08cc*/ 	.word	0x00000030
        /*08d0*/ 	.short	0x010a
        /*08d2*/ 	.byte	0xff
	.zero		1


	//   ....[117]....
        /*08d4*/ 	.word	0x00011400
        /*08d8*/ 	.word	0x00000000
        /*08dc*/ 	.word	0x00000030
        /*08e0*/ 	.short	0x010a
        /*08e2*/ 	.byte	0xff
	.zero		1


	//   ....[118]....
        /*08e4*/ 	.word	0x00012920
        /*08e8*/ 	.word	0x00000003
        /*08ec*/ 	.word	0x00000000
        /*08f0*/ 	.short	0x0101
        /*08f2*/ 	.byte	0xff
	.zero		1


	//   ....[119]....
        /*08f4*/ 	.word	0x00012a20
        /*08f8*/ 	.word	0x000000ff
        /*08fc*/ 	.word	0x000000d0
        /*0900*/ 	.short	0x0101
        /*0902*/ 	.byte	0x2c
	.zero		1


	//   ....[120]....
        /*0904*/ 	.word	0x00012bc0
        /*0908*/ 	.word	0x000000ff
        /*090c*/ 	.word	0x00000000
        /*0910*/ 	.short	0x0101
        /*0912*/ 	.byte	0x04
	.zero		1


	//   ....[121]....
        /*0914*/ 	.word	0x00012be0
        /*0918*/ 	.word	0x00000000
        /*091c*/ 	.word	0x000000c0
        /*0920*/ 	.short	0x010a
        /*0922*/ 	.byte	0xff
	.zero		1


	//   ....[122]....
        /*0924*/ 	.word	0x00012c40
        /*0928*/ 	.word	0x00000000
        /*092c*/ 	.word	0x00000018
        /*0930*/ 	.short	0x010a
        /*0932*/ 	.byte	0xff
	.zero		1


	//   ....[123]....
        /*0934*/ 	.word	0x00012ca0
        /*0938*/ 	.word	0x00000000
        /*093c*/ 	.word	0x00000018
        /*0940*/ 	.short	0x010a
        /*0942*/ 	.byte	0xff
	.zero		1


	//   ....[124]....
        /*0944*/ 	.word	0x00012cf0
        /*0948*/ 	.word	0x00000003
        /*094c*/ 	.word	0x00000080
        /*0950*/ 	.short	0x010a
        /*0952*/ 	.byte	0xff
	.zero		1


	//   ....[125]....
        /*0954*/ 	.word	0x00012d50
        /*0958*/ 	.word	0x00000000
        /*095c*/ 	.word	0x00000000
        /*0960*/ 	.short	0x010a
        /*0962*/ 	.byte	0xff
	.zero		1


	//   ....[126]....
        /*0964*/ 	.word	0x00012db0
        /*0968*/ 	.word	0x00000000
        /*096c*/ 	.word	0x00000000
        /*0970*/ 	.short	0x010a
        /*0972*/ 	.byte	0xff
	.zero		1


	//   ....[127]....
        /*0974*/ 	.word	0x00012e00
        /*0978*/ 	.word	0x00000002
        /*097c*/ 	.word	0x000000b0
        /*0980*/ 	.short	0x010a
        /*0982*/ 	.byte	0xff
	.zero		1


	//   ....[128]....
        /*0984*/ 	.word	0x00012e60
        /*0988*/ 	.word	0x00000002
        /*098c*/ 	.word	0x00000090
        /*0990*/ 	.short	0x010a
        /*0992*/ 	.byte	0xff
	.zero		1


	//   ....[129]....
        /*0994*/ 	.word	0x00012eb0
        /*0998*/ 	.word	0x00000002
        /*099c*/ 	.word	0x00000080
        /*09a0*/ 	.short	0x010a
        /*09a2*/ 	.byte	0xff
	.zero		1


	//   ....[130]....
        /*09a4*/ 	.word	0x00012f10
        /*09a8*/ 	.word	0x00000000
        /*09ac*/ 	.word	0x00000090
        /*09b0*/ 	.short	0x010a
        /*09b2*/ 	.byte	0xff
	.zero		1


	//   ....[131]....
        /*09b4*/ 	.word	0x00012f60
        /*09b8*/ 	.word	0x00000000
        /*09bc*/ 	.word	0x00000080
        /*09c0*/ 	.short	0x010a
        /*09c2*/ 	.byte	0xff
	.zero		1


	//   ....[132]....
        /*09c4*/ 	.word	0x00012fc0
        /*09c8*/ 	.word	0x00000000
        /*09cc*/ 	.word	0x00000000
        /*09d0*/ 	.short	0x010a
        /*09d2*/ 	.byte	0xff
	.zero		1


	//   ....[133]....
        /*09d4*/ 	.word	0x00013020
        /*09d8*/ 	.word	0x00000000
        /*09dc*/ 	.word	0x000000a8
        /*09e0*/ 	.short	0x010a
        /*09e2*/ 	.byte	0xff
	.zero		1


	//   ....[134]....
        /*09e4*/ 	.word	0x00013080
        /*09e8*/ 	.word	0x00000000
        /*09ec*/ 	.word	0x00000000
        /*09f0*/ 	.short	0x010a
        /*09f2*/ 	.byte	0xff
	.zero		1


	//   ....[135]....
        /*09f4*/ 	.word	0x000130e0
        /*09f8*/ 	.word	0x00000000
        /*09fc*/ 	.word	0x000000d0
        /*0a00*/ 	.short	0x010a
        /*0a02*/ 	.byte	0xff
	.zero		1


	//   ....[136]....
        /*0a04*/ 	.word	0x00013130
        /*0a08*/ 	.word	0x00000008
        /*0a0c*/ 	.word	0x00000080
        /*0a10*/ 	.short	0x010a
        /*0a12*/ 	.byte	0xff
	.zero		1


	//   ....[137]....
        /*0a14*/ 	.word	0x00013190
        /*0a18*/ 	.word	0x00000000
        /*0a1c*/ 	.word	0x00000078
        /*0a20*/ 	.short	0x010a
        /*0a22*/ 	.byte	0xff
	.zero		1


	//   ....[138]....
        /*0a24*/ 	.word	0x000131f0
        /*0a28*/ 	.word	0x00000000
        /*0a2c*/ 	.word	0x00000050
        /*0a30*/ 	.short	0x010a
        /*0a32*/ 	.byte	0xff
	.zero		1


	//   ....[139]....
        /*0a34*/ 	.word	0x00013250
        /*0a38*/ 	.word	0x00000000
        /*0a3c*/ 	.word	0x00000058
        /*0a40*/ 	.short	0x010a
        /*0a42*/ 	.byte	0xff
	.zero		1


	//   ....[140]....
        /*0a44*/ 	.word	0x000132b0
        /*0a48*/ 	.word	0x00000000
        /*0a4c*/ 	.word	0x00000060
        /*0a50*/ 	.short	0x010a
        /*0a52*/ 	.byte	0xff
	.zero		1


	//   ....[141]....
        /*0a54*/ 	.word	0x00013310
        /*0a58*/ 	.word	0x00000000
        /*0a5c*/ 	.word	0x00000068
        /*0a60*/ 	.short	0x010a
        /*0a62*/ 	.byte	0xff
	.zero		1


	//   ....[142]....
        /*0a64*/ 	.word	0x00013370
        /*0a68*/ 	.word	0x00000007
        /*0a6c*/ 	.word	0x00000050
        /*0a70*/ 	.short	0x010a
        /*0a72*/ 	.byte	0xff
	.zero		1


	//   ....[143]....
        /*0a74*/ 	.word	0x000133d0
        /*0a78*/ 	.word	0x00000007
        /*0a7c*/ 	.word	0x00000058
        /*0a80*/ 	.short	0x010a
        /*0a82*/ 	.byte	0xff
	.zero		1


	//   ....[144]....
        /*0a84*/ 	.word	0x00013430
        /*0a88*/ 	.word	0x00000007
        /*0a8c*/ 	.word	0x00000060
        /*0a90*/ 	.short	0x010a
        /*0a92*/ 	.byte	0xff
	.zero		1


	//   ....[145]....
        /*0a94*/ 	.word	0x00013490
        /*0a98*/ 	.word	0x00000007
        /*0a9c*/ 	.word	0x00000068
        /*0aa0*/ 	.short	0x010a
        /*0aa2*/ 	.byte	0xff
	.zero		1


	//   ....[146]....
        /*0aa4*/ 	.word	0x000134f0
        /*0aa8*/ 	.word	0x00000000
        /*0aac*/ 	.word	0x00000050
        /*0ab0*/ 	.short	0x010a
        /*0ab2*/ 	.byte	0xff
	.zero		1


	//   ....[147]....
        /*0ab4*/ 	.word	0x00013550
        /*0ab8*/ 	.word	0x00000000
        /*0abc*/ 	.word	0x00000058
        /*0ac0*/ 	.short	0x010a
        /*0ac2*/ 	.byte	0xff
	.zero		1


	//   ....[148]....
        /*0ac4*/ 	.word	0x000135b0
        /*0ac8*/ 	.word	0x00000002
        /*0acc*/ 	.word	0x00000060
        /*0ad0*/ 	.short	0x010a
        /*0ad2*/ 	.byte	0xff
	.zero		1


	//   ....[149]....
        /*0ad4*/ 	.word	0x00013600
        /*0ad8*/ 	.word	0x00000000
        /*0adc*/ 	.word	0x00000080
        /*0ae0*/ 	.short	0x010a
        /*0ae2*/ 	.byte	0xff
	.zero		1


	//   ....[150]....
        /*0ae4*/ 	.word	0x00013660
        /*0ae8*/ 	.word	0x00000003
        /*0aec*/ 	.word	0x00000030
        /*0af0*/ 	.short	0x010a
        /*0af2*/ 	.byte	0xff
	.zero		1


	//   ....[151]....
        /*0af4*/ 	.word	0x000136c0
        /*0af8*/ 	.word	0x00000003
        /*0afc*/ 	.word	0x000000a0
        /*0b00*/ 	.short	0x010a
        /*0b02*/ 	.byte	0xff
	.zero		1


	//   ....[152]....
        /*0b04*/ 	.word	0x00013710
        /*0b08*/ 	.word	0x00000003
        /*0b0c*/ 	.word	0x00000030
        /*0b10*/ 	.short	0x010a
        /*0b12*/ 	.byte	0xff
	.zero		1


	//   ....[153]....
        /*0b14*/ 	.word	0x00013760
        /*0b18*/ 	.word	0x0000000b
        /*0b1c*/ 	.word	0x00000030
        /*0b20*/ 	.short	0x010a
        /*0b22*/ 	.byte	0xff
	.zero		1


	//   ....[154]....
        /*0b24*/ 	.word	0x000137b0
        /*0b28*/ 	.word	0x00000000
        /*0b2c*/ 	.word	0x00000030
        /*0b30*/ 	.short	0x010a
        /*0b32*/ 	.byte	0xff
	.zero		1


	//   ....[155]....
        /*0b34*/ 	.word	0x00013800
        /*0b38*/ 	.word	0x00000008
        /*0b3c*/ 	.word	0x00000030
        /*0b40*/ 	.short	0x010a
        /*0b42*/ 	.byte	0xff
	.zero		1


	//   ....[156]....
        /*0b44*/ 	.word	0x00013850
        /*0b48*/ 	.word	0x00000008
        /*0b4c*/ 	.word	0x00000030
        /*0b50*/ 	.short	0x010a
        /*0b52*/ 	.byte	0xff
	.zero		1


	//   ....[157]....
        /*0b54*/ 	.word	0x000138a0
        /*0b58*/ 	.word	0x00000000
        /*0b5c*/ 	.word	0x00000030
        /*0b60*/ 	.short	0x010a
        /*0b62*/ 	.byte	0xff
	.zero		1


	//   ....[158]....
        /*0b64*/ 	.word	0x000138f0
        /*0b68*/ 	.word	0x00000000
        /*0b6c*/ 	.word	0x00000030
        /*0b70*/ 	.short	0x010a
        /*0b72*/ 	.byte	0xff
	.zero		1


	//----- nvinfo : EIATTR_NUM_MBARRIERS
	.align		4
.L_47:
        /*0b74*/ 	.byte	0x03, 0x38
        /*0b76*/ 	.short	0x001b


	//----- nvinfo : EIATTR_EXIT_INSTR_OFFSETS
	.align		4
        /*0b78*/ 	.byte	0x04, 0x1c
        /*0b7a*/ 	.short	(.L_49 - .L_48)


	//   ....[0]....
.L_48:
        /*0b7c*/ 	.word	0x00002d70


	//   ....[1]....
        /*0b80*/ 	.word	0x00003280


	//   ....[2]....
        /*0b84*/ 	.word	0x000032e0


	//   ....[3]....
        /*0b88*/ 	.word	0x00004710


	//   ....[4]....
        /*0b8c*/ 	.word	0x00006300


	//   ....[5]....
        /*0b90*/ 	.word	0x00006340


	//   ....[6]....
        /*0b94*/ 	.word	0x00012aa0


	//   ....[7]....
        /*0b98*/ 	.word	0x00012b20


	//   ....[8]....
        /*0b9c*/ 	.word	0x00012b50


	//   ....[9]....
        /*0ba0*/ 	.word	0x00012bd0


	//----- nvinfo : EIATTR_MAX_THREADS
	.align		4
.L_49:
        /*0ba4*/ 	.byte	0x04, 0x05
        /*0ba6*/ 	.short	(.L_51 - .L_50)
.L_50:
        /*0ba8*/ 	.word	0x00000100
        /*0bac*/ 	.word	0x00000001
        /*0bb0*/ 	.word	0x00000001


	//----- nvinfo : EIATTR_CRS_STACK_SIZE
	.align		4
.L_51:
        /*0bb4*/ 	.byte	0x04, 0x1e
        /*0bb6*/ 	.short	(.L_53 - .L_52)
.L_52:
        /*0bb8*/ 	.word	0x00000000


	//----- nvinfo : EIATTR_CBANK_PARAM_SIZE
	.align		4
.L_53:
        /*0bbc*/ 	.byte	0x03, 0x19
        /*0bbe*/ 	.short	0x0c00


	//----- nvinfo : EIATTR_PARAM_CBANK
	.align		4
        /*0bc0*/ 	.byte	0x04, 0x0a
        /*0bc2*/ 	.short	(.L_55 - .L_54)
	.align		4
.L_54:
        /*0bc4*/ 	.word	index@(.nv.constant0._ZN7cutlass13device_kernelINS_4gemm6kernel13GemmUniversalIN4cute5tupleIJiiiiEEENS1_10collective13CollectiveMmaINS1_46MainloopSm100TmaUmmaWarpSpecializedBlockScaledILi3ELi2ELi1ENS5_IJNS4_1CILi8EEENSA_ILi1EEESC_EEEEENS5_IJNSA_ILi128EEENSA_ILi256EEESF_EEENS5_IJNS_12float_e5m2_tENS_13float_ue8m0_tEEEENS5_IJNS5_IJlSC_lEEENS4_6LayoutINS5_IJNS5_IJNS5_IJNSA_ILi32EEENSA_ILi4EEEEEEiEEESQ_NS5_IJSC_iEEEEEENS5_IJNS5_IJNS5_IJNSA_ILi16EEESO_EEEiEEENS5_IJNS5_IJNSA_ILi0EEESC_EEENSA_ILi512EEEEEENS5_IJSW_iEEEEEEEEEEESK_S13_NS4_8TiledMMAINS4_8MMA_AtomIJNS4_21SM100_MMA_MXF8F6F4_SSISI_SI_fSJ_Li128ELi256ELNS4_4UMMA5MajorE0ELS18_0ELNS17_7ScaleInE0ELS19_0EEEEEENSM_INS5_IJSC_SC_SC_EEENS5_IJSW_SW_SW_EEEEENS5_IJNS4_10UnderscoreES1F_S1F_EEEEENS5_IJNS4_13SM90_TMA_LOADES1I_EEENS5_IJNS4_14ComposedLayoutINS4_7SwizzleILi3ELi4ELi3EEENS4_18smem_ptr_flag_bitsILi8EEENSM_INS5_IJSB_SF_EEENS5_IJSF_SC_EEEEEEENSM_INS5_IJNS5_IJNS5_IJSP_SC_EEENS5_IJSN_SC_EEEEEESC_NS5_IJSO_SC_EEEEEENS5_IJNS5_IJNS5_IJSU_SY_EEESX_EEESW_NS5_IJSC_SY_EEEEEEEEEEEvNS4_8identityENS5_IJNS4_23SM90_TMA_LOAD_MULTICASTES25_EEENS5_IJS1S_NSM_INS5_IJNS5_IJNS5_IJSP_NSA_ILi2EEEEEES1U_EEESC_S1W_EEENS5_IJS1Z_SW_NS5_IJSC_NSA_ILi1024EEEEEEEEEEEEEEvS24_EENS_8epilogue10collective18CollectiveEpilogueINS2H_23Sm100TmaWarpSpecializedILi4ELi2ELi32ELb1ELb0EEEJNS5_IJNSA_ILi64EEESG_SF_EEENS5_IJNSM_IS2M_SC_EENSM_INS5_IJSN_S27_EEENS5_IJSC_SF_EEEEEEEENS_10bfloat16_tESL_S2T_SL_NS2H_6fusion15FusionCallbacksIS2L_NS2U_17LinearCombinationIS2T_fS2T_fLNS_15FloatRoundStyleE2EEES2N_S2S_JEEENS4_5SM1004TMEM4LOAD26SM100_TMEM_LOAD_32dp32b32xES1I_NS1K_INS1L_ILi2ELi4ELi3EEENS1N_ILi16EEENSM_INS5_IJSB_SN_EEES1U_EEEENS4_39AutoVectorizingCopyWithAssumedAlignmentILi128EEENS4_14SM90_TMA_STOREES38_S3A_S3A_EEEvvEEEEvNT_6ParamsE)
        /*0bc8*/ 	.short	0x0380
        /*0bca*/ 	.short	0x0c00


	//----- nvinfo : EIATTR_SW_WAR
	.align		4
.L_55:
        /*0bcc*/ 	.byte	0x04, 0x36
        /*0bce*/ 	.short	(.L_57 - .L_56)
.L_56:
        /*0bd0*/ 	.word	0x00000008
.L_57:


//--------------------- .nv.callgraph             --------------------------
	.section	.nv.callgraph,"",@"SHT_CUDA_CALLGRAPH"
	.align	4
	.sectionentsize	8
	.align		4
        /*0000*/ 	.word	0x00000000
	.align		4
        /*0004*/ 	.word	0xffffffff
	.align		4
        /*0008*/ 	.word	index@(_ZN7cutlass13device_kernelINS_4gemm6kernel13GemmUniversalIN4cute5tupleIJiiiiEEENS1_10collective13CollectiveMmaINS1_46MainloopSm100TmaUmmaWarpSpecializedBlockScaledILi3ELi2ELi1ENS5_IJNS4_1CILi8EEENSA_ILi1EEESC_EEEEENS5_IJNSA_ILi128EEENSA_ILi256EEESF_EEENS5_IJNS_12float_e5m2_tENS_13float_ue8m0_tEEEENS5_IJNS5_IJlSC_lEEENS4_6LayoutINS5_IJNS5_IJNS5_IJNSA_ILi32EEENSA_ILi4EEEEEEiEEESQ_NS5_IJSC_iEEEEEENS5_IJNS5_IJNS5_IJNSA_ILi16EEESO_EEEiEEENS5_IJNS5_IJNSA_ILi0EEESC_EEENSA_ILi512EEEEEENS5_IJSW_iEEEEEEEEEEESK_S13_NS4_8TiledMMAINS4_8MMA_AtomIJNS4_21SM100_MMA_MXF8F6F4_SSISI_SI_fSJ_Li128ELi256ELNS4_4UMMA5MajorE0ELS18_0ELNS17_7ScaleInE0ELS19_0EEEEEENSM_INS5_IJSC_SC_SC_EEENS5_IJSW_SW_SW_EEEEENS5_IJNS4_10UnderscoreES1F_S1F_EEEEENS5_IJNS4_13SM90_TMA_LOADES1I_EEENS5_IJNS4_14ComposedLayoutINS4_7SwizzleILi3ELi4ELi3EEENS4_18smem_ptr_flag_bitsILi8EEENSM_INS5_IJSB_SF_EEENS5_IJSF_SC_EEEEEEENSM_INS5_IJNS5_IJNS5_IJSP_SC_EEENS5_IJSN_SC_EEEEEESC_NS5_IJSO_SC_EEEEEENS5_IJNS5_IJNS5_IJSU_SY_EEESX_EEESW_NS5_IJSC_SY_EEEEEEEEEEEvNS4_8identityENS5_IJNS4_23SM90_TMA_LOAD_MULTICASTES25_EEENS5_IJS1S_NSM_INS5_IJNS5_IJNS5_IJSP_NSA_ILi2EEEEEES1U_EEESC_S1W_EEENS5_IJS1Z_SW_NS5_IJSC_NSA_ILi1024EEEEEEEEEEEEEEvS24_EENS_8epilogue10collective18CollectiveEpilogueINS2H_23Sm100TmaWarpSpecializedILi4ELi2ELi32ELb1ELb0EEEJNS5_IJNSA_ILi64EEESG_SF_EEENS5_IJNSM_IS2M_SC_EENSM_INS5_IJSN_S27_EEENS5_IJSC_SF_EEEEEEEENS_10bfloat16_tESL_S2T_SL_NS2H_6fusion15FusionCallbacksIS2L_NS2U_17LinearCombinationIS2T_fS2T_fLNS_15FloatRoundStyleE2EEES2N_S2S_JEEENS4_5SM1004TMEM4LOAD26SM100_TMEM_LOAD_32dp32b32xES1I_NS1K_INS1L_ILi2ELi4ELi3EEENS1N_ILi16EEENSM_INS5_IJSB_SN_EEES1U_EEEENS4_39AutoVectorizingCopyWithAssumedAlignmentILi128EEENS4_14SM90_TMA_STOREES38_S3A_S3A_EEEvvEEEEvNT_6ParamsE)
	.align		4
        /*000c*/ 	.word	index@(__assertfail)
	.align		4
        /*0010*/ 	.word	0x00000000
	.align		4
        /*0014*/ 	.word	0xfffffffe
	.align		4
        /*0018*/ 	.word	0x00000000
	.align		4
        /*001c*/ 	.word	0xfffffffd
	.align		4
        /*0020*/ 	.word	0x00000000
	.align		4
        /*0024*/ 	.word	0xfffffffc


//--------------------- .nv.constant4             --------------------------
	.section	.nv.constant4,"a",@progbits
	.align	8
	.align		8
.nv.constant4:
        /*0000*/ 	.dword	__assertfail
	.align		8
        /*0008*/ 	.dword	__unnamed_1
	.align		8
        /*0010*/ 	.dword	__unnamed_2
	.align		8
        /*0018*/ 	.dword	_ZN40_INTERNAL_bdd78161_4_k_cu_e6731790_350664cuda3std3__45__cpo5beginE
	.align		8
        /*0020*/ 	.dword	_ZN40_INTERNAL_bdd78161_4_k_cu_e6731790_350664cuda3std3__45__cpo3endE
	.align		8
        /*0028*/ 	.dword	_ZN40_INTERNAL_bdd78161_4_k_cu_e6731790_350664cuda3std3__45__cpo6cbeginE
	.align		8
        /*0030*/ 	.dword	_ZN40_INTERNAL_bdd78161_4_k_cu_e6731790_350664cuda3std3__45__cpo4cendE
	.align		8
        /*0038*/ 	.dword	_ZN40_INTERNAL_bdd78161_4_k_cu_e6731790_350664cuda3std3__442_GLOBAL__N__bdd78161_4_k_cu_e6731790_350666ignoreE
	.align		8
        /*0040*/ 	.dword	_ZN40_INTERNAL_bdd78161_4_k_cu_e6731790_350664cuda3std3__419piecewise_constructE
	.align		8
        /*0048*/ 	.dword	_ZN40_INTERNAL_bdd78161_4_k_cu_e6731790_350664cuda3std3__48in_placeE
	.align		8
        /*0050*/ 	.dword	_ZN40_INTERNAL_bdd78161_4_k_cu_e6731790_350664cuda3std6ranges3__45__cpo4swapE
	.align		8
        /*0058*/ 	.dword	_ZN40_INTERNAL_bdd78161_4_k_cu_e6731790_350664cuda3std6ranges3__45__cpo9iter_moveE
	.align		8
        /*0060*/ 	.dword	_ZN40_INTERNAL_bdd78161_4_k_cu_e6731790_350664cute7productE
	.align		8
        /*0068*/ 	.dword	_ZN40_INTERNAL_bdd78161_4_k_cu_e6731790_350664cute1_E
	.align		8
        /*0070*/ 	.dword	$str$25
	.align		8
        /*0078*/ 	.dword	$str$26
	.align		8
        /*0080*/ 	.dword	$str$27
	.align		8
        /*0088*/ 	.dword	$str$28


//--------------------- .text._ZN7cutlass13device_kernelINS_4gemm6kernel13GemmUniversalIN4cute5tupleIJiiiiEEENS1_10collective13CollectiveMmaINS1_46MainloopSm100TmaUmmaWarpSpecializedBlockScaledILi3ELi2ELi1ENS5_IJNS4_1CILi8EEENSA_ILi1EEESC_EEEEENS5_IJNSA_ILi128EEENSA_ILi256EEESF_EEENS5_IJNS_12float_e5m2_tENS_13float_ue8m0_tEEEENS5_IJNS5_IJlSC_lEEENS4_6LayoutINS5_IJNS5_IJNS5_IJNSA_ILi32EEENSA_ILi4EEEEEEiEEESQ_NS5_IJSC_iEEEEEENS5_IJNS5_IJNS5_IJNSA_ILi16EEESO_EEEiEEENS5_IJNS5_IJNSA_ILi0EEESC_EEENSA_ILi512EEEEEENS5_IJSW_iEEEEEEEEEEESK_S13_NS4_8TiledMMAINS4_8MMA_AtomIJNS4_21SM100_MMA_MXF8F6F4_SSISI_SI_fSJ_Li128ELi256ELNS4_4UMMA5MajorE0ELS18_0ELNS17_7ScaleInE0ELS19_0EEEEEENSM_INS5_IJSC_SC_SC_EEENS5_IJSW_SW_SW_EEEEENS5_IJNS4_10UnderscoreES1F_S1F_EEEEENS5_IJNS4_13SM90_TMA_LOADES1I_EEENS5_IJNS4_14ComposedLayoutINS4_7SwizzleILi3ELi4ELi3EEENS4_18smem_ptr_flag_bitsILi8EEENSM_INS5_IJSB_SF_EEENS5_IJSF_SC_EEEEEEENSM_INS5_IJNS5_IJNS5_IJSP_SC_EEENS5_IJSN_SC_EEEEEESC_NS5_IJSO_SC_EEEEEENS5_IJNS5_IJNS5_IJSU_SY_EEESX_EEESW_NS5_IJSC_SY_EEEEEEEEEEEvNS4_8identityENS5_IJNS4_23SM90_TMA_LOAD_MULTICASTES25_EEENS5_IJS1S_NSM_INS5_IJNS5_IJNS5_IJSP_NSA_ILi2EEEEEES1U_EEESC_S1W_EEENS5_IJS1Z_SW_NS5_IJSC_NSA_ILi1024EEEEEEEEEEEEEEvS24_EENS_8epilogue10collective18CollectiveEpilogueINS2H_23Sm100TmaWarpSpecializedILi4ELi2ELi32ELb1ELb0EEEJNS5_IJNSA_ILi64EEESG_SF_EEENS5_IJNSM_IS2M_SC_EENSM_INS5_IJSN_S27_EEENS5_IJSC_SF_EEEEEEEENS_10bfloat16_tESL_S2T_SL_NS2H_6fusion15FusionCallbacksIS2L_NS2U_17LinearCombinationIS2T_fS2T_fLNS_15FloatRoundStyleE2EEES2N_S2S_JEEENS4_5SM1004TMEM4LOAD26SM100_TMEM_LOAD_32dp32b32xES1I_NS1K_INS1L_ILi2ELi4ELi3EEENS1N_ILi16EEENSM_INS5_IJSB_SN_EEES1U_EEEENS4_39AutoVectorizingCopyWithAssumedAlignmentILi128EEENS4_14SM90_TMA_STOREES38_S3A_S3A_EEEvvEEEEvNT_6ParamsE --------------------------
	.section	.text._ZN7cutlass13device_kernelINS_4gemm6kernel13GemmUniversalIN4cute5tupleIJiiiiEEENS1_10collective13CollectiveMmaINS1_46MainloopSm100TmaUmmaWarpSpecializedBlockScaledILi3ELi2ELi1ENS5_IJNS4_1CILi8EEENSA_ILi1EEESC_EEEEENS5_IJNSA_ILi128EEENSA_ILi256EEESF_EEENS5_IJNS_12float_e5m2_tENS_13float_ue8m0_tEEEENS5_IJNS5_IJlSC_lEEENS4_6LayoutINS5_IJNS5_IJNS5_IJNSA_ILi32EEENSA_ILi4EEEEEEiEEESQ_NS5_IJSC_iEEEEEENS5_IJNS5_IJNS5_IJNSA_ILi16EEESO_EEEiEEENS5_IJNS5_IJNSA_ILi0EEESC_EEENSA_ILi512EEEEEENS5_IJSW_iEEEEEEEEEEESK_S13_NS4_8TiledMMAINS4_8MMA_AtomIJNS4_21SM100_MMA_MXF8F6F4_SSISI_SI_fSJ_Li128ELi256ELNS4_4UMMA5MajorE0ELS18_0ELNS17_7ScaleInE0ELS19_0EEEEEENSM_INS5_IJSC_SC_SC_EEENS5_IJSW_SW_SW_EEEEENS5_IJNS4_10UnderscoreES1F_S1F_EEEEENS5_IJNS4_13SM90_TMA_LOADES1I_EEENS5_IJNS4_14ComposedLayoutINS4_7SwizzleILi3ELi4ELi3EEENS4_18smem_ptr_flag_bitsILi8EEENSM_INS5_IJSB_SF_EEENS5_IJSF_SC_EEEEEEENSM_INS5_IJNS5_IJNS5_IJSP_SC_EEENS5_IJSN_SC_EEEEEESC_NS5_IJSO_SC_EEEEEENS5_IJNS5_IJNS5_IJSU_SY_EEESX_EEESW_NS5_IJSC_SY_EEEEEEEEEEEvNS4_8identityENS5_IJNS4_23SM90_TMA_LOAD_MULTICASTES25_EEENS5_IJS1S_NSM_INS5_IJNS5_IJNS5_IJSP_NSA_ILi2EEEEEES1U_EEESC_S1W_EEENS5_IJS1Z_SW_NS5_IJSC_NSA_ILi1024EEEEEEEEEEEEEEvS24_EENS_8epilogue10collective18CollectiveEpilogueINS2H_23Sm100TmaWarpSpecializedILi4ELi2ELi32ELb1ELb0EEEJNS5_IJNSA_ILi64EEESG_SF_EEENS5_IJNSM_IS2M_SC_EENSM_INS5_IJSN_S27_EEENS5_IJSC_SF_EEEEEEEENS_10bfloat16_tESL_S2T_SL_NS2H_6fusion15FusionCallbacksIS2L_NS2U_17LinearCombinationIS2T_fS2T_fLNS_15FloatRoundStyleE2EEES2N_S2S_JEEENS4_5SM1004TMEM4LOAD26SM100_TMEM_LOAD_32dp32b32xES1I_NS1K_INS1L_ILi2ELi4ELi3EEENS1N_ILi16EEENSM_INS5_IJSB_SN_EEES1U_EEEENS4_39AutoVectorizingCopyWithAssumedAlignmentILi128EEENS4_14SM90_TMA_STOREES38_S3A_S3A_EEEvvEEEEvNT_6ParamsE,"ax",@progbits
	.align	128
.text._ZN7cutlass13device_kernelINS_4gemm6kernel13GemmUniversalIN4cute5tupleIJiiiiEEENS1_10collective13CollectiveMmaINS1_46MainloopSm100TmaUmmaWarpSpecializedBlockScaledILi3ELi2ELi1ENS5_IJNS4_1CILi8EEENSA_ILi1EEESC_EEEEENS5_IJNSA_ILi128EEENSA_ILi256EEESF_EEENS5_IJNS_12float_e5m2_tENS_13float_ue8m0_tEEEENS5_IJNS5_IJlSC_lEEENS4_6LayoutINS5_IJNS5_IJNS5_IJNSA_ILi32EEENSA_ILi4EEEEEEiEEESQ_NS5_IJSC_iEEEEEENS5_IJNS5_IJNS5_IJNSA_ILi16EEESO_EEEiEEENS5_IJNS5_IJNSA_ILi0EEESC_EEENSA_ILi512EEEEEENS5_IJSW_iEEEEEEEEEEESK_S13_NS4_8TiledMMAINS4_8MMA_AtomIJNS4_21SM100_MMA_MXF8F6F4_SSISI_SI_fSJ_Li128ELi256ELNS4_4UMMA5MajorE0ELS18_0ELNS17_7ScaleInE0ELS19_0EEEEEENSM_INS5_IJSC_SC_SC_EEENS5_IJSW_SW_SW_EEEEENS5_IJNS4_10UnderscoreES1F_S1F_EEEEENS5_IJNS4_13SM90_TMA_LOADES1I_EEENS5_IJNS4_14ComposedLayoutINS4_7SwizzleILi3ELi4ELi3EEENS4_18smem_ptr_flag_bitsILi8EEENSM_INS5_IJSB_SF_EEENS5_IJSF_SC_EEEEEEENSM_INS5_IJNS5_IJNS5_IJSP_SC_EEENS5_IJSN_SC_EEEEEESC_NS5_IJSO_SC_EEEEEENS5_IJNS5_IJNS5_IJSU_SY_EEESX_EEESW_NS5_IJSC_SY_EEEEEEEEEEEvNS4_8identityENS5_IJNS4_23SM90_TMA_LOAD_MULTICASTES25_EEENS5_IJS1S_NSM_INS5_IJNS5_IJNS5_IJSP_NSA_ILi2EEEEEES1U_EEESC_S1W_EEENS5_IJS1Z_SW_NS5_IJSC_NSA_ILi1024EEEEEEEEEEEEEEvS24_EENS_8epilogue10collective18CollectiveEpilogueINS2H_23Sm100TmaWarpSpecializedILi4ELi2ELi32ELb1ELb0EEEJNS5_IJNSA_ILi64EEESG_SF_EEENS5_IJNSM_IS2M_SC_EENSM_INS5_IJSN_S27_EEENS5_IJSC_SF_EEEEEEEENS_10bfloat16_tESL_S2T_SL_NS2H_6fusion15FusionCallbacksIS2L_NS2U_17LinearCombinationIS2T_fS2T_fLNS_15FloatRoundStyleE2EEES2N_S2S_JEEENS4_5SM1004TMEM4LOAD26SM100_TMEM_LOAD_32dp32b32xES1I_NS1K_INS1L_ILi2ELi4ELi3EEENS1N_ILi16EEENSM_INS5_IJSB_SN_EEES1U_EEEENS4_39AutoVectorizingCopyWithAssumedAlignmentILi128EEENS4_14SM90_TMA_STOREES38_S3A_S3A_EEEvvEEEEvNT_6ParamsE:
        .type           _ZN7cutlass13device_kernelINS_4gemm6kernel13GemmUniversalIN4cute5tupleIJiiiiEEENS1_10collective13CollectiveMmaINS1_46MainloopSm100TmaUmmaWarpSpecializedBlockScaledILi3ELi2ELi1ENS5_IJNS4_1CILi8EEENSA_ILi1EEESC_EEEEENS5_IJNSA_ILi128EEENSA_ILi256EEESF_EEENS5_IJNS_12float_e5m2_tENS_13float_ue8m0_tEEEENS5_IJNS5_IJlSC_lEEENS4_6LayoutINS5_IJNS5_IJNS5_IJNSA_ILi32EEENSA_ILi4EEEEEEiEEESQ_NS5_IJSC_iEEEEEENS5_IJNS5_IJNS5_IJNSA_ILi16EEESO_EEEiEEENS5_IJNS5_IJNSA_ILi0EEESC_EEENSA_ILi512EEEEEENS5_IJSW_iEEEEEEEEEEESK_S13_NS4_8TiledMMAINS4_8MMA_AtomIJNS4_21SM100_MMA_MXF8F6F4_SSISI_SI_fSJ_Li128ELi256ELNS4_4UMMA5MajorE0ELS18_0ELNS17_7ScaleInE0ELS19_0EEEEEENSM_INS5_IJSC_SC_SC_EEENS5_IJSW_SW_SW_EEEEENS5_IJNS4_10UnderscoreES1F_S1F_EEEEENS5_IJNS4_13SM90_TMA_LOADES1I_EEENS5_IJNS4_14ComposedLayoutINS4_7SwizzleILi3ELi4ELi3EEENS4_18smem_ptr_flag_bitsILi8EEENSM_INS5_IJSB_SF_EEENS5_IJSF_SC_EEEEEEENSM_INS5_IJNS5_IJNS5_IJSP_SC_EEENS5_IJSN_SC_EEEEEESC_NS5_IJSO_SC_EEEEEENS5_IJNS5_IJNS5_IJSU_SY_EEESX_EEESW_NS5_IJSC_SY_EEEEEEEEEEEvNS4_8identityENS5_IJNS4_23SM90_TMA_LOAD_MULTICASTES25_EEENS5_IJS1S_NSM_INS5_IJNS5_IJNS5_IJSP_NSA_ILi2EEEEEES1U_EEESC_S1W_EEENS5_IJS1Z_SW_NS5_IJSC_NSA_ILi1024EEEEEEEEEEEEEEvS24_EENS_8epilogue10collective18CollectiveEpilogueINS2H_23Sm100TmaWarpSpecializedILi4ELi2ELi32ELb1ELb0EEEJNS5_IJNSA_ILi64EEESG_SF_EEENS5_IJNSM_IS2M_SC_EENSM_INS5_IJSN_S27_EEENS5_IJSC_SF_EEEEEEEENS_10bfloat16_tESL_S2T_SL_NS2H_6fusion15FusionCallbacksIS2L_NS2U_17LinearCombinationIS2T_fS2T_fLNS_15FloatRoundStyleE2EEES2N_S2S_JEEENS4_5SM1004TMEM4LOAD26SM100_TMEM_LOAD_32dp32b32xES1I_NS1K_INS1L_ILi2ELi4ELi3EEENS1N_ILi16EEENSM_INS5_IJSB_SN_EEES1U_EEEENS4_39AutoVectorizingCopyWithAssumedAlignmentILi128EEENS4_14SM90_TMA_STOREES38_S3A_S3A_EEEvvEEEEvNT_6ParamsE,@function
        .size           _ZN7cutlass13device_kernelINS_4gemm6kernel13GemmUniversalIN4cute5tupleIJiiiiEEENS1_10collective13CollectiveMmaINS1_46MainloopSm100TmaUmmaWarpSpecializedBlockScaledILi3ELi2ELi1ENS5_IJNS4_1CILi8EEENSA_ILi1EEESC_EEEEENS5_IJNSA_ILi128EEENSA_ILi256EEESF_EEENS5_IJNS_12float_e5m2_tENS_13float_ue8m0_tEEEENS5_IJNS5_IJlSC_lEEENS4_6LayoutINS5_IJNS5_IJNS5_IJNSA_ILi32EEENSA_ILi4EEEEEEiEEESQ_NS5_IJSC_iEEEEEENS5_IJNS5_IJNS5_IJNSA_ILi16EEESO_EEEiEEENS5_IJNS5_IJNSA_ILi0EEESC_EEENSA_ILi512EEEEEENS5_IJSW_iEEEEEEEEEEESK_S13_NS4_8TiledMMAINS4_8MMA_AtomIJNS4_21SM100_MMA_MXF8F6F4_SSISI_SI_fSJ_Li128ELi256ELNS4_4UMMA5MajorE0ELS18_0ELNS17_7ScaleInE0ELS19_0EEEEEENSM_INS5_IJSC_SC_SC_EEENS5_IJSW_SW_SW_EEEEENS5_IJNS4_10UnderscoreES1F_S1F_EEEEENS5_IJNS4_13SM90_TMA_LOADES1I_EEENS5_IJNS4_14ComposedLayoutINS4_7SwizzleILi3ELi4ELi3EEENS4_18smem_ptr_flag_bitsILi8EEENSM_INS5_IJSB_SF_EEENS5_IJSF_SC_EEEEEEENSM_INS5_IJNS5_IJNS5_IJSP_SC_EEENS5_IJSN_SC_EEEEEESC_NS5_IJSO_SC_EEEEEENS5_IJNS5_IJNS5_IJSU_SY_EEESX_EEESW_NS5_IJSC_SY_EEEEEEEEEEEvNS4_8identityENS5_IJNS4_23SM90_TMA_LOAD_MULTICASTES25_EEENS5_IJS1S_NSM_INS5_IJNS5_IJNS5_IJSP_NSA_ILi2EEEEEES1U_EEESC_S1W_EEENS5_IJS1Z_SW_NS5_IJSC_NSA_ILi1024EEEEEEEEEEEEEEvS24_EENS_8epilogue10collective18CollectiveEpilogueINS2H_23Sm100TmaWarpSpecializedILi4ELi2ELi32ELb1ELb0EEEJNS5_IJNSA_ILi64EEESG_SF_EEENS5_IJNSM_IS2M_SC_EENSM_INS5_IJSN_S27_EEENS5_IJSC_SF_EEEEEEEENS_10bfloat16_tESL_S2T_SL_NS2H_6fusion15FusionCallbacksIS2L_NS2U_17LinearCombinationIS2T_fS2T_fLNS_15FloatRoundStyleE2EEES2N_S2S_JEEENS4_5SM1004TMEM4LOAD26SM100_TMEM_LOAD_32dp32b32xES1I_NS1K_INS1L_ILi2ELi4ELi3EEENS1N_ILi16EEENSM_INS5_IJSB_SN_EEES1U_EEEENS4_39AutoVectorizingCopyWithAssumedAlignmentILi128EEENS4_14SM90_TMA_STOREES38_S3A_S3A_EEEvvEEEEvNT_6ParamsE,(.L_x_239 - _ZN7cutlass13device_kernelINS_4gemm6kernel13GemmUniversalIN4cute5tupleIJiiiiEEENS1_10collective13CollectiveMmaINS1_46MainloopSm100TmaUmmaWarpSpecializedBlockScaledILi3ELi2ELi1ENS5_IJNS4_1CILi8EEENSA_ILi1EEESC_EEEEENS5_IJNSA_ILi128EEENSA_ILi256EEESF_EEENS5_IJNS_12float_e5m2_tENS_13float_ue8m0_tEEEENS5_IJNS5_IJlSC_lEEENS4_6LayoutINS5_IJNS5_IJNS5_IJNSA_ILi32EEENSA_ILi4EEEEEEiEEESQ_NS5_IJSC_iEEEEEENS5_IJNS5_IJNS5_IJNSA_ILi16EEESO_EEEiEEENS5_IJNS5_IJNSA_ILi0EEESC_EEENSA_ILi512EEEEEENS5_IJSW_iEEEEEEEEEEESK_S13_NS4_8TiledMMAINS4_8MMA_AtomIJNS4_21SM100_MMA_MXF8F6F4_SSISI_SI_fSJ_Li128ELi256ELNS4_4UMMA5MajorE0ELS18_0ELNS17_7ScaleInE0ELS19_0EEEEEENSM_INS5_IJSC_SC_SC_EEENS5_IJSW_SW_SW_EEEEENS5_IJNS4_10UnderscoreES1F_S1F_EEEEENS5_IJNS4_13SM90_TMA_LOADES1I_EEENS5_IJNS4_14ComposedLayoutINS4_7SwizzleILi3ELi4ELi3EEENS4_18smem_ptr_flag_bitsILi8EEENSM_INS5_IJSB_SF_EEENS5_IJSF_SC_EEEEEEENSM_INS5_IJNS5_IJNS5_IJSP_SC_EEENS5_IJSN_SC_EEEEEESC_NS5_IJSO_SC_EEEEEENS5_IJNS5_IJNS5_IJSU_SY_EEESX_EEESW_NS5_IJSC_SY_EEEEEEEEEEEvNS4_8identityENS5_IJNS4_23SM90_TMA_LOAD_MULTICASTES25_EEENS5_IJS1S_NSM_INS5_IJNS5_IJNS5_IJSP_NSA_ILi2EEEEEES1U_EEESC_S1W_EEENS5_IJS1Z_SW_NS5_IJSC_NSA_ILi1024EEEEEEEEEEEEEEvS24_EENS_8epilogue10collective18CollectiveEpilogueINS2H_23Sm100TmaWarpSpecializedILi4ELi2ELi32ELb1ELb0EEEJNS5_IJNSA_ILi64EEESG_SF_EEENS5_IJNSM_IS2M_SC_EENSM_INS5_IJSN_S27_EEENS5_IJSC_SF_EEEEEEEENS_10bfloat16_tESL_S2T_SL_NS2H_6fusion15FusionCallbacksIS2L_NS2U_17LinearCombinationIS2T_fS2T_fLNS_15FloatRoundStyleE2EEES2N_S2S_JEEENS4_5SM1004TMEM4LOAD26SM100_TMEM_LOAD_32dp32b32xES1I_NS1K_INS1L_ILi2ELi4ELi3EEENS1N_ILi16EEENSM_INS5_IJSB_SN_EEES1U_EEEENS4_39AutoVectorizingCopyWithAssumedAlignmentILi128EEENS4_14SM90_TMA_STOREES38_S3A_S3A_EEEvvEEEEvNT_6ParamsE)
        .other          _ZN7cutlass13device_kernelINS_4gemm6kernel13GemmUniversalIN4cute5tupleIJiiiiEEENS1_10collective13CollectiveMmaINS1_46MainloopSm100TmaUmmaWarpSpecializedBlockScaledILi3ELi2ELi1ENS5_IJNS4_1CILi8EEENSA_ILi1EEESC_EEEEENS5_IJNSA_ILi128EEENSA_ILi256EEESF_EEENS5_IJNS_12float_e5m2_tENS_13float_ue8m0_tEEEENS5_IJNS5_IJlSC_lEEENS4_6LayoutINS5_IJNS5_IJNS5_IJNSA_ILi32EEENSA_ILi4EEEEEEiEEESQ_NS5_IJSC_iEEEEEENS5_IJNS5_IJNS5_IJNSA_ILi16EEESO_EEEiEEENS5_IJNS5_IJNSA_ILi0EEESC_EEENSA_ILi512EEEEEENS5_IJSW_iEEEEEEEEEEESK_S13_NS4_8TiledMMAINS4_8MMA_AtomIJNS4_21SM100_MMA_MXF8F6F4_SSISI_SI_fSJ_Li128ELi256ELNS4_4UMMA5MajorE0ELS18_0ELNS17_7ScaleInE0ELS19_0EEEEEENSM_INS5_IJSC_SC_SC_EEENS5_IJSW_SW_SW_EEEEENS5_IJNS4_10UnderscoreES1F_S1F_EEEEENS5_IJNS4_13SM90_TMA_LOADES1I_EEENS5_IJNS4_14ComposedLayoutINS4_7SwizzleILi3ELi4ELi3EEENS4_18smem_ptr_flag_bitsILi8EEENSM_INS5_IJSB_SF_EEENS5_IJSF_SC_EEEEEEENSM_INS5_IJNS5_IJNS5_IJSP_SC_EEENS5_IJSN_SC_EEEEEESC_NS5_IJSO_SC_EEEEEENS5_IJNS5_IJNS5_IJSU_SY_EEESX_EEESW_NS5_IJSC_SY_EEEEEEEEEEEvNS4_8identityENS5_IJNS4_23SM90_TMA_LOAD_MULTICASTES25_EEENS5_IJS1S_NSM_INS5_IJNS5_IJNS5_IJSP_NSA_ILi2EEEEEES1U_EEESC_S1W_EEENS5_IJS1Z_SW_NS5_IJSC_NSA_ILi1024EEEEEEEEEEEEEEvS24_EENS_8epilogue10collective18CollectiveEpilogueINS2H_23Sm100TmaWarpSpecializedILi4ELi2ELi32ELb1ELb0EEEJNS5_IJNSA_ILi64EEESG_SF_EEENS5_IJNSM_IS2M_SC_EENSM_INS5_IJSN_S27_EEENS5_IJSC_SF_EEEEEEEENS_10bfloat16_tESL_S2T_SL_NS2H_6fusion15FusionCallbacksIS2L_NS2U_17LinearCombinationIS2T_fS2T_fLNS_15FloatRoundStyleE2EEES2N_S2S_JEEENS4_5SM1004TMEM4LOAD26SM100_TMEM_LOAD_32dp32b32xES1I_NS1K_INS1L_ILi2ELi4ELi3EEENS1N_ILi16EEENSM_INS5_IJSB_SN_EEES1U_EEEENS4_39AutoVectorizingCopyWithAssumedAlignmentILi128EEENS4_14SM90_TMA_STOREES38_S3A_S3A_EEEvvEEEEvNT_6ParamsE,@"STO_CUDA_ENTRY STV_DEFAULT"
_ZN7cutlass13device_kernelINS_4gemm6kernel13GemmUniversalIN4cute5tupleIJiiiiEEENS1_10collective13CollectiveMmaINS1_46MainloopSm100TmaUmmaWarpSpecializedBlockScaledILi3ELi2ELi1ENS5_IJNS4_1CILi8EEENSA_ILi1EEESC_EEEEENS5_IJNSA_ILi128EEENSA_ILi256EEESF_EEENS5_IJNS_12float_e5m2_tENS_13float_ue8m0_tEEEENS5_IJNS5_IJlSC_lEEENS4_6LayoutINS5_IJNS5_IJNS5_IJNSA_ILi32EEENSA_ILi4EEEEEEiEEESQ_NS5_IJSC_iEEEEEENS5_IJNS5_IJNS5_IJNSA_ILi16EEESO_EEEiEEENS5_IJNS5_IJNSA_ILi0EEESC_EEENSA_ILi512EEEEEENS5_IJSW_iEEEEEEEEEEESK_S13_NS4_8TiledMMAINS4_8MMA_AtomIJNS4_21SM100_MMA_MXF8F6F4_SSISI_SI_fSJ_Li128ELi256ELNS4_4UMMA5MajorE0ELS18_0ELNS17_7ScaleInE0ELS19_0EEEEEENSM_INS5_IJSC_SC_SC_EEENS5_IJSW_SW_SW_EEEEENS5_IJNS4_10UnderscoreES1F_S1F_EEEEENS5_IJNS4_13SM90_TMA_LOADES1I_EEENS5_IJNS4_14ComposedLayoutINS4_7SwizzleILi3ELi4ELi3EEENS4_18smem_ptr_flag_bitsILi8EEENSM_INS5_IJSB_SF_EEENS5_IJSF_SC_EEEEEEENSM_INS5_IJNS5_IJNS5_IJSP_SC_EEENS5_IJSN_SC_EEEEEESC_NS5_IJSO_SC_EEEEEENS5_IJNS5_IJNS5_IJSU_SY_EEESX_EEESW_NS5_IJSC_SY_EEEEEEEEEEEvNS4_8identityENS5_IJNS4_23SM90_TMA_LOAD_MULTICASTES25_EEENS5_IJS1S_NSM_INS5_IJNS5_IJNS5_IJSP_NSA_ILi2EEEEEES1U_EEESC_S1W_EEENS5_IJS1Z_SW_NS5_IJSC_NSA_ILi1024EEEEEEEEEEEEEEvS24_EENS_8epilogue10collective18CollectiveEpilogueINS2H_23Sm100TmaWarpSpecializedILi4ELi2ELi32ELb1ELb0EEEJNS5_IJNSA_ILi64EEESG_SF_EEENS5_IJNSM_IS2M_SC_EENSM_INS5_IJSN_S27_EEENS5_IJSC_SF_EEEEEEEENS_10bfloat16_tESL_S2T_SL_NS2H_6fusion15FusionCallbacksIS2L_NS2U_17LinearCombinationIS2T_fS2T_fLNS_15FloatRoundStyleE2EEES2N_S2S_JEEENS4_5SM1004TMEM4LOAD26SM100_TMEM_LOAD_32dp32b32xES1I_NS1K_INS1L_ILi2ELi4ELi3EEENS1N_ILi16EEENSM_INS5_IJSB_SN_EEES1U_EEEENS4_39AutoVectorizingCopyWithAssumedAlignmentILi128EEENS4_14SM90_TMA_STOREES38_S3A_S3A_EEEvvEEEEvNT_6ParamsE:
[----:B------:R-:W1:Y:S01]  /*0000*/  LDC R1, c[0x0][0x37c] ;  /* 0x0000df00ff017b82 */ /* 0x000e620000000800 */
[----:B------:R-:W2:Y:S01]  /*0010*/  S2R R184, SR_TID.X ;  /* 0x0000000000b87919 */ /* 0x000ea20000002100 */
[----:B------:R-:W3:Y:S01]  /*0020*/  LDCU.64 UR12, c[0x0][0xc90] ;  /* 0x00019200ff0c77ac */ /* 0x000ee20008000a00 */
[----:B------:R-:W-:Y:S02]  /*0030*/  PRMT R176, RZ, 0x7610, R176 ;  /* 0x00007610ffb07816 */ /* 0x000fe400000000b0 */
[----:B------:R-:W-:Y:S01]  /*0040*/  ELECT P4, URZ, PT ;  /* 0x0000000000ff782f */ /* 0x000fe20003880000 */
[----:B---3--:R-:W-:-:S04]  /*0050*/  UISETP.NE.U32.AND UP0, UPT, UR12, URZ, UPT ;  /* 0x000000ff0c00728c */ /* 0x008fc8000bf05070 */
[----:B------:R-:W-:Y:S01]  /*0060*/  UISETP.NE.AND.EX UP0, UPT, UR13, URZ, UPT, UP0 ;  /* 0x000000ff0d00728c */ /* 0x000fe2000bf05300 */
[----:B--2---:R-:W-:-:S05]  /*0070*/  SHF.R.U32.HI R177, RZ, 0x5, R184 ;  /* 0x00000005ffb17819 */ /* 0x004fca00000116b8 */
[----:B------:R-:W2:Y:S02]  /*0080*/  SHFL.IDX PT, R0, R177, RZ, 0x1f ;  /* 0x00001fffb1007589 */ /* 0x000ea400000e0000 */
[----:B--2---:R-:W-:Y:S01]  /*0090*/  R2UR UR19, R0 ;  /* 0x00000000001372ca */ /* 0x004fe200000e0000 */
[----:B-1----:R-:W-:-:S14]  /*00a0*/  BRA.U UP0, `(.L_x_0) ;  /* 0x0000000100307547 */ /* 0x002fdc000b800000 */
[----:B------:R-:W1:Y:S02]  /*00b0*/  LDCU.64 UR4, c[0x0][0xc88] ;  /* 0x00019100ff0477ac */ /* 0x000e640008000a00 */
[----:B-1----:R-:W-:-:S04]  /*00c0*/  UISETP.NE.U32.AND UP0, UPT, UR4, URZ, UPT ;  /* 0x000000ff0400728c */ /* 0x002fc8000bf05070 */
[----:B------:R-:W-:-:S09]  /*00d0*/  UISETP.NE.AND.EX UP0, UPT, UR5, URZ, UPT, UP0 ;  /* 0x000000ff0500728c */ /* 0x000fd2000bf05300 */
[----:B------:R-:W-:Y:S05]  /*00e0*/  BRA.U !UP0, `(.L_x_1) ;  /* 0x0000000108147547 */ /* 0x000fea000b800000 */
[----:B------:R-:W1:Y:S01]  /*00f0*/  LDC.64 R2, c[0x0][0xc88] ;  /* 0x00032200ff027b82 */ /* 0x000e620000000a00 */
[----:B------:R-:W1:Y:S02]  /*0100*/  LDCU.64 UR4, c[0x0][0x358] ;  /* 0x00006b00ff0477ac */ /* 0x000e640008000a00 */
[----:B-1----:R1:W5:Y:S01]  /*0110*/  LDG.E R133, desc[UR4][R2.64] ;  /* 0x0000000402857981 */ /* 0x002362000c1e1900 */
[----:B------:R-:W-:Y:S01]  /*0120*/  HFMA2 R176, -RZ, RZ, 0, 5.9604644775390625e-08 ;  /* 0x00000001ffb07431 */ /* 0x000fe200000001ff */
[----:B------:R-:W-:Y:S05]  /*0130*/  BRA `(.L_x_0) ;  /* 0x00000000000c7947 */ /* 0x000fea0003800000 */
.L_x_1:
[----:B------:R-:W1:Y:S01]  /*0140*/  LDCU UR4, c[0x0][0xc80] ;  /* 0x00019000ff0477ac */ /* 0x000e620008000800 */
[----:B------:R-:W-:Y:S01]  /*0150*/  HFMA2 R176, -RZ, RZ, 0, 5.9604644775390625e-08 ;  /* 0x00000001ffb07431 */ /* 0x000fe200000001ff */
[----:B-1----:R-:W-:-:S07]  /*0160*/  MOV R133, UR4 ;  /* 0x0000000400857c02 */ /* 0x002fce0008000f00 */
.L_x_0:
[----:B------:R-:W2:Y:S02]  /*0170*/  LDCU.64 UR4, c[0x0][0xcb0] ;  /* 0x00019600ff0477ac */ /* 0x000ea40008000a00 */
[----:B--2---:R-:W-:-:S04]  /*0180*/  UISETP.NE.U32.AND UP0, UPT, UR4, URZ, UPT ;  /* 0x000000ff0400728c */ /* 0x004fc8000bf05070 */
[----:B------:R-:W-:-:S09]  /*0190*/  UISETP.NE.AND.EX UP0, UPT, UR5, URZ, UPT, UP0 ;  /* 0x000000ff0500728c */ /* 0x000fd2000bf05300 */
[----:B------:R-:W-:Y:S05]  /*01a0*/  BRA.U UP0, `(.L_x_2) ;  /* 0x0000000100287547 */ /* 0x000fea000b800000 */
[----:B------:R-:W2:Y:S02]  /*01b0*/  LDCU.64 UR4, c[0x0][0xca8] ;  /* 0x00019500ff0477ac */ /* 0x000ea40008000a00 */
[----:B--2---:R-:W-:-:S04]  /*01c0*/  UISETP.NE.U32.AND UP0, UPT, UR4, URZ, UPT ;  /* 0x000000ff0400728c */ /* 0x004fc8000bf05070 */
[----:B------:R-:W-:-:S09]  /*01d0*/  UISETP.NE.AND.EX UP0, UPT, UR5, URZ, UPT, UP0 ;  /* 0x000000ff0500728c */ /* 0x000fd2000bf05300 */
[----:B------:R-:W-:Y:S05]  /*01e0*/  BRA.U !UP0, `(.L_x_3) ;  /* 0x0000000108107547 */ /* 0x000fea000b800000 */
[----:B------:R-:W2:Y:S01]  /*01f0*/  LDC.64 R130, c[0x0][0xca8] ;  /* 0x00032a00ff827b82 */ /* 0x000ea20000000a00 */
[----:B------:R-:W2:Y:S02]  /*0200*/  LDCU.64 UR4, c[0x0][0x358] ;  /* 0x00006b00ff0477ac */ /* 0x000ea40008000a00 */
[----:B--2---:R2:W5:Y:S01]  /*0210*/  LDG.E R130, desc[UR4][R130.64] ;  /* 0x0000000482827981 */ /* 0x004562000c1e1900 */
[----:B------:R-:W-:Y:S05]  /*0220*/  BRA `(.L_x_2) ;  /* 0x0000000000087947 */ /* 0x000fea0003800000 */
.L_x_3:
[----:B------:R-:W2:Y:S02]  /*0230*/  LDCU UR4, c[0x0][0xca0] ;  /* 0x00019400ff0477ac */ /* 0x000ea40008000800 */
[----:B--2---:R-:W-:Y:S02]  /*0240*/  MOV R130, UR4 ;  /* 0x0000000400827c02 */ /* 0x004fe40008000f00 */
.L_x_2:
[----:B------:R-:W-:Y:S01]  /*0250*/  IMAD.U32 R0, RZ, RZ, UR19 ;  /* 0x00000013ff007e24 */ /* 0x000fe2000f8e00ff */
[----:B------:R-:W-:Y:S04]  /*0260*/  BSSY.RECONVERGENT B0, `(.L_x_4) ;  /* 0x0000012000007945 */ /* 0x000fe80003800200 */
[C---:B------:R-:W-:Y:S02]  /*0270*/  ISETP.NE.OR P1, PT, R0.reuse, 0x1, !P4 ;  /* 0x000000010000780c */ /* 0x040fe40006725670 */
[----:B------:R-:W-:-:S11]  /*0280*/  ISETP.NE.OR P0, PT, R0, 0x3, !P4 ;  /* 0x000000030000780c */ /* 0x000fd60006705670 */
[----:B------:R-:W-:Y:S05]  /*0290*/  @P1 BRA `(.L_x_5) ;  /* 0x0000000000381947 */ /* 0x000fea0003800000 */
[----:B------:R-:W3:Y:S02]  /*02a0*/  LDCU.64 UR4, c[0x0][0x348] ;  /* 0x00006900ff0477ac */ /* 0x000ee40008000a00 */
[----:B---3--:R-:W-:Y:S02]  /*02b0*/  UIADD3 UR10, UP3, UPT, UR4, 0x80, URZ ;  /* 0x00000080040a7890 */ /* 0x008fe4000ff7e0ff */
[----:B------:R-:W-:Y:S02]  /*02c0*/  UIADD3 UR8, UP2, UPT, UR4, 0x180, URZ ;  /* 0x0000018004087890 */ /* 0x000fe4000ff5e0ff */
[----:B------:R-:W-:Y:S02]  /*02d0*/  UIADD3 UR6, UP1, UPT, UR4, 0x280, URZ ;  /* 0x0000028004067890 */ /* 0x000fe4000ff3e0ff */
[----:B------:R-:W-:Y:S02]  /*02e0*/  UIADD3 UR4, UP0, UPT, UR4, 0x380, URZ ;  /* 0x0000038004047890 */ /* 0x000fe4000ff1e0ff */
[----:B------:R-:W-:-:S02]  /*02f0*/  UIADD3.X UR11, UPT, UPT, URZ, UR5, URZ, UP3, !UPT ;  /* 0x00000005ff0b7290 */ /* 0x000fc40009ffe4ff */
[----:B------:R-:W-:Y:S02]  /*0300*/  UIADD3.X UR9, UPT, UPT, URZ, UR5, URZ, UP2, !UPT ;  /* 0x00000005ff097290 */ /* 0x000fe400097fe4ff */
[----:B------:R-:W-:Y:S02]  /*0310*/  UIADD3.X UR7, UPT, UPT, URZ, UR5, URZ, UP1, !UPT ;  /* 0x00000005ff077290 */ /* 0x000fe40008ffe4ff */
[----:B------:R-:W-:-:S03]  /*0320*/  UIADD3.X UR5, UPT, UPT, URZ, UR5, URZ, UP0, !UPT ;  /* 0x00000005ff057290 */ /* 0x000fc600087fe4ff */
[----:B------:R3:W-:Y:S02]  /*0330*/  UTMACCTL.PF [UR10] ;  /* 0x000000000a0079b9 */ /* 0x0007e40008040000 */
[----:B------:R3:W-:Y:S02]  /*0340*/  UTMACCTL.PF [UR8] ;  /* 0x00000000080079b9 */ /* 0x0007e40008040000 */
[----:B------:R3:W-:Y:S02]  /*0350*/  UTMACCTL.PF [UR6] ;  /* 0x00000000060079b9 */ /* 0x0007e40008040000 */
[----:B------:R3:W-:Y:S02]  /*0360*/  UTMACCTL.PF [UR4] ;  /* 0x00000000040079b9 */ /* 0x0007e40008040000 */
[----:B---3--:R-:W-:Y:S01]  /*0370*/  NOP ;  /* 0x0000000000007918 */ /* 0x008fe20000000000 */
.L_x_5:
[----:B------:R-:W-:Y:S05]  /*0380*/  BSYNC.RECONVERGENT B0 ;  /* 0x0000000000007941 */ /* 0x000fea0003800200 */
.L_x_4:
[----:B------:R-:W-:Y:S04]  /*0390*/  BSSY.RECONVERGENT B0, `(.L_x_6) ;  /* 0x000000a000007945 */ /* 0x000fe80003800200 */
[----:B------:R-:W-:Y:S05]  /*03a0*/  @P0 BRA `(.L_x_7) ;  /* 0x0000000000200947 */ /* 0x000fea0003800000 */
[----:B------:R-:W3:Y:S02]  /*03b0*/  LDCU.64 UR4, c[0x0][0x348] ;  /* 0x00006900ff0477ac */ /* 0x000ee40008000a00 */
[----:B---3--:R-:W-:Y:S02]  /*03c0*/  UIADD3 UR6, UP1, UPT, UR4, 0x980, URZ ;  /* 0x0000098004067890 */ /* 0x008fe4000ff3e0ff */
[----:B------:R-:W-:Y:S02]  /*03d0*/  UIADD3 UR4, UP0, UPT, UR4, 0xa80, URZ ;  /* 0x00000a8004047890 */ /* 0x000fe4000ff1e0ff */
[----:B------:R-:W-:Y:S02]  /*03e0*/  UIADD3.X UR7, UPT, UPT, URZ, UR5, URZ, UP1, !UPT ;  /* 0x00000005ff077290 */ /* 0x000fe40008ffe4ff */
[----:B------:R-:W-:-:S07]  /*03f0*/  UIADD3.X UR5, UPT, UPT, URZ, UR5, URZ, UP0, !UPT ;  /* 0x00000005ff057290 */ /* 0x000fce00087fe4ff */
[----:B------:R3:W-:Y:S02]  /*0400*/  UTMACCTL.PF [UR6] ;  /* 0x00000000060079b9 */ /* 0x0007e40008040000 */
[----:B------:R3:W-:Y:S02]  /*0410*/  UTMACCTL.PF [UR4] ;  /* 0x00000000040079b9 */ /* 0x0007e40008040000 */
[----:B---3--:R-:W-:Y:S01]  /*0420*/  NOP ;  /* 0x0000000000007918 */ /* 0x008fe20000000000 */
.L_x_7:
[----:B------:R-:W-:Y:S05]  /*0430*/  BSYNC.RECONVERGENT B0 ;  /* 0x0000000000007941 */ /* 0x000fea0003800200 */
.L_x_6:
[----:B------:R-:W3:Y:S01]  /*0440*/  LDCU.64 UR4, c[0x0][0xc88] ;  /* 0x00019100ff0477ac */ /* 0x000ee20008000a00 */
[----:B------:R-:W-:Y:S02]  /*0450*/  UISETP.EQ.U32.AND UP1, UPT, UR12, URZ, UPT ;  /* 0x000000ff0c00728c */ /* 0x000fe4000bf22070 */
[----:B------:R-:W-:Y:S02]  /*0460*/  UPLOP3.LUT UP3, UPT, UPT, UPT, UPT, 0x80, 0x8 ;  /* 0x000000000008789c */ /* 0x000fe40003f6f070 */
[----:B---3--:R-:W-:-:S04]  /*0470*/  UISETP.NE.U32.AND UP0, UPT, UR4, URZ, UPT ;  /* 0x000000ff0400728c */ /* 0x008fc8000bf05070 */
[----:B------:R-:W-:-:S04]  /*0480*/  UISETP.NE.AND.EX UP2, UPT, UR5, URZ, UPT, UP0 ;  /* 0x000000ff0500728c */ /* 0x000fc8000bf45300 */
[----:B------:R-:W-:-:S04]  /*0490*/  UISETP.EQ.OR.EX UP4, UPT, UR13, URZ, !UP2, UP1 ;  /* 0x000000ff0d00728c */ /* 0x000fc8000d782710 */
[----:B------:R-:W-:-:S06]  /*04a0*/  UP2UR UR4, UPR, URZ, 0x10 ;  /* 0x00000010ff047883 */ /* 0x000fcc0008000000 */
[----:B------:R-:W-:Y:S01]  /*04b0*/  MOV R180, UR4 ;  /* 0x0000000400b47c02 */ /* 0x000fe20008000f00 */
[----:B------:R-:W-:Y:S06]  /*04c0*/  BRA.U !UP4, `(.L_x_8) ;  /* 0x000000010c207547 */ /* 0x000fec000b800000 */
[----:B------:R-:W-:Y:S01]  /*04d0*/  UISETP.NE.U32.AND UP0, UPT, UR12, URZ, UPT ;  /* 0x000000ff0c00728c */ /* 0x000fe2000bf05070 */
[----:B-----5:R-:W-:Y:S01]  /*04e0*/  FSETP.NEU.AND P0, PT, R133, RZ, PT ;  /* 0x000000ff8500720b */ /* 0x020fe20003f0d000 */
[----:B------:R-:W-:Y:S02]  /*04f0*/  USEL UR4, URZ, 0xffffffff, UP2 ;  /* 0xffffffffff047887 */ /* 0x000fe40009000000 */
[----:B------:R-:W-:-:S10]  /*0500*/  UISETP.NE.AND.EX UP1, UPT, UR13, URZ, UPT, UP0 ;  /* 0x000000ff0d00728c */ /* 0x000fd4000bf25300 */
[----:B------:R-:W-:Y:S01]  /*0510*/  VOTEU.ANY UP0, P0 ;  /* 0x0000000000ff7886 */ /* 0x000fe20000000100 */
[----:B------:R-:W-:-:S04]  /*0520*/  @!UP1 USEL UR4, URZ, 0xffffffff, UP0 ;  /* 0xffffffffff049887 */ /* 0x000fc80008000000 */
[----:B------:R-:W-:-:S04]  /*0530*/  ULOP3.LUT UR4, UR4, 0x1, URZ, 0xc0, !UPT ;  /* 0x0000000104047892 */ /* 0x000fc8000f8ec0ff */
[----:B------:R-:W-:-:S11]  /*0540*/  UISETP.NE.U32.AND UP3, UPT, UR4, 0x1, UPT ;  /* 0x000000010400788c */ /* 0x000fd6000bf65070 */
.L_x_8:
[----:B-1----:R-:W1:Y:S01]  /*0550*/  SHFL.IDX PT, R2, R177, RZ, 0x1f ;  /* 0x00001fffb1027589 */ /* 0x002e6200000e0000 */
[----:B------:R-:W-:Y:S01]  /*0560*/  UISETP.NE.AND UP5, UPT, UR19, 0x2, UPT ;  /* 0x000000021300788c */ /* 0x000fe2000bfa5270 */
[----:B-1----:R-:W-:-:S13]  /*0570*/  ISETP.NE.AND P0, PT, R2, RZ, PT ;  /* 0x000000ff0200720c */ /* 0x002fda0003f05270 */
[----:B------:R-:W-:Y:S05]  /*0580*/  @P0 BRA `(.L_x_9) ;  /* 0x0000000000500947 */ /* 0x000fea0003800000 */
[----:B------:R-:W1:Y:S01]  /*0590*/  S2UR UR4, SR_CgaCtaId ;  /* 0x00000000000479c3 */ /* 0x000e620000008800 */
[----:B------:R-:W-:Y:S01]  /*05a0*/  UMOV UR5, 0x400 ;  /* 0x0000040000057882 */ /* 0x000fe20000000000 */
[----:B------:R-:W-:Y:S01]  /*05b0*/  UMOV UR8, 0x1 ;  /* 0x0000000100087882 */ /* 0x000fe20000000000 */
[----:B------:R-:W-:Y:S01]  /*05c0*/  UMOV UR6, 0x8 ;  /* 0x0000000800067882 */ /* 0x000fe20000000000 */
[----:B------:R-:W-:-:S04]  /*05d0*/  UIADD3 UR8, UPT, UPT, -UR8, 0x100000, URZ ;  /* 0x0010000008087890 */ /* 0x000fc8000fffe1ff */
[----:B------:R-:W-:Y:S02]  /*05e0*/  USHF.L.U32 UR9, UR8, 0xb, URZ ;  /* 0x0000000b08097899 */ /* 0x000fe400080006ff */
[----:B------:R-:W-:Y:S02]  /*05f0*/  USHF.L.U32 UR8, UR8, 0x1, URZ ;  /* 0x0000000108087899 */ /* 0x000fe400080006ff */
[----:B------:R-:W-:-:S04]  /*0600*/  UIADD3 UR6, UPT, UPT, -UR6, 0x100000, URZ ;  /* 0x0010000006067890 */ /* 0x000fc8000fffe1ff */
[----:B------:R-:W-:Y:S02]  /*0610*/  USHF.L.U32 UR7, UR6, 0xb, URZ ;  /* 0x0000000b06077899 */ /* 0x000fe400080006ff */
[----:B------:R-:W-:Y:S01]  /*0620*/  USHF.L.U32 UR6, UR6, 0x1, URZ ;  /* 0x0000000106067899 */ /* 0x000fe200080006ff */
[----:B------:R-:W-:Y:S01]  /*0630*/  ELECT P0, URZ, PT ;  /* 0x0000000000ff782f */ /* 0x000fe20003800000 */
[----:B-1----:R-:W-:Y:S01]  /*0640*/  ULEA UR4, UR4, UR5, 0x18 ;  /* 0x0000000504047291 */ /* 0x002fe2000f8ec0ff */
[----:B------:R-:W1:Y:S11]  /*0650*/  FENCE.VIEW.ASYNC.S ;  /* 0x00000000000073c6 */ /* 0x000e760000000000 */
[----:B-1----:R1:W3:Y:S01]  /*0660*/  SYNCS.EXCH.64 URZ, [UR4], UR8 ;  /* 0x0000000804ff75b2 */ /* 0x0022e20008000100 */
[----:B------:R1:W4:Y:S01]  /*0670*/  SYNCS.EXCH.64 URZ, [UR4+0x18], UR6 ;  /* 0x0000180604ff75b2 */ /* 0x0003220008000100 */
[----:B------:R1:W1:Y:S01]  /*0680*/  SYNCS.EXCH.64 URZ, [UR4+0x8], UR8 ;  /* 0x0000080804ff75b2 */ /* 0x0002620008000100 */
[----:B------:R1:W1:Y:S01]  /*0690*/  SYNCS.EXCH.64 URZ, [UR4+0x20], UR6 ;  /* 0x0000200604ff75b2 */ /* 0x0002620008000100 */
[----:B------:R1:W1:Y:S01]  /*06a0*/  SYNCS.EXCH.64 URZ, [UR4+0x10], UR8 ;  /* 0x0000100804ff75b2 */ /* 0x0002620008000100 */
[----:B------:R1:W1:Y:S01]  /*06b0*/  SYNCS.EXCH.64 URZ, [UR4+0x28], UR6 ;  /* 0x0000280604ff75b2 */ /* 0x0002620008000100 */
[----:B------:R-:W-:Y:S01]  /*06c0*/  NOP ;  /* 0x0000000000007918 */ /* 0x000fe20000000000 */
.L_x_9:
[----:B------:R-:W2:Y:S01]  /*06d0*/  SHFL.IDX PT, R2, R177, RZ, 0x1f ;  /* 0x00001fffb1027589 */ /* 0x000ea200000e0000 */
[----:B------:R-:W-:Y:S01]  /*06e0*/  NOP ;  /* 0x0000000000007918 */ /* 0x000fe20000000000 */
[----:B--2---:R-:W-:-:S13]  /*06f0*/  ISETP.NE.AND P0, PT, R2, 0x1, PT ;  /* 0x000000010200780c */ /* 0x004fda0003f05270 */
[----:B------:R-:W-:Y:S05]  /*0700*/  @P0 BRA `(.L_x_10) ;  /* 0x0000000000580947 */ /* 0x000fea0003800000 */
[----:B-1----:R-:W1:Y:S01]  /*0710*/  S2UR UR4, SR_CgaCtaId ;  /* 0x00000000000479c3 */ /* 0x002e620000008800 */
        /* <DEDUP_REMOVED lines=12> */
[----:B-1----:R2:W1:Y:S01]  /*07e0*/  SYNCS.EXCH.64 URZ, [UR4+0x30], UR8 ;  /* 0x0000300804ff75b2 */ /* 0x0024620008000100 */
[----:B------:R2:W1:Y:S01]  /*07f0*/  SYNCS.EXCH.64 URZ, [UR4+0x50], UR6 ;  /* 0x0000500604ff75b2 */ /* 0x0004620008000100 */
[----:B------:R2:W1:Y:S01]  /*0800*/  SYNCS.EXCH.64 URZ, [UR4+0x38], UR8 ;  /* 0x0000380804ff75b2 */ /* 0x0004620008000100 */
[----:B------:R2:W1:Y:S01]  /*0810*/  SYNCS.EXCH.64 URZ, [UR4+0x58], UR6 ;  /* 0x0000580604ff75b2 */ /* 0x0004620008000100 */
[----:B------:R2:W1:Y:S01]  /*0820*/  SYNCS.EXCH.64 URZ, [UR4+0x40], UR8 ;  /* 0x0000400804ff75b2 */ /* 0x0004620008000100 */
[----:B------:R2:W1:Y:S01]  /*0830*/  SYNCS.EXCH.64 URZ, [UR4+0x60], UR6 ;  /* 0x0000600604ff75b2 */ /* 0x0004620008000100 */
[----:B------:R2:W1:Y:S01]  /*0840*/  SYNCS.EXCH.64 URZ, [UR4+0x48], UR8 ;  /* 0x0000480804ff75b2 */ /* 0x0004620008000100 */
[----:B------:R2:W1:Y:S02]  /*0850*/  SYNCS.EXCH.64 URZ, [UR4+0x68], UR6 ;  /* 0x0000680604ff75b2 */ /* 0x0004640008000100 */
[----:B--2---:R-:W-:Y:S01]  /*0860*/  NOP ;  /* 0x0000000000007918 */ /* 0x004fe20000000000 */
.L_x_10:
[----:B------:R-:W2:Y:S01]  /*0870*/  SHFL.IDX PT, R2, R177, RZ, 0x1f ;  /* 0x00001fffb1027589 */ /* 0x000ea200000e0000 */
[----:B------:R-:W-:Y:S01]  /*0880*/  NOP ;  /* 0x0000000000007918 */ /* 0x000fe20000000000 */
[----:B--2---:R-:W-:-:S13]  /*0890*/  ISETP.NE.AND P0, PT, R2, 0x3, PT ;  /* 0x000000030200780c */ /* 0x004fda0003f05270 */
[----:B------:R-:W-:Y:S05]  /*08a0*/  @P0 BRA `(.L_x_11) ;  /* 0x0000000000300947 */ /* 0x000fea0003800000 */
[----:B-1----:R-:W1:Y:S01]  /*08b0*/  S2UR UR4, SR_CgaCtaId ;  /* 0x00000000000479c3 */ /* 0x002e620000008800 */
[----:B------:R-:W-:Y:S01]  /*08c0*/  UMOV UR6, 0x400 ;  /* 0x0000040000067882 */ /* 0x000fe20000000000 */
[----:B------:R-:W-:Y:S01]  /*08d0*/  UMOV UR5, 0x20 ;  /* 0x0000002000057882 */ /* 0x000fe20000000000 */
[----:B------:R-:W-:Y:S01]  /*08e0*/  ELECT P0, URZ, PT ;  /* 0x0000000000ff782f */ /* 0x000fe20003800000 */
[----:B-1----:R-:W-:Y:S02]  /*08f0*/  ULEA UR6, UR4, UR6, 0x18 ;  /* 0x0000000604067291 */ /* 0x002fe4000f8ec0ff */
[----:B------:R-:W-:-:S04]  /*0900*/  UIADD3 UR4, UPT, UPT, -UR5, 0x100000, URZ ;  /* 0x0010000005047890 */ /* 0x000fc8000fffe1ff */
[----:B------:R-:W-:Y:S02]  /*0910*/  USHF.L.U32 UR5, UR4, 0xb, URZ ;  /* 0x0000000b04057899 */ /* 0x000fe400080006ff */
[----:B------:R-:W-:Y:S01]  /*0920*/  USHF.L.U32 UR4, UR4, 0x1, URZ ;  /* 0x0000000104047899 */ /* 0x000fe200080006ff */
[----:B------:R-:W1:Y:S11]  /*0930*/  FENCE.VIEW.ASYNC.S ;  /* 0x00000000000073c6 */ /* 0x000e760000000000 */
[----:B-1----:R2:W1:Y:S01]  /*0940*/  SYNCS.EXCH.64 URZ, [UR6+0x70], UR4 ;  /* 0x0000700406ff75b2 */ /* 0x0024620008000100 */
[----:B------:R2:W1:Y:S02]  /*0950*/  SYNCS.EXCH.64 URZ, [UR6+0x78], UR4 ;  /* 0x0000780406ff75b2 */ /* 0x0004640008000100 */
[----:B--2---:R-:W-:Y:S01]  /*0960*/  NOP ;  /* 0x0000000000007918 */ /* 0x004fe20000000000 */
.L_x_11:
[----:B------:R-:W2:Y:S01]  /*0970*/  SHFL.IDX PT, R2, R177, RZ, 0x1f ;  /* 0x00001fffb1027589 */ /* 0x000ea200000e0000 */
[----:B------:R-:W-:Y:S01]  /*0980*/  NOP ;  /* 0x0000000000007918 */ /* 0x000fe20000000000 */
[----:B--2---:R-:W-:-:S13]  /*0990*/  ISETP.NE.AND P0, PT, R2, 0x4, PT ;  /* 0x000000040200780c */ /* 0x004fda0003f05270 */
[----:B------:R-:W-:Y:S05]  /*09a0*/  @P0 BRA `(.L_x_12) ;  /* 0x00000000004c0947 */ /* 0x000fea0003800000 */
[----:B-1----:R-:W1:Y:S01]  /*09b0*/  S2UR UR6, SR_CgaCtaId ;  /* 0x00000000000679c3 */ /* 0x002e620000008800 */
[----:B------:R-:W-:Y:S01]  /*09c0*/  UMOV UR4, 0x720 ;  /* 0x0000072000047882 */ /* 0x000fe20000000000 */
[----:B------:R-:W-:Y:S01]  /*09d0*/  UMOV UR5, 0x400 ;  /* 0x0000040000057882 */ /* 0x000fe20000000000 */
[----:B------:R-:W-:Y:S01]  /*09e0*/  USEL UR4, UR4, 0x620, UP3 ;  /* 0x0000062004047887 */ /* 0x000fe20009800000 */
[----:B------:R-:W-:Y:S01]  /*09f0*/  UMOV UR8, 0x1 ;  /* 0x0000000100087882 */ /* 0x000fe20000000000 */
[----:B------:R-:W-:Y:S01]  /*0a00*/  ELECT P0, URZ, PT ;  /* 0x0000000000ff782f */ /* 0x000fe20003800000 */
[----:B------:R-:W-:-:S04]  /*0a10*/  UIADD3 UR8, UPT, UPT, -UR8, 0x100000, URZ ;  /* 0x0010000008087890 */ /* 0x000fc8000fffe1ff */
[----:B------:R-:W-:Y:S02]  /*0a20*/  USHF.L.U32 UR9, UR8, 0xb, URZ ;  /* 0x0000000b08097899 */ /* 0x000fe400080006ff */
[----:B------:R-:W-:Y:S02]  /*0a30*/  USHF.L.U32 UR8, UR8, 0x1, URZ ;  /* 0x0000000108087899 */ /* 0x000fe400080006ff */
[----:B-1----:R-:W-:Y:S02]  /*0a40*/  ULEA UR6, UR6, UR5, 0x18 ;  /* 0x0000000506067291 */ /* 0x002fe4000f8ec0ff */
[----:B------:R-:W-:-:S04]  /*0a50*/  UIADD3 UR4, UPT, UPT, -UR4, 0x100000, URZ ;  /* 0x0010000004047890 */ /* 0x000fc8000fffe1ff */
[----:B------:R-:W-:Y:S02]  /*0a60*/  USHF.L.U32 UR5, UR4, 0xb, URZ ;  /* 0x0000000b04057899 */ /* 0x000fe400080006ff */
[----:B------:R-:W-:Y:S01]  /*0a70*/  USHF.L.U32 UR4, UR4, 0x1, URZ ;  /* 0x0000000104047899 */ /* 0x000fe200080006ff */
[----:B------:R-:W1:Y:S03]  /*0a80*/  FENCE.VIEW.ASYNC.S ;  /* 0x00000000000073c6 */ /* 0x000e660000000000 */
[----:B-1----:R2:W1:Y:S08]  /*0a90*/  SYNCS.EXCH.64 URZ, [UR6+0x80], UR8 ;  /* 0x0000800806ff75b2 */ /* 0x0024700008000100 */
[----:B------:R2:W1:Y:S01]  /*0aa0*/  SYNCS.EXCH.64 URZ, [UR6+0x90], UR4 ;  /* 0x0000900406ff75b2 */ /* 0x0004620008000100 */
[----:B------:R2:W1:Y:S01]  /*0ab0*/  SYNCS.EXCH.64 URZ, [UR6+0x88], UR8 ;  /* 0x0000880806ff75b2 */ /* 0x0004620008000100 */
[----:B------:R2:W1:Y:S02]  /*0ac0*/  SYNCS.EXCH.64 URZ, [UR6+0x98], UR4 ;  /* 0x0000980406ff75b2 */ /* 0x0004640008000100 */
[----:B--2---:R-:W-:Y:S01]  /*0ad0*/  NOP ;  /* 0x0000000000007918 */ /* 0x004fe20000000000 */
.L_x_12:
        /* <DEDUP_REMOVED lines=18> */
[----:B------:R2:W1:Y:S02]  /*0c00*/  SYNCS.EXCH.64 URZ, [UR4+0xa8], UR6 ;  /* 0x0000a80604ff75b2 */ /* 0x0004640008000100 */
[----:B--2---:R-:W-:Y:S01]  /*0c10*/  NOP ;  /* 0x0000000000007918 */ /* 0x004fe20000000000 */
.L_x_13:
[----:B------:R-:W2:Y:S01]  /*0c20*/  SHFL.IDX PT, R2, R177, RZ, 0x1f ;  /* 0x00001fffb1027589 */ /* 0x000ea200000e0000 */
[----:B------:R-:W-:Y:S01]  /*0c30*/  ISETP.NE.OR P1, PT, RZ, UR19, !P4 ;  /* 0x00000013ff007c0c */ /* 0x000fe2000e725670 */
[----:B------:R-:W-:Y:S01]  /*0c40*/  NOP ;  /* 0x0000000000007918 */ /* 0x000fe20000000000 */
[----:B--2---:R-:W-:-:S13]  /*0c50*/  ISETP.NE.AND P0, PT, R2, 0x3, PT ;  /* 0x000000030200780c */ /* 0x004fda0003f05270 */
[----:B------:R-:W-:Y:S05]  /*0c60*/  @P0 BRA `(.L_x_14) ;  /* 0x0000000000380947 */ /* 0x000fea0003800000 */
[----:B-1----:R-:W1:Y:S01]  /*0c70*/  S2UR UR4, SR_CgaCtaId ;  /* 0x00000000000479c3 */ /* 0x002e620000008800 */
[----:B------:R-:W-:Y:S01]  /*0c80*/  UMOV UR5, 0x400 ;  /* 0x0000040000057882 */ /* 0x000fe20000000000 */
[----:B------:R-:W-:Y:S01]  /*0c90*/  UMOV UR6, 0x20 ;  /* 0x0000002000067882 */ /* 0x000fe20000000000 */
[----:B------:R-:W-:Y:S01]  /*0ca0*/  ELECT P0, URZ, PT ;  /* 0x0000000000ff782f */ /* 0x000fe20003800000 */
[----:B------:R-:W-:-:S04]  /*0cb0*/  UIADD3 UR6, UPT, UPT, -UR6, 0x100000, URZ ;  /* 0x0010000006067890 */ /* 0x000fc8000fffe1ff */
[----:B------:R-:W-:Y:S02]  /*0cc0*/  USHF.L.U32 UR7, UR6, 0xb, URZ ;  /* 0x0000000b06077899 */ /* 0x000fe400080006ff */
[----:B------:R-:W-:Y:S02]  /*0cd0*/  USHF.L.U32 UR6, UR6, 0x1, URZ ;  /* 0x0000000106067899 */ /* 0x000fe400080006ff */
[----:B-1----:R-:W-:Y:S01]  /*0ce0*/  ULEA UR4, UR4, UR5, 0x18 ;  /* 0x0000000504047291 */ /* 0x002fe2000f8ec0ff */
[----:B------:R-:W1:Y:S11]  /*0cf0*/  FENCE.VIEW.ASYNC.S ;  /* 0x00000000000073c6 */ /* 0x000e760000000000 */
[----:B-1----:R2:W1:Y:S01]  /*0d00*/  SYNCS.EXCH.64 URZ, [UR4+0xb0], UR6 ;  /* 0x0000b00604ff75b2 */ /* 0x0024620008000100 */
[----:B------:R2:W1:Y:S01]  /*0d10*/  SYNCS.EXCH.64 URZ, [UR4+0xc0], UR6 ;  /* 0x0000c00604ff75b2 */ /* 0x0004620008000100 */
[----:B------:R2:W1:Y:S01]  /*0d20*/  SYNCS.EXCH.64 URZ, [UR4+0xb8], UR6 ;  /* 0x0000b80604ff75b2 */ /* 0x0004620008000100 */
[----:B------:R2:W1:Y:S02]  /*0d30*/  SYNCS.EXCH.64 URZ, [UR4+0xc8], UR6 ;  /* 0x0000c80604ff75b2 */ /* 0x0004640008000100 */
[----:B--2---:R-:W-:Y:S01]  /*0d40*/  NOP ;  /* 0x0000000000007918 */ /* 0x004fe20000000000 */
.L_x_14:
[----:B-1----:R-:W1:Y:S01]  /*0d50*/  S2UR UR7, SR_CgaCtaId ;  /* 0x00000000000779c3 */ /* 0x002e620000008800 */
[----:B------:R-:W-:Y:S01]  /*0d60*/  VOTEU.ALL UP0, P1 ;  /* 0x0000000000ff7886 */ /* 0x000fe20000800000 */
[----:B------:R-:W-:Y:S01]  /*0d70*/  UMOV UR4, 0x80 ;  /* 0x0000008000047882 */ /* 0x000fe20000000000 */
[----:B------:R-:W-:Y:S01]  /*0d80*/  NOP ;  /* 0x0000000000007918 */ /* 0x000fe20000000000 */
[----:B------:R-:W-:Y:S01]  /*0d90*/  ISETP.NE.OR P4, PT, R0, 0x2, !P4 ;  /* 0x000000020000780c */ /* 0x000fe20006785670 */
[----:B------:R-:W-:Y:S01]  /*0da0*/  UISETP.NE.AND UP4, UPT, UR19, URZ, UPT ;  /* 0x000000ff1300728c */ /* 0x000fe2000bf85270 */
[----:B------:R-:W-:Y:S01]  /*0db0*/  LOP3.LUT R0, R184, 0x1f, RZ, 0xc0, !PT ;  /* 0x0000001fb8007812 */ /* 0x000fe200078ec0ff */
[----:B------:R-:W-:Y:S01]  /*0dc0*/  @!UP0 UMOV UR6, 0x400 ;  /* 0x0000040000068882 */ /* 0x000fe20000000000 */
[----:B------:R-:W-:-:S04]  /*0dd0*/  @!UP0 UIADD3 UR4, UPT, UPT, -UR4, 0x100000, URZ ;  /* 0x0010000004048890 */ /* 0x000fc8000fffe1ff */
[----:B------:R-:W-:Y:S02]  /*0de0*/  @!UP0 USHF.L.U32 UR5, UR4, 0xb, URZ ;  /* 0x0000000b04058899 */ /* 0x000fe400080006ff */
[----:B------:R-:W-:Y:S02]  /*0df0*/  @!UP0 USHF.L.U32 UR4, UR4, 0x1, URZ ;  /* 0x0000000104048899 */ /* 0x000fe400080006ff */
[----:B-1----:R-:W-:Y:S01]  /*0e00*/  @!UP0 ULEA UR6, UR7, UR6, 0x18 ;  /* 0x0000000607068291 */ /* 0x002fe2000f8ec0ff */
[----:B------:R-:W1:Y:S01]  /*0e10*/  LDCU UR7, c[0x0][0x36c] ;  /* 0x00006d80ff0777ac */ /* 0x000e620008000800 */
[----:B------:R-:W-:Y:S01]  /*0e20*/  VOTEU.ALL UP0, P1 ;  /* 0x0000000000ff7886 */ /* 0x000fe20000800000 */
[----:B------:R-:W2:Y:S09]  /*0e30*/  FENCE.VIEW.ASYNC.S ;  /* 0x00000000000073c6 */ /* 0x000eb20000000000 */
[----:B--2---:R2:W2:Y:S01]  /*0e40*/  @!UP0 SYNCS.EXCH.64 URZ, [UR6+0xd0], UR4 ;  /* 0x0000d00406ff85b2 */ /* 0x0044a20008000100 */
[----:B-1----:R-:W-:-:S09]  /*0e50*/  UISETP.EQ.U32.AND UP6, UPT, UR7, 0x1, UPT ;  /* 0x000000010700788c */ /* 0x002fd2000bfc2070 */
[----:B------:R-:W-:Y:S05]  /*0e60*/  BRA.U !UP6, `(.L_x_15) ;  /* 0x000000010e087547 */ /* 0x000fea000b800000 */
[----:B--234-:R-:W-:Y:S01]  /*0e70*/  UCGABAR_ARV ;  /* 0x00000000000079c7 */ /* 0x01cfe20008000000 */
[----:B------:R-:W-:Y:S05]  /*0e80*/  BRA `(.L_x_16) ;  /* 0x0000000000047947 */ /* 0x000fea0003800000 */
.L_x_15:
[----:B--234-:R-:W-:Y:S01]  /*0e90*/  NOP ;  /* 0x0000000000007918 */ /* 0x01cfe20000000000 */
.L_x_16:
[----:B------:R-:W1:Y:S01]  /*0ea0*/  S2UR UR27, SR_CTAID.X ;  /* 0x00000000001b79c3 */ /* 0x000e620000002500 */
[----:B------:R-:W-:-:S05]  /*0eb0*/  CS2R.32 R179, SR_CgaSize ;  /* 0x0000000000b37805 */ /* 0x000fca0000008a00 */
[----:B------:R-:W-:-:S05]  /*0ec0*/  IMAD R179, R179, -0xa0, RZ ;  /* 0xffffff60b3b37824 */ /* 0x000fca00078e02ff */
[----:B------:R-:W-:-:S14]  /*0ed0*/  R2UR UR5, R179 ;  /* 0x00000000b30572ca */ /* 0x000fdc00000e0000 */
[----:B------:R-:W2:Y:S01]  /*0ee0*/  LDCU UR5, c[0x0][UR5+0x2b0] ;  /* 0x00005600050577ac */ /* 0x000ea20008000800 */
[----:B------:R-:W-:-:S05]  /*0ef0*/  CS2R.32 R179, SR_CgaSize ;  /* 0x0000000000b37805 */ /* 0x000fca0000008a00 */
[----:B------:R-:W-:-:S05]  /*0f00*/  IMAD R179, R179, -0xa0, RZ ;  /* 0xffffff60b3b37824 */ /* 0x000fca00078e02ff */
[----:B------:R-:W-:-:S14]  /*0f10*/  R2UR UR4, R179 ;  /* 0x00000000b30472ca */ /* 0x000fdc00000e0000 */
[----:B------:R-:W3:Y:S01]  /*0f20*/  LDCU UR4, c[0x0][UR4+0x2b4] ;  /* 0x00005680040477ac */ /* 0x000ee20008000800 */
[----:B------:R-:W4:Y:S01]  /*0f30*/  S2UR UR24, SR_CTAID.Y ;  /* 0x00000000001879c3 */ /* 0x000f220000002600 */
[----:B------:R-:W-:-:S05]  /*0f40*/  CS2R.32 R179, SR_CgaSize ;  /* 0x0000000000b37805 */ /* 0x000fca0000008a00 */
[----:B------:R-:W-:-:S05]  /*0f50*/  IMAD R179, R179, -0xa0, RZ ;  /* 0xffffff60b3b37824 */ /* 0x000fca00078e02ff */
[----:B------:R-:W-:-:S14]  /*0f60*/  R2UR UR7, R179 ;  /* 0x00000000b30772ca */ /* 0x000fdc00000e0000 */
[----:B------:R-:W3:Y:S01]  /*0f70*/  LDCU UR7, c[0x0][UR7+0x2a0] ;  /* 0x00005400070777ac */ /* 0x000ee20008000800 */
[----:B------:R-:W-:-:S05]  /*0f80*/  CS2R.32 R179, SR_CgaSize ;  /* 0x0000000000b37805 */ /* 0x000fca0000008a00 */
[----:B------:R-:W-:-:S05]  /*0f90*/  IMAD R179, R179, -0xa0, RZ ;  /* 0xffffff60b3b37824 */ /* 0x000fca00078e02ff */
[----:B------:R-:W-:-:S14]  /*0fa0*/  R2UR UR8, R179 ;  /* 0x00000000b30872ca */ /* 0x000fdc00000e0000 */
[----:B------:R-:W3:Y:S01]  /*0fb0*/  LDCU UR8, c[0x0][UR8+0x2a4] ;  /* 0x00005480080877ac */ /* 0x000ee20008000800 */
[----:B------:R-:W3:Y:S01]  /*0fc0*/  S2UR UR9, SR_CgaCtaId ;  /* 0x00000000000979c3 */ /* 0x000ee20000008800 */
[----:B------:R-:W3:Y:S01]  /*0fd0*/  LDCU UR20, c[0x0][0xf24] ;  /* 0x0001e480ff1477ac */ /* 0x000ee20008000800 */
[----:B------:R-:W3:Y:S01]  /*0fe0*/  LDCU UR45, c[0x0][0xf24] ;  /* 0x0001e480ff2d77ac */ /* 0x000ee20008000800 */
[----:B-1----:R-:W-:Y:S01]  /*0ff0*/  I2FP.F32.U32 R3, UR27 ;  /* 0x0000001b00037c45 */ /* 0x002fe20008201000 */
[----:B------:R-:W1:Y:S04]  /*1000*/  LDCU UR23, c[0x0][0xf30] ;  /* 0x0001e600ff1777ac */ /* 0x000e680008000800 */
[----:B--2---:R-:W-:Y:S01]  /*1010*/  FMUL R3, R3, UR5 ;  /* 0x0000000503037c20 */ /* 0x004fe20008400000 */
[----:B----4-:R-:W-:-:S05]  /*1020*/  I2FP.F32.U32 R2, UR24 ;  /* 0x0000001800027c45 */ /* 0x010fca0008201000 */
[----:B------:R-:W2:Y:S01]  /*1030*/  F2I.U32.TRUNC.NTZ R3, R3 ;  /* 0x0000000300037305 */ /* 0x000ea2000020f000 */
[----:B---3--:R-:W-:Y:S01]  /*1040*/  FMUL R2, R2, UR4 ;  /* 0x0000000402027c20 */ /* 0x008fe20008400000 */
[----:B------:R-:W-:Y:S02]  /*1050*/  USHF.L.U32 UR47, UR9, 0xc, URZ ;  /* 0x0000000c092f7899 */ /* 0x000fe400080006ff */
[----:B------:R-:W-:-:S04]  /*1060*/  USHF.L.U32 UR46, UR9, 0x7, URZ ;  /* 0x00000007092e7899 */ /* 0x000fc800080006ff */
[----:B------:R-:W3:Y:S01]  /*1070*/  F2I.U32.TRUNC.NTZ R2, R2 ;  /* 0x0000000200027305 */ /* 0x000ee2000020f000 */
[----:B------:R-:W-:Y:S02]  /*1080*/  USHF.L.U32 UR18, UR9, 0x6, URZ ;  /* 0x0000000609127899 */ /* 0x000fe400080006ff */
[----:B------:R-:W-:Y:S02]  /*1090*/  ULOP3.LUT UR47, UR47, 0x7000, URZ, 0xc0, !UPT ;  /* 0x000070002f2f7892 */ /* 0x000fe4000f8ec0ff */
[----:B------:R-:W-:Y:S01]  /*10a0*/  ULOP3.LUT UR46, UR46, 0x380, URZ, 0xc0, !UPT ;  /* 0x000003802e2e7892 */ /* 0x000fe2000f8ec0ff */
[----:B--2---:R-:W-:Y:S01]  /*10b0*/  R2UR UR4, R3 ;  /* 0x00000000030472ca */ /* 0x004fe200000e0000 */
[----:B------:R-:W-:Y:S01]  /*10c0*/  ULOP3.LUT UR18, UR18, 0xc0, URZ, 0xc0, !UPT ;  /* 0x000000c012127892 */ /* 0x000fe2000f8ec0ff */
[----:B---3--:R-:W-:Y:S02]  /*10d0*/  R2UR UR6, R2 ;  /* 0x00000000020672ca */ /* 0x008fe400000e0000 */
[----:B------:R-:W-:-:S09]  /*10e0*/  PRMT R2, RZ, 0x7610, R2 ;  /* 0x00007610ff027816 */ /* 0x000fd20000000002 */
[----:B------:R-:W-:-:S04]  /*10f0*/  UIADD3 UR5, UPT, UPT, -UR4, URZ, URZ ;  /* 0x000000ff04057290 */ /* 0x000fc8000fffe1ff */
[----:B------:R-:W-:Y:S02]  /*1100*/  UIMAD UR5, UR7, UR5, UR27 ;  /* 0x00000005070572a4 */ /* 0x000fe4000f8e021b */
[----:B------:R-:W-:-:S04]  /*1110*/  UIADD3 UR4, UPT, UPT, -UR6, URZ, URZ ;  /* 0x000000ff06047290 */ /* 0x000fc8000fffe1ff */
[----:B------:R-:W-:Y:S01]  /*1120*/  IMAD.U32 R179, RZ, RZ, UR5 ;  /* 0x00000005ffb37e24 */ /* 0x000fe2000f8e00ff */
[----:B------:R-:W-:-:S06]  /*1130*/  UIMAD UR4, UR8, UR4, UR24 ;  /* 0x00000004080472a4 */ /* 0x000fcc000f8e0218 */
[----:B------:R-:W-:Y:S01]  /*1140*/  IMAD.U32 R178, RZ, RZ, UR4 ;  /* 0x00000004ffb27e24 */ /* 0x000fe2000f8e00ff */
[----:B-1----:R-:W-:Y:S06]  /*1150*/  BRA.U UP4, `(.L_x_17) ;  /* 0x0000000104807547 */ /* 0x002fec000b800000 */
[----:B------:R-:W-:Y:S02]  /*1160*/  R2UR UR9, R178 ;  /* 0x00000000b20972ca */ /* 0x000fe400000e0000 */
[----:B------:R-:W-:-:S11]  /*1170*/  R2UR UR14, R179 ;  /* 0x00000000b30e72ca */ /* 0x000fd600000e0000 */
[----:B------:R-:W-:-:S04]  /*1180*/  UISETP.NE.AND UP0, UPT, UR9, URZ, UPT ;  /* 0x000000ff0900728c */ /* 0x000fc8000bf05270 */
[----:B------:R-:W-:Y:S02]  /*1190*/  USEL UR5, URZ, 0x2, UP0 ;  /* 0x00000002ff057887 */ /* 0x000fe40008000000 */
[----:B------:R-:W-:Y:S02]  /*11a0*/  USEL UR4, URZ, 0x4, UP0 ;  /* 0x00000004ff047887 */ /* 0x000fe40008000000 */
[----:B------:R-:W-:Y:S02]  /*11b0*/  USEL UR7, URZ, 0x8, UP0 ;  /* 0x00000008ff077887 */ /* 0x000fe40008000000 */
[----:B------:R-:W-:Y:S02]  /*11c0*/  USEL UR6, URZ, 0x10, UP0 ;  /* 0x00000010ff067887 */ /* 0x000fe40008000000 */
[----:B------:R-:W-:Y:S02]  /*11d0*/  USEL UR8, URZ, 0x20, UP0 ;  /* 0x00000020ff087887 */ /* 0x000fe40008000000 */
[----:B------:R-:W-:-:S02]  /*11e0*/  USEL UR12, URZ, 0x40, UP0 ;  /* 0x00000040ff0c7887 */ /* 0x000fc40008000000 */
[----:B------:R-:W-:Y:S02]  /*11f0*/  USEL UR13, URZ, 0x80, UP0 ;  /* 0x00000080ff0d7887 */ /* 0x000fe40008000000 */
[----:B------:R-:W-:-:S04]  /*1200*/  UISETP.NE.AND UP0, UPT, UR9, URZ, UPT ;  /* 0x000000ff0900728c */ /* 0x000fc8000bf05270 */
[----:B------:R-:W-:-:S04]  /*1210*/  UISETP.EQ.OR UP0, UPT, UR14, URZ, !UP0 ;  /* 0x000000ff0e00728c */ /* 0x000fc8000c702670 */
[----:B------:R-:W-:Y:S02]  /*1220*/  USEL UR11, URZ, 0x1, !UP0 ;  /* 0x00000001ff0b7887 */ /* 0x000fe4000c000000 */
[----:B------:R-:W-:-:S04]  /*1230*/  UISETP.NE.AND UP0, UPT, UR14, 0x1, UPT ;  /* 0x000000010e00788c */ /* 0x000fc8000bf05270 */
[----:B------:R-:W-:Y:S02]  /*1240*/  USEL UR10, UR5, 0x2, UP0 ;  /* 0x00000002050a7887 */ /* 0x000fe40008000000 */
[----:B------:R-:W-:-:S04]  /*1250*/  UISETP.NE.AND UP0, UPT, UR14, 0x2, UPT ;  /* 0x000000020e00788c */ /* 0x000fc8000bf05270 */
[----:B------:R-:W-:Y:S02]  /*1260*/  USEL UR4, UR4, 0x4, UP0 ;  /* 0x0000000404047887 */ /* 0x000fe40008000000 */
[----:B------:R-:W-:Y:S02]  /*1270*/  UISETP.NE.AND UP0, UPT, UR14, 0x3, UPT ;  /* 0x000000030e00788c */ /* 0x000fe4000bf05270 */
[----:B------:R-:W-:Y:S02]  /*1280*/  UIADD3 UR4, UPT, UPT, UR4, UR10, UR11 ;  /* 0x0000000a04047290 */ /* 0x000fe4000fffe00b */
        /* <DEDUP_REMOVED lines=10> */
[----:B------:R-:W-:-:S04]  /*1330*/  USEL UR5, UR13, 0x80, UP0 ;  /* 0x000000800d057887 */ /* 0x000fc80008000000 */
[----:B------:R-:W-:-:S06]  /*1340*/  UIADD3 UR4, UPT, UPT, UR4, UR5, URZ ;  /* 0x0000000504047290 */ /* 0x000fcc000fffe0ff */
[----:B------:R-:W-:-:S07]  /*1350*/  IMAD.U32 R2, RZ, RZ, UR4 ;  /* 0x00000004ff027e24 */ /* 0x000fce000f8e00ff */
.L_x_17:
[----:B------:R-:W1:Y:S01]  /*1360*/  S2UR UR36, SR_CTAID.Z ;  /* 0x00000000002479c3 */ /* 0x000e620000002700 */
[----:B------:R-:W-:-:S09]  /*1370*/  UISETP.GE.AND UP0, UPT, UR20, 0x1, UPT ;  /* 0x000000011400788c */ /* 0x000fd2000bf06270 */
[----:B------:R-:W-:Y:S05]  /*1380*/  BRA.U !UP0, `(.L_x_18) ;  /* 0x0000000108d07547 */ /* 0x000fea000b800000 */
[----:B------:R-:W2:Y:S01]  /*1390*/  LDCU UR21, c[0x0][0xf0c] ;  /* 0x0001e180ff1577ac */ /* 0x000ea20008000800 */
[----:B------:R-:W3:Y:S01]  /*13a0*/  LDCU.128 UR12, c[0x0][0xf10] ;  /* 0x0001e200ff0c77ac */ /* 0x000ee20008000c00 */
[----:B------:R-:W4:Y:S01]  /*13b0*/  LDCU UR6, c[0x0][0x370] ;  /* 0x00006e00ff0677ac */ /* 0x000f220008000800 */
[----:B------:R-:W1:Y:S01]  /*13c0*/  LDCU UR7, c[0x0][0x374] ;  /* 0x00006e80ff0777ac */ /* 0x000e620008000800 */
[----:B------:R-:W1:Y:S01]  /*13d0*/  LDCU UR22, c[0x0][0xf20] ;  /* 0x0001e400ff1677ac */ /* 0x000e620008000800 */
[----:B--2---:R-:W-:Y:S02]  /*13e0*/  UISETP.NE.AND UP0, UPT, UR21, 0x1, UPT ;  /* 0x000000011500788c */ /* 0x004fe4000bf05270 */
[----:B---3--:R-:W-:Y:S01]  /*13f0*/  UIMAD.WIDE.U32 UR4, UR27, UR12, URZ ;  /* 0x0000000c1b0472a5 */ /* 0x008fe2000f8e00ff */
[----:B------:R-:W2:Y:S01]  /*1400*/  LDCU.64 UR8, c[0x0][0xf28] ;  /* 0x0001e500ff0877ac */ /* 0x000ea20008000a00 */
[----:B----4-:R-:W-:Y:S02]  /*1410*/  UIMAD.WIDE.U32 UR10, UR6, UR12, URZ ;  /* 0x0000000c060a72a5 */ /* 0x010fe4000f8e00ff */
[----:B------:R-:W-:-:S02]  /*1420*/  USHF.R.U32.HI UR5, URZ, UR13, UR5 ;  /* 0x0000000dff057299 */ /* 0x000fc40008011605 */
[----:B------:R-:W-:Y:S02]  /*1430*/  UISETP.NE.AND UP1, UPT, UR20, 0x1, UPT ;  /* 0x000000011400788c */ /* 0x000fe4000bf25270 */
[----:B------:R-:W-:Y:S01]  /*1440*/  USEL UR5, UR27, UR5, !UP0 ;  /* 0x000000051b057287 */ /* 0x000fe2000c000000 */
[----:B------:R-:W-:Y:S01]  /*1450*/  UMOV UR10, UR11 ;  /* 0x0000000b000a7c82 */ /* 0x000fe20008000000 */
[----:B------:R-:W-:Y:S02]  /*1460*/  UIMAD.WIDE.U32 UR16, UR24, UR15, URZ ;  /* 0x0000000f181072a5 */ /* 0x000fe4000f8e00ff */
[----:B------:R-:W-:Y:S02]  /*1470*/  @UP0 USHF.R.U32.HI UR6, URZ, UR13, UR10 ;  /* 0x0000000dff060299 */ /* 0x000fe4000801160a */
[----:B------:R-:W-:Y:S02]  /*1480*/  UISETP.NE.AND UP0, UPT, UR14, 0x1, UPT ;  /* 0x000000010e00788c */ /* 0x000fe4000bf05270 */
[----:B-1----:R-:W-:-:S02]  /*1490*/  UIMAD.WIDE.U32 UR10, UR7, UR15, URZ ;  /* 0x0000000f070a72a5 */ /* 0x002fc4000f8e00ff */
[----:B--2---:R-:W-:Y:S01]  /*14a0*/  UIMAD.WIDE.U32 UR12, UR6, UR8, URZ ;  /* 0x00000008060c72a5 */ /* 0x004fe2000f8e00ff */
[----:B------:R-:W-:Y:S02]  /*14b0*/  UMOV UR4, UR17 ;  /* 0x0000001100047c82 */ /* 0x000fe40008000000 */
[----:B------:R-:W-:Y:S02]  /*14c0*/  USHF.R.U32.HI UR4, URZ, UR22, UR4 ;  /* 0x00000016ff047299 */ /* 0x000fe40008011604 */
[----:B------:R-:W-:Y:S02]  /*14d0*/  UMOV UR10, UR11 ;  /* 0x0000000b000a7c82 */ /* 0x000fe40008000000 */
[----:B------:R-:W-:Y:S01]  /*14e0*/  UMOV UR12, UR13 ;  /* 0x0000000d000c7c82 */ /* 0x000fe20008000000 */
[----:B------:R-:W-:Y:S02]  /*14f0*/  @UP0 USHF.R.U32.HI UR7, URZ, UR22, UR10 ;  /* 0x00000016ff070299 */ /* 0x000fe4000801160a */
[----:B------:R-:W-:-:S02]  /*1500*/  USEL UR4, UR24, UR4, !UP0 ;  /* 0x0000000418047287 */ /* 0x000fc4000c000000 */
[----:B------:R-:W-:Y:S02]  /*1510*/  UIMAD.WIDE.U32 UR10, UR7, UR8, URZ ;  /* 0x00000008070a72a5 */ /* 0x000fe4000f8e00ff */
[----:B------:R-:W-:Y:S02]  /*1520*/  @UP1 USHF.R.U32.HI UR6, URZ, UR9, UR12 ;  /* 0x00000009ff061299 */ /* 0x000fe4000801160c */
[----:B------:R-:W-:-:S03]  /*1530*/  UIMAD.WIDE.U32 UR12, UR4, UR8, URZ ;  /* 0x00000008040c72a5 */ /* 0x000fc6000f8e00ff */
[----:B------:R-:W-:Y:S02]  /*1540*/  UMOV UR10, UR11 ;  /* 0x0000000b000a7c82 */ /* 0x000fe40008000000 */
[----:B------:R-:W-:Y:S02]  /*1550*/  @UP1 USHF.R.U32.HI UR7, URZ, UR9, UR10 ;  /* 0x00000009ff071299 */ /* 0x000fe4000801160a */
[----:B------:R-:W-:Y:S02]  /*1560*/  UIMAD UR10, UR6, UR20, URZ ;  /* 0x00000014060a72a4 */ /* 0x000fe4000f8e02ff */
[----:B------:R-:W-:-:S04]  /*1570*/  UIMAD UR7, UR7, UR20, URZ ;  /* 0x00000014070772a4 */ /* 0x000fc8000f8e02ff */
[----:B------:R-:W-:-:S03]  /*1580*/  UISETP.GE.AND UP0, UPT, UR4, UR7, UPT ;  /* 0x000000070400728c */ /* 0x000fc6000bf06270 */
[----:B------:R-:W-:Y:S01]  /*1590*/  UMOV UR7, UR13 ;  /* 0x0000000d00077c82 */ /* 0x000fe20008000000 */
[----:B------:R-:W-:Y:S02]  /*15a0*/  UISETP.GE.OR UP0, UPT, UR5, UR10, UP0 ;  /* 0x0000000a0500728c */ /* 0x000fe40008706670 */
[----:B------:R-:W-:Y:S02]  /*15b0*/  UIMAD.WIDE.U32 UR10, UR5, UR8, URZ ;  /* 0x00000008050a72a5 */ /* 0x000fe4000f8e00ff */
[----:B------:R-:W-:Y:S02]  /*15c0*/  USHF.R.U32.HI UR7, URZ, UR9, UR7 ;  /* 0x00000009ff077299 */ /* 0x000fe40008011607 */
[----:B------:R-:W-:Y:S02]  /*15d0*/  UIADD3 UR10, UPT, UPT, -UR4, URZ, URZ ;  /* 0x000000ff040a7290 */ /* 0x000fe4000fffe1ff */
[----:B------:R-:W-:Y:S02]  /*15e0*/  USEL UR7, UR4, UR7, !UP1 ;  /* 0x0000000704077287 */ /* 0x000fe4000c800000 */
[----:B------:R-:W-:Y:S01]  /*15f0*/  UIMAD UR10, UR14, UR10, UR24 ;  /* 0x0000000a0e0a72a4 */ /* 0x000fe2000f8e0218 */
[----:B------:R-:W-:Y:S01]  /*1600*/  @!UP0 UMOV UR8, UR11 ;  /* 0x0000000b00088c82 */ /* 0x000fe20008000000 */
[----:B------:R-:W-:-:S02]  /*1610*/  UIADD3 UR11, UPT, UPT, -UR5, URZ, URZ ;  /* 0x000000ff050b7290 */ /* 0x000fc4000fffe1ff */
[----:B------:R-:W-:Y:S02]  /*1620*/  @!UP0 USHF.R.U32.HI UR8, URZ, UR9, UR8 ;  /* 0x00000009ff088299 */ /* 0x000fe40008011608 */
[----:B------:R-:W-:Y:S02]  /*1630*/  UIADD3 UR9, UPT, UPT, -UR7, URZ, URZ ;  /* 0x000000ff07097290 */ /* 0x000fe4000fffe1ff */
[----:B------:R-:W-:Y:S02]  /*1640*/  @!UP0 USEL UR8, UR5, UR8, !UP1 ;  /* 0x0000000805088287 */ /* 0x000fe4000c800000 */
[----:B------:R-:W-:Y:S02]  /*1650*/  UIMAD UR9, UR20, UR9, UR4 ;  /* 0x00000009140972a4 */ /* 0x000fe4000f8e0204 */
[----:B------:R-:W-:Y:S02]  /*1660*/  @!UP0 UIADD3 UR7, UPT, UPT, UR7, -UR8, URZ ;  /* 0x8000000807078290 */ /* 0x000fe4000fffe0ff */
[----:B------:R-:W-:-:S02]  /*1670*/  @!UP0 UIMAD UR6, UR9, UR6, UR8 ;  /* 0x00000006090682a4 */ /* 0x000fc4000f8e0208 */
[----:B------:R-:W-:Y:S02]  /*1680*/  @!UP0 UIMAD UR4, UR7, UR20, UR5 ;  /* 0x00000014070482a4 */ /* 0x000fe4000f8e0205 */
[----:B------:R-:W-:Y:S02]  /*1690*/  UIMAD UR27, UR21, UR11, UR27 ;  /* 0x0000000b151b72a4 */ /* 0x000fe4000f8e021b */
[----:B------:R-:W-:Y:S01]  /*16a0*/  UIMAD UR24, UR4, UR14, UR10 ;  /* 0x0000000e041872a4 */ /* 0x000fe2000f8e020a */
[----:B------:R-:W-:Y:S02]  /*16b0*/  @!UP0 UMOV UR5, UR6 ;  /* 0x0000000600058c82 */ /* 0x000fe40008000000 */
[----:B------:R-:W-:-:S12]  /*16c0*/  UIMAD UR27, UR5, UR21, UR27 ;  /* 0x00000015051b72a4 */ /* 0x000fd8000f8e021b */
.L_x_18:
[----:B------:R-:W-:-:S09]  /*16d0*/  UISETP.NE.AND UP0, UPT, UR23, 0x1, UPT ;  /* 0x000000011700788c */ /* 0x000fd2000bf05270 */
[----:B------:R-:W-:Y:S05]  /*16e0*/  BRA.U UP0, `(.L_x_19) ;  /* 0x0000000100407547 */ /* 0x000fea000b800000 */
[----:B------:R-:W2:Y:S01]  /*16f0*/  LDCU.128 UR8, c[0x0][0xf10] ;  /* 0x0001e200ff0877ac */ /* 0x000ea20008000c00 */
[----:B------:R-:W3:Y:S01]  /*1700*/  LDCU UR12, c[0x0][0xf0c] ;  /* 0x0001e180ff0c77ac */ /* 0x000ee20008000800 */
[----:B------:R-:W4:Y:S01]  /*1710*/  LDCU UR13, c[0x0][0xf20] ;  /* 0x0001e400ff0d77ac */ /* 0x000f220008000800 */
[----:B--2---:R-:W-:Y:S02]  /*1720*/  UIMAD.WIDE.U32 UR4, UR27, UR8, URZ ;  /* 0x000000081b0472a5 */ /* 0x004fe4000f8e00ff */
[----:B------:R-:W-:Y:S02]  /*1730*/  UIMAD.WIDE.U32 UR6, UR24, UR11, URZ ;  /* 0x0000000b180672a5 */ /* 0x000fe4000f8e00ff */
[----:B---3--:R-:W-:Y:S02]  /*1740*/  UISETP.NE.AND UP0, UPT, UR12, 0x1, UPT ;  /* 0x000000010c00788c */ /* 0x008fe4000bf05270 */
[----:B------:R-:W-:-:S03]  /*1750*/  USHF.R.U32.HI UR5, URZ, UR9, UR5 ;  /* 0x00000009ff057299 */ /* 0x000fc60008011605 */
[----:B------:R-:W-:Y:S01]  /*1760*/  UMOV UR4, UR7 ;  /* 0x0000000700047c82 */ /* 0x000fe20008000000 */
[----:B------:R-:W-:Y:S02]  /*1770*/  USEL UR5, UR27, UR5, !UP0 ;  /* 0x000000051b057287 */ /* 0x000fe4000c000000 */
[----:B------:R-:W-:Y:S02]  /*1780*/  UISETP.NE.AND UP0, UPT, UR10, 0x1, UPT ;  /* 0x000000010a00788c */ /* 0x000fe4000bf05270 */
[----:B----4-:R-:W-:-:S04]  /*1790*/  USHF.R.U32.HI UR4, URZ, UR13, UR4 ;  /* 0x0000000dff047299 */ /* 0x010fc80008011604 */
[----:B------:R-:W-:-:S04]  /*17a0*/  USEL UR4, UR24, UR4, !UP0 ;  /* 0x0000000418047287 */ /* 0x000fc8000c000000 */
[----:B------:R-:W-:Y:S02]  /*17b0*/  UIADD3 UR6, UPT, UPT, UR5, -UR4, URZ ;  /* 0x8000000405067290 */ /* 0x000fe4000fffe0ff */
[----:B------:R-:W-:Y:S02]  /*17c0*/  UIADD3 UR4, UPT, UPT, -UR5, UR4, URZ ;  /* 0x0000000405047290 */ /* 0x000fe4000fffe1ff */
[----:B------:R-:W-:Y:S02]  /*17d0*/  UIMAD UR24, UR6, UR10, UR24 ;  /* 0x0000000a061872a4 */ /* 0x000fe4000f8e0218 */
[----:B------:R-:W-:-:S12]  /*17e0*/  UIMAD UR27, UR4, UR12, UR27 ;  /* 0x0000000c041b72a4 */ /* 0x000fd8000f8e021b */
.L_x_19:
[----:B------:R-:W-:Y:S01]  /*17f0*/  UISETP.NE.AND UP0, UPT, UR19, 0x2, UPT ;  /* 0x000000021300788c */ /* 0x000fe2000bf05270 */
[----:B------:R-:W-:Y:S09]  /*1800*/  BRA.U !UP6, `(.L_x_20) ;  /* 0x000000010e0c7547 */ /* 0x000ff2000b800000 */
[----:B------:R-:W-:Y:S01]  /*1810*/  UCGABAR_WAIT ;  /* 0x0000000000007dc7 */ /* 0x000fe20008000000 */
[----:B------:R-:W-:Y:S01]  /*1820*/  CCTL.IVALL ;  /* 0x00000000ff00798f */ /* 0x000fe20002000000 */
[----:B------:R-:W-:Y:S05]  /*1830*/  BRA `(.L_x_21) ;  /* 0x0000000000047947 */ /* 0x000fea0003800000 */
.L_x_20:
[----:B------:R-:W-:Y:S06]  /*1840*/  BAR.SYNC.DEFER_BLOCKING 0x0 ;  /* 0x0000000000007b1d */ /* 0x000fec0000010000 */
.L_x_21:
[----:B------:R-:W-:Y:S05]  /*1850*/  BRA.U UP0, `(.L_x_22) ;  /* 0x00000015004c7547 */ /* 0x000fea000b800000 */
[----:B------:R-:W2:Y:S01]  /*1860*/  LDCU UR7, c[0x0][0x38c] ;  /* 0x00007180ff0777ac */ /* 0x000ea20008000800 */
[----:B------:R-:W3:Y:S01]  /*1870*/  S2UR UR8, SR_CgaCtaId ;  /* 0x00000000000879c3 */ /* 0x000ee20000008800 */
[----:B------:R-:W-:Y:S01]  /*1880*/  PLOP3.LUT P2, PT, PT, PT, UP3, 0x80, 0x8 ;  /* 0x000000000008781c */ /* 0x000fe20003f4f038 */
[----:B------:R-:W-:Y:S01]  /*1890*/  IMAD.MOV.U32 R12, RZ, RZ, 0x1 ;  /* 0x00000001ff0c7424 */ /* 0x000fe200078e00ff */
[----:B------:R-:W-:Y:S01]  /*18a0*/  UMOV UR6, 0x400 ;  /* 0x0000040000067882 */ /* 0x000fe20000000000 */
[----:B------:R-:W-:Y:S01]  /*18b0*/  UISETP.NE.AND UP1, UPT, UR19, URZ, UPT ;  /* 0x000000ff1300728c */ /* 0x000fe2000bf25270 */
[----:B------:R-:W-:Y:S01]  /*18c0*/  ISETP.EQ.OR P3, PT, R0, RZ, P4 ;  /* 0x000000ff0000720c */ /* 0x000fe20002762670 */
[----:B------:R-:W-:Y:S01]  /*18d0*/  USEL UR37, URZ, 0x1, UP5 ;  /* 0x00000001ff257887 */ /* 0x000fe2000a800000 */
[----:B------:R-:W-:Y:S02]  /*18e0*/  PLOP3.LUT P2, PT, P2, PT, PT, 0x8, 0x80 ;  /* 0x000000000080781c */ /* 0x000fe4000174e170 */
[----:B------:R-:W-:Y:S01]  /*18f0*/  CS2R R10, SRZ ;  /* 0x00000000000a7805 */ /* 0x000fe2000001ff00 */
[----:B------:R-:W-:Y:S01]  /*1900*/  IMAD.MOV.U32 R9, RZ, RZ, RZ ;  /* 0x000000ffff097224 */ /* 0x000fe200078e00ff */
[----:B------:R-:W4:Y:S01]  /*1910*/  LDCU UR53, c[0x0][0x370] ;  /* 0x00006e00ff3577ac */ /* 0x000f220008000800 */
[----:B------:R-:W-:Y:S01]  /*1920*/  IMAD.MOV.U32 R8, RZ, RZ, 0x1 ;  /* 0x00000001ff087424 */ /* 0x000fe200078e00ff */
[----:B------:R-:W1:Y:S01]  /*1930*/  LDCU.64 UR30, c[0x0][0x348] ;  /* 0x00006900ff1e77ac */ /* 0x000e620008000a00 */
[----:B--2---:R-:W-:-:S02]  /*1940*/  UIADD3 UR5, UPT, UPT, UR7, 0x7f, URZ ;  /* 0x0000007f07057890 */ /* 0x004fc4000fffe0ff */
[----:B------:R-:W-:Y:S02]  /*1950*/  USHF.R.U32.HI UR58, URZ, 0x9, UR46 ;  /* 0x00000009ff3a7899 */ /* 0x000fe4000801162e */
[----:B------:R-:W-:Y:S02]  /*1960*/  USHF.R.S32.HI UR4, URZ, 0x1f, UR5 ;  /* 0x0000001fff047899 */ /* 0x000fe40008011405 */
[----:B---3--:R-:W-:Y:S02]  /*1970*/  USHF.L.U32 UR57, UR8, 0x5, URZ ;  /* 0x0000000508397899 */ /* 0x008fe400080006ff */
[----:B------:R-:W-:Y:S02]  /*1980*/  ULEA.HI UR4, UR4, UR5, URZ, 0x7 ;  /* 0x0000000504047291 */ /* 0x000fe4000f8f38ff */
[----:B------:R-:W-:Y:S02]  /*1990*/  UIADD3 UR5, UPT, UPT, UR7, -0x1, URZ ;  /* 0xffffffff07057890 */ /* 0x000fe4000fffe0ff */
[----:B------:R-:W-:-:S02]  /*19a0*/  USHF.R.S32.HI UR55, URZ, 0x7, UR4 ;  /* 0x00000007ff377899 */ /* 0x000fc40008011404 */
[----:B------:R-:W-:Y:S02]  /*19b0*/  UISETP.GE.U32.AND UP2, UPT, UR5, -0xff, UPT ;  /* 0xffffff010500788c */ /* 0x000fe4000bf46070 */
[----:B------:R-:W-:Y:S02]  /*19c0*/  UISETP.LT.U32.AND UP0, UPT, UR55, 0x3, UPT ;  /* 0x000000033700788c */ /* 0x000fe4000bf01070 */
[----:B------:R-:W-:Y:S02]  /*19d0*/  ULEA UR6, UR8, UR6, 0x18 ;  /* 0x0000000608067291 */ /* 0x000fe4000f8ec0ff */
[----:B------:R-:W-:Y:S02]  /*19e0*/  USEL UR54, UR55, 0x3, UP0 ;  /* 0x0000000337367887 */ /* 0x000fe40008000000 */
[----:B------:R-:W-:Y:S02]  /*19f0*/  UIADD3 UR59, UPT, UPT, UR7, 0xfe, URZ ;  /* 0x000000fe073b7890 */ /* 0x000fe4000fffe0ff */
[----:B------:R-:W-:-:S02]  /*1a00*/  UIADD3 UR15, UPT, UPT, UR54, -0x1, URZ ;  /* 0xffffffff360f7890 */ /* 0x000fc4000fffe0ff */
[----:B------:R-:W-:Y:S01]  /*1a10*/  @UP2 UIADD3 UR15, UPT, UPT, UR54, URZ, URZ ;  /* 0x000000ff360f2290 */ /* 0x000fe2000fffe0ff */
[----:B------:R-:W2:Y:S01]  /*1a20*/  LDCU UR52, c[0x0][0x374] ;  /* 0x00006e80ff3477ac */ /* 0x000ea20008000800 */
[----:B------:R-:W-:Y:S02]  /*1a30*/  ULOP3.LUT UR57, UR57, 0xe0, URZ, 0xe2, !UPT ;  /* 0x000000e039397892 */ /* 0x000fe4000f8ee2ff */
[----:B------:R-:W-:Y:S02]  /*1a40*/  USEL UR37, UR37, 0x2, UP1 ;  /* 0x0000000225257887 */ /* 0x000fe40008800000 */
[----:B------:R-:W-:Y:S02]  /*1a50*/  UIADD3 UR49, UPT, UPT, UR6, 0x14400, UR47 ;  /* 0x0001440006317890 */ /* 0x000fe4000fffe02f */
[----:B------:R-:W-:Y:S02]  /*1a60*/  UIADD3 UR48, UPT, UPT, UR6, 0x2ca00, UR46 ;  /* 0x0002ca0006307890 */ /* 0x000fe4000fffe02e */
[----:B------:R-:W-:-:S02]  /*1a70*/  UIADD3 UR56, UPT, UPT, UR55, -UR54, URZ ;  /* 0x8000003637387290 */ /* 0x000fc4000fffe0ff */
[----:B------:R-:W-:Y:S01]  /*1a80*/  UIADD3 UR15, UPT, UPT, UR15, 0x1, URZ ;  /* 0x000000010f0f7890 */ /* 0x000fe2000fffe0ff */
[----:B-1--4-:R-:W-:-:S11]  /*1a90*/  UMOV UR14, URZ ;  /* 0x000000ff000e7c82 */ /* 0x012fd60008000000 */
.L_x_46:
[----:B-1----:R-:W1:Y:S02]  /*1aa0*/  S2UR UR4, SR_CgaCtaId ;  /* 0x00000000000479c3 */ /* 0x002e640000008800 */
[----:B-1----:R-:W-:-:S09]  /*1ab0*/  UISETP.NE.AND UP0, UPT, UR4, URZ, UPT ;  /* 0x000000ff0400728c */ /* 0x002fd2000bf05270 */
[----:B---3--:R-:W-:Y:S05]  /*1ac0*/  BRA.U UP0, `(.L_x_23) ;  /* 0x0000000100287547 */ /* 0x008fea000b800000 */
[----:B------:R-:W-:Y:S02]  /*1ad0*/  LEA R0, R9, UR6, 0x3 ;  /* 0x0000000609007c11 */ /* 0x000fe4000f8e18ff */
[----:B------:R-:W-:-:S04]  /*1ae0*/  SHF.L.U32 R3, R8, 0x1f, RZ ;  /* 0x0000001f08037819 */ /* 0x000fc800000006ff */
[----:B------:R-:W1:Y:S02]  /*1af0*/  SYNCS.PHASECHK.TRANS64.TRYWAIT P0, [R0+URZ+0xc0], R3 ;  /* 0x0000c003000075a7 */ /* 0x000e6400080011ff */
[----:B-1----:R-:W-:Y:S05]  /*1b00*/  @!P0 BRA `(.L_x_24) ;  /* 0x0000011000348947 */ /* 0x002fea0003800000 */
.L_x_193:
[----:B------:R3:W-:Y:S01]  /*1b10*/  SYNCS.ARRIVE.TRANS64.A1T0 RZ, [R0+URZ+0xb0], RZ ;  /* 0x0000b0ff00ff79a7 */ /* 0x0007e200081000ff */
[----:B------:R-:W-:-:S05]  /*1b20*/  VIADD R9, R9, 0x1 ;  /* 0x0000000109097836 */ /* 0x000fca0000000000 */
[----:B------:R-:W-:-:S04]  /*1b30*/  ISETP.NE.AND P0, PT, R9, 0x2, PT ;  /* 0x000000020900780c */ /* 0x000fc80003f05270 */
[----:B-1----:R-:W-:Y:S02]  /*1b40*/  SEL R3, RZ, 0x1, P0 ;  /* 0x00000001ff037807 */ /* 0x002fe40000000000 */
[----:B------:R-:W-:Y:S02]  /*1b50*/  SEL R9, R9, RZ, P0 ;  /* 0x000000ff09097207 */ /* 0x000fe40000000000 */
[----:B------:R-:W-:Y:S02]  /*1b60*/  LOP3.LUT R8, R8, R3, RZ, 0x3c, !PT ;  /* 0x0000000308087212 */ /* 0x000fe400078e3cff */
.L_x_23:
[----:B------:R-:W-:Y:S01]  /*1b70*/  ULEA UR4, UR14, UR6, 0x3 ;  /* 0x000000060e047291 */ /* 0x000fe2000f8e18ff */
[----:B---3--:R-:W-:Y:S01]  /*1b80*/  SHF.L.U32 R0, R12, 0x1f, RZ ;  /* 0x0000001f0c007819 */ /* 0x008fe200000006ff */
[----:B------:R-:W-:Y:S02]  /*1b90*/  UISETP.GE.U32.AND UP0, UPT, UR59, 0xff, UPT ;  /* 0x000000ff3b00788c */ /* 0x000fe4000bf06070 */
[----:B------:R-:W-:Y:S02]  /*1ba0*/  USHF.L.U32 UR35, UR27, 0x7, URZ ;  /* 0x000000071b237899 */ /* 0x000fe400080006ff */
[----:B------:R-:W-:Y:S02]  /*1bb0*/  ULEA UR43, UR24, UR57, 0x8 ;  /* 0x00000039182b7291 */ /* 0x000fe4000f8e40ff */
[----:B------:R-:W-:Y:S01]  /*1bc0*/  ULEA UR19, UR24, UR58, 0x1 ;  /* 0x0000003a18137291 */ /* 0x000fe2000f8e08ff */
[----:B------:R1:W3:Y:S01]  /*1bd0*/  SYNCS.PHASECHK.TRANS64.TRYWAIT P1, [UR4+0x18], R0 ;  /* 0x00001800ff0075a7 */ /* 0x0002e20008021104 */
[----:B------:R-:W-:Y:S01]  /*1be0*/  UMOV UR12, URZ ;  /* 0x000000ff000c7c82 */ /* 0x000fe20008000000 */
[----:B------:R-:W-:Y:S09]  /*1bf0*/  BRA.U !UP0, `(.L_x_25) ;  /* 0x0000000508107547 */ /* 0x000ff2000b800000 */
[----:B------:R-:W-:Y:S01]  /*1c00*/  UMOV UR4, UR14 ;  /* 0x0000000e00047c82 */ /* 0x000fe20008000000 */
[----:B------:R-:W-:-:S05]  /*1c10*/  UMOV UR28, URZ ;  /* 0x000000ff001c7c82 */ /* 0x000fca0008000000 */
.L_x_33:
[----:B------:R-:W-:Y:S01]  /*1c20*/  ULEA UR33, UR4, UR6, 0x3 ;  /* 0x0000000604217291 */ /* 0x000fe2000f8e18ff */
[----:B---3--:R-:W-:Y:S01]  /*1c30*/  @!P4 MOV R2, 0xc600 ;  /* 0x0000c6000002c802 */ /* 0x008fe20000000f00 */
[----:B--23--:R-:W-:Y:S10]  /*1c40*/  @P1 BRA `(.L_x_26) ;  /* 0x00000000000c1947 */ /* 0x00cff40003800000 */
[----:B------:R-:W-:-:S04]  /*1c50*/  SHF.L.U32 R3, R12, 0x1f, RZ ;  /* 0x0000001f0c037819 */ /* 0x000fc800000006ff */
[----:B------:R-:W3:Y:S02]  /*1c60*/  SYNCS.PHASECHK.TRANS64.TRYWAIT P0, [UR33+0x18], R3 ;  /* 0x00001803ff0075a7 */ /* 0x000ee40008001121 */
[----:B---3--:R-:W-:Y:S05]  /*1c70*/  @!P0 BRA `(.L_x_27) ;  /* 0x0000010c00ec8947 */ /* 0x008fea0003800000 */
.L_x_26:
[----:B------:R3:W-:Y:S01]  /*1c80*/  @!P4 SYNCS.ARRIVE.TRANS64 RZ, [UR33], R2 ;  /* 0x00000002ffffc9a7 */ /* 0x0007e20008000021 */
[----:B------:R-:W-:-:S04]  /*1c90*/  ULOP3.LUT UR5, UR37, 0x2, URZ, 0xfc, !UPT ;  /* 0x0000000225057892 */ /* 0x000fc8000f8efcff */
[----:B------:R-:W-:-:S09]  /*1ca0*/  UISETP.NE.AND UP0, UPT, UR5, 0x2, UPT ;  /* 0x000000020500788c */ /* 0x000fd2000bf05270 */
[----:B------:R-:W-:Y:S05]  /*1cb0*/  BRA.U UP0, `(.L_x_28) ;  /* 0x0000000100047547 */ /* 0x000fea000b800000 */
[----:B--2---:R-:W-:Y:S05]  /*1cc0*/  BPT.TRAP 0x1 ;  /* 0x000000040000795c */ /* 0x004fea0000300000 */
.L_x_28:
[----:B------:R-:W-:Y:S04]  /*1cd0*/  BSSY.RECONVERGENT B0, `(.L_x_29) ;  /* 0x0000003000007945 */ /* 0x000fe80003800200 */
[----:B------:R-:W-:Y:S05]  /*1ce0*/  @P3 BRA `(.L_x_30) ;  /* 0x0000000000043947 */ /* 0x000fea0003800000 */
[----:B--2---:R-:W-:Y:S05]  /*1cf0*/  BPT.TRAP 0x1 ;  /* 0x000000040000795c */ /* 0x004fea0000300000 */
.L_x_30:
[----:B--2---:R-:W-:Y:S05]  /*1d00*/  BSYNC.RECONVERGENT B0 ;  /* 0x0000000000007941 */ /* 0x004fea0003800200 */
.L_x_29:
[----:B------:R-:W-:Y:S01]  /*1d10*/  UIADD3 UR5, UPT, UPT, UR4, 0x1, URZ ;  /* 0x0000000104057890 */ /* 0x000fe2000fffe0ff */
[----:B------:R-:W-:Y:S01]  /*1d20*/  BSSY.RECONVERGENT B0, `(.L_x_31) ;  /* 0x000002c000007945 */ /* 0x000fe20003800200 */
[----:B------:R-:W-:Y:S02]  /*1d30*/  ELECT P0, URZ, PT ;  /* 0x0000000000ff782f */ /* 0x000fe40003800000 */
[----:B------:R-:W-:-:S04]  /*1d40*/  UISETP.NE.AND UP0, UPT, UR5, 0x3, UPT ;  /* 0x000000030500788c */ /* 0x000fc8000bf05270 */
[----:B------:R-:W-:Y:S02]  /*1d50*/  USEL UR7, URZ, 0x1, UP0 ;  /* 0x00000001ff077887 */ /* 0x000fe40008000000 */
[----:B------:R-:W-:-:S04]  /*1d60*/  USEL UR14, UR5, URZ, UP0 ;  /* 0x000000ff050e7287 */ /* 0x000fc80008000000 */
[----:B------:R-:W-:Y:S01]  /*1d70*/  ULEA UR5, UR14, UR6, 0x3 ;  /* 0x000000060e057291 */ /* 0x000fe2000f8e18ff */
[----:B------:R-:W-:-:S04]  /*1d80*/  LOP3.LUT R12, R12, UR7, RZ, 0x3c, !PT ;  /* 0x000000070c0c7c12 */ /* 0x000fc8000f8e3cff */
[----:B-1----:R-:W-:-:S04]  /*1d90*/  SHF.L.U32 R0, R12, 0x1f, RZ ;  /* 0x0000001f0c007819 */ /* 0x002fc800000006ff */
[----:B------:R1:W2:Y:S01]  /*1da0*/  SYNCS.PHASECHK.TRANS64.TRYWAIT P1, [UR5+0x18], R0 ;  /* 0x00001800ff0075a7 */ /* 0x0002a20008021105 */
[----:B------:R-:W-:Y:S05]  /*1db0*/  @!P0 BRA `(.L_x_32) ;  /* 0x0000000000888947 */ /* 0x000fea0003800000 */
[----:B------:R-:W-:Y:S02]  /*1dc0*/  ULEA UR32, UR4, UR6, 0xe ;  /* 0x0000000604207291 */ /* 0x000fe4000f8e70ff */
[----:B------:R-:W-:Y:S02]  /*1dd0*/  UIADD3 UR22, UP3, UPT, UR30, 0x80, URZ ;  /* 0x000000801e167890 */ /* 0x000fe4000ff7e0ff */
[----:B------:R-:W-:Y:S02]  /*1de0*/  ULEA UR40, UR4, UR47, 0xf ;  /* 0x0000002f04287291 */ /* 0x000fe4000f8e78ff */
[----:B------:R-:W-:Y:S02]  /*1df0*/  UIADD3 UR12, UP2, UPT, UR30, 0x180, URZ ;  /* 0x000001801e0c7890 */ /* 0x000fe4000ff5e0ff */
[----:B------:R-:W-:Y:S02]  /*1e00*/  ULEA UR24, UR4, UR6, 0x9 ;  /* 0x0000000604187291 */ /* 0x000fe4000f8e48ff */
[----:B------:R-:W-:-:S02]  /*1e10*/  UIADD3 UR10, UP1, UPT, UR30, 0x280, URZ ;  /* 0x000002801e0a7890 */ /* 0x000fc4000ff3e0ff */
[----:B------:R-:W-:Y:S02]  /*1e20*/  ULEA UR16, UR4, UR46, 0xa ;  /* 0x0000002e04107291 */ /* 0x000fe4000f8e50ff */
[----:B------:R-:W-:Y:S02]  /*1e30*/  UIADD3 UR8, UP0, UPT, UR30, 0x380, URZ ;  /* 0x000003801e087890 */ /* 0x000fe4000ff1e0ff */
[----:B------:R-:W-:Y:S02]  /*1e40*/  USHF.L.U32 UR34, UR28, 0x7, URZ ;  /* 0x000000071c227899 */ /* 0x000fe400080006ff */
[----:B------:R-:W-:Y:S02]  /*1e50*/  UIADD3.X UR23, UPT, UPT, URZ, UR31, URZ, UP3, !UPT ;  /* 0x0000001fff177290 */ /* 0x000fe40009ffe4ff */
[----:B------:R-:W-:Y:S02]  /*1e60*/  UIADD3 UR32, UPT, UPT, UR32, 0x8400, URZ ;  /* 0x0000840020207890 */ /* 0x000fe4000fffe0ff */
[----:B------:R-:W-:-:S02]  /*1e70*/  UIADD3.X UR13, UPT, UPT, URZ, UR31, URZ, UP2, !UPT ;  /* 0x0000001fff0d7290 */ /* 0x000fc400097fe4ff */
[----:B------:R-:W-:Y:S02]  /*1e80*/  UIADD3 UR40, UPT, UPT, UR6, 0x14400, UR40 ;  /* 0x0001440006287890 */ /* 0x000fe4000fffe028 */
[----:B------:R-:W-:Y:S02]  /*1e90*/  UIADD3.X UR11, UPT, UPT, URZ, UR31, URZ, UP1, !UPT ;  /* 0x0000001fff0b7290 */ /* 0x000fe40008ffe4ff */
[----:B------:R-:W-:Y:S02]  /*1ea0*/  UIADD3 UR24, UPT, UPT, UR24, 0x2c400, URZ ;  /* 0x0002c40018187890 */ /* 0x000fe4000fffe0ff */
[----:B------:R-:W-:Y:S02]  /*1eb0*/  UIADD3.X UR9, UPT, UPT, URZ, UR31, URZ, UP0, !UPT ;  /* 0x0000001fff097290 */ /* 0x000fe400087fe4ff */
[----:B------:R-:W-:Y:S01]  /*1ec0*/  UIADD3 UR16, UPT, UPT, UR6, 0x2ca00, UR16 ;  /* 0x0002ca0006107890 */ /* 0x000fe2000fffe010 */
[----:B------:R-:W-:Y:S01]  /*1ed0*/  UMOV UR38, 0x0 ;  /* 0x0000000000267882 */ /* 0x000fe20000000000 */
[----:B------:R-:W-:Y:S01]  /*1ee0*/  UMOV UR39, 0x10000000 ;  /* 0x1000000000277882 */ /* 0x000fe20000000000 */
[----:B------:R-:W-:Y:S01]  /*1ef0*/  UMOV UR5, 0xff0000 ;  /* 0x00ff000000057882 */ /* 0x000fe20000000000 */
[----:B------:R-:W-:Y:S01]  /*1f00*/  UMOV UR41, UR33 ;  /* 0x0000002100297c82 */ /* 0x000fe20008000000 */
[----:B------:R-:W-:Y:S01]  /*1f10*/  UMOV UR44, UR36 ;  /* 0x00000024002c7c82 */ /* 0x000fe20008000000 */
[----:B------:R-:W-:Y:S01]  /*1f20*/  UMOV UR42, UR34 ;  /* 0x00000022002a7c82 */ /* 0x000fe20008000000 */
[----:B------:R-:W-:Y:S01]  /*1f30*/  UMOV UR26, URZ ;  /* 0x000000ff001a7c82 */ /* 0x000fe20008000000 */
[----:B------:R-:W-:Y:S01]  /*1f40*/  UMOV UR25, UR33 ;  /* 0x0000002100197c82 */ /* 0x000fe20008000000 */
[----:B------:R-:W-:Y:S01]  /*1f50*/  UMOV UR29, UR36 ;  /* 0x00000024001d7c82 */ /* 0x000fe20008000000 */
[----:B------:R4:W-:Y:S01]  /*1f60*/  UTMALDG.3D [UR32], [UR22], desc[UR38] ;  /* 0x00002620160075b4 */ /* 0x0009e20008011000 */
[----:B------:R-:W-:Y:S01]  /*1f70*/  UMOV UR17, UR33 ;  /* 0x0000002100117c82 */ /* 0x000fe20008000000 */
[----:B------:R-:W-:Y:S01]  /*1f80*/  UMOV UR20, UR28 ;  /* 0x0000001c00147c82 */ /* 0x000fe20008000000 */
[----:B------:R-:W-:Y:S01]  /*1f90*/  UMOV UR21, UR36 ;  /* 0x0000002400157c82 */ /* 0x000fe20008000000 */
[----:B------:R4:W-:Y:S01]  /*1fa0*/  UTMALDG.3D.MULTICAST [UR40], [UR12], UR5, desc[UR38] ;  /* 0x000026280c0073b4 */ /* 0x0009e20008011805 */
[----:B------:R4:W-:Y:S01]  /*1fb0*/  UTMALDG.4D [UR24], [UR10], desc[UR38] ;  /* 0x000026180a0075b4 */ /* 0x0009e20008019000 */
[----:B------:R4:W-:Y:S02]  /*1fc0*/  UTMALDG.4D.MULTICAST [UR16], [UR8], UR5, desc[UR38] ;  /* 0x00002610080073b4 */ /* 0x0009e40008019805 */
[----:B----4-:R-:W-:Y:S01]  /*1fd0*/  NOP ;  /* 0x0000000000007918 */ /* 0x010fe20000000000 */
.L_x_32:
[----:B------:R-:W-:Y:S05]  /*1fe0*/  BSYNC.RECONVERGENT B0 ;  /* 0x0000000000007941 */ /* 0x000fea0003800200 */
.L_x_31:
[----:B------:R-:W-:Y:S01]  /*1ff0*/  UIADD3 UR28, UPT, UPT, UR28, 0x1, URZ ;  /* 0x000000011c1c7890 */ /* 0x000fe2000fffe0ff */
[----:B------:R-:W-:Y:S01]  /*2000*/  UMOV UR4, UR14 ;  /* 0x0000000e00047c82 */ /* 0x000fe20008000000 */
[----:B------:R-:W-:Y:S02]  /*2010*/  UMOV UR12, UR15 ;  /* 0x0000000f000c7c82 */ /* 0x000fe40008000000 */
[----:B------:R-:W-:-:S09]  /*2020*/  UISETP.NE.AND UP0, UPT, UR28, UR15, UPT ;  /* 0x0000000f1c00728c */ /* 0x000fd2000bf05270 */
[----:B------:R-:W-:Y:S05]  /*2030*/  BRA.U UP0, `(.L_x_33) ;  /* 0xfffffff900f87547 */ /* 0x000fea000b83ffff */
.L_x_25:
[----:B------:R-:W-:Y:S01]  /*2040*/  ULEA UR4, UR14, UR6, 0x3 ;  /* 0x000000060e047291 */ /* 0x000fe2000f8e18ff */
[----:B-1----:R-:W-:Y:S01]  /*2050*/  SHF.L.U32 R0, R12, 0x1f, RZ ;  /* 0x0000001f0c007819 */ /* 0x002fe200000006ff */
[----:B------:R-:W-:Y:S01]  /*2060*/  @!P2 SYNCS.ARRIVE.TRANS64.A1T0 RZ, [UR6+0x78], RZ ;  /* 0x000078ffffffa9a7 */ /* 0x000fe20008100006 */
[----:B------:R-:W-:-:S06]  /*2070*/  UISETP.GT.AND UP0, UPT, UR55, UR54, UPT ;  /* 0x000000363700728c */ /* 0x000fcc000bf04270 */
[----:B--23--:R1:W2:Y:S03]  /*2080*/  SYNCS.PHASECHK.TRANS64.TRYWAIT P1, [UR4+0x18], R0 ;  /* 0x00001800ff0075a7 */ /* 0x00c2a60008021104 */
[----:B------:R-:W-:Y:S05]  /*2090*/  BRA.U !UP0, `(.L_x_34) ;  /* 0x0000000508087547 */ /* 0x000fea000b800000 */
[----:B------:R-:W-:Y:S01]  /*20a0*/  UIADD3 UR26, UPT, UPT, UR56, UR12, URZ ;  /* 0x0000000c381a7290 */ /* 0x000fe2000fffe0ff */
[----:B------:R-:W-:-:S11]  /*20b0*/  UMOV UR4, UR14 ;  /* 0x0000000e00047c82 */ /* 0x000fd60008000000 */
.L_x_42:
[----:B------:R-:W-:Y:S01]  /*20c0*/  ULEA UR33, UR4, UR6, 0x3 ;  /* 0x0000000604217291 */ /* 0x000fe2000f8e18ff */
[----:B--2---:R-:W-:Y:S01]  /*20d0*/  @!P4 MOV R2, 0xc600 ;  /* 0x0000c6000002c802 */ /* 0x004fe20000000f00 */
[----:B--23--:R-:W-:Y:S10]  /*20e0*/  @P1 BRA `(.L_x_35) ;  /* 0x00000000000c1947 */ /* 0x00cff40003800000 */
[----:B------:R-:W-:-:S04]  /*20f0*/  SHF.L.U32 R3, R12, 0x1f, RZ ;  /* 0x0000001f0c037819 */ /* 0x000fc800000006ff */
[----:B------:R-:W2:Y:S02]  /*2100*/  SYNCS.PHASECHK.TRANS64.TRYWAIT P0, [UR33+0x18], R3 ;  /* 0x00001803ff0075a7 */ /* 0x000ea40008001121 */
[----:B--2---:R-:W-:Y:S05]  /*2110*/  @!P0 BRA `(.L_x_36) ;  /* 0x0000010800dc8947 */ /* 0x004fea0003800000 */
.L_x_35:
[----:B------:R2:W-:Y:S01]  /*2120*/  @!P4 SYNCS.ARRIVE.TRANS64 RZ, [UR33], R2 ;  /* 0x00000002ffffc9a7 */ /* 0x0005e20008000021 */
[----:B------:R-:W-:-:S04]  /*2130*/  ULOP3.LUT UR5, UR37, 0x2, URZ, 0xfc, !UPT ;  /* 0x0000000225057892 */ /* 0x000fc8000f8efcff */
[----:B------:R-:W-:-:S09]  /*2140*/  UISETP.NE.AND UP0, UPT, UR5, 0x2, UPT ;  /* 0x000000020500788c */ /* 0x000fd2000bf05270 */
[----:B------:R-:W-:Y:S05]  /*2150*/  BRA.U UP0, `(.L_x_37) ;  /* 0x0000000100047547 */ /* 0x000fea000b800000 */
[----:B------:R-:W-:Y:S05]  /*2160*/  BPT.TRAP 0x1 ;  /* 0x000000040000795c */ /* 0x000fea0000300000 */
.L_x_37:
[----:B------:R-:W-:Y:S04]  /*2170*/  BSSY.RECONVERGENT B0, `(.L_x_38) ;  /* 0x0000003000007945 */ /* 0x000fe80003800200 */
[----:B------:R-:W-:Y:S05]  /*2180*/  @P3 BRA `(.L_x_39) ;  /* 0x0000000000043947 */ /* 0x000fea0003800000 */
[----:B------:R-:W-:Y:S05]  /*2190*/  BPT.TRAP 0x1 ;  /* 0x000000040000795c */ /* 0x000fea0000300000 */
.L_x_39:
[----:B------:R-:W-:Y:S05]  /*21a0*/  BSYNC.RECONVERGENT B0 ;  /* 0x0000000000007941 */ /* 0x000fea0003800200 */
.L_x_38:
        /* <DEDUP_REMOVED lines=9> */
[----:B------:R1:W3:Y:S01]  /*2240*/  SYNCS.PHASECHK.TRANS64.TRYWAIT P1, [UR5+0x18], R0 ;  /* 0x00001800ff0075a7 */ /* 0x0002e20008021105 */
[----:B------:R-:W-:Y:S05]  /*2250*/  @!P0 BRA `(.L_x_41) ;  /* 0x0000000000848947 */ /* 0x000fea0003800000 */
[----:B------:R-:W-:Y:S02]  /*2260*/  ULEA UR32, UR4, UR6, 0xe ;  /* 0x0000000604207291 */ /* 0x000fe4000f8e70ff */
[----:B------:R-:W-:Y:S02]  /*2270*/  UIADD3 UR22, UP3, UPT, UR30, 0x80, URZ ;  /* 0x000000801e167890 */ /* 0x000fe4000ff7e0ff */
[----:B------:R-:W-:Y:S02]  /*2280*/  UIADD3 UR20, UP2, UPT, UR30, 0x180, URZ ;  /* 0x000001801e147890 */ /* 0x000fe4000ff5e0ff */
[----:B------:R-:W-:Y:S02]  /*2290*/  ULEA UR8, UR4, UR6, 0x9 ;  /* 0x0000000604087291 */ /* 0x000fe4000f8e48ff */
[----:B------:R-:W-:Y:S02]  /*22a0*/  UIADD3 UR28, UP1, UPT, UR30, 0x280, URZ ;  /* 0x000002801e1c7890 */ /* 0x000fe4000ff3e0ff */
[----:B------:R-:W-:-:S02]  /*22b0*/  UIADD3 UR24, UP0, UPT, UR30, 0x380, URZ ;  /* 0x000003801e187890 */ /* 0x000fc4000ff1e0ff */
[----:B------:R-:W-:Y:S02]  /*22c0*/  USHF.L.U32 UR34, UR12, 0x7, URZ ;  /* 0x000000070c227899 */ /* 0x000fe400080006ff */
[----:B------:R-:W-:Y:S02]  /*22d0*/  UIADD3.X UR23, UPT, UPT, URZ, UR31, URZ, UP3, !UPT ;  /* 0x0000001fff177290 */ /* 0x000fe40009ffe4ff */
[----:B------:R-:W-:Y:S02]  /*22e0*/  UIADD3 UR32, UPT, UPT, UR32, 0x8400, URZ ;  /* 0x0000840020207890 */ /* 0x000fe4000fffe0ff */
[----:B------:R-:W-:Y:S02]  /*22f0*/  ULEA UR40, UR4, UR49, 0xf ;  /* 0x0000003104287291 */ /* 0x000fe4000f8e78ff */
[----:B------:R-:W-:Y:S02]  /*2300*/  UIADD3.X UR21, UPT, UPT, URZ, UR31, URZ, UP2, !UPT ;  /* 0x0000001fff157290 */ /* 0x000fe400097fe4ff */
[----:B------:R-:W-:-:S02]  /*2310*/  UIADD3.X UR29, UPT, UPT, URZ, UR31, URZ, UP1, !UPT ;  /* 0x0000001fff1d7290 */ /* 0x000fc40008ffe4ff */
[----:B------:R-:W-:Y:S02]  /*2320*/  UIADD3 UR8, UPT, UPT, UR8, 0x2c400, URZ ;  /* 0x0002c40008087890 */ /* 0x000fe4000fffe0ff */
[----:B------:R-:W-:Y:S02]  /*2330*/  ULEA UR16, UR4, UR48, 0xa ;  /* 0x0000003004107291 */ /* 0x000fe4000f8e50ff */
[----:B------:R-:W-:Y:S01]  /*2340*/  UIADD3.X UR25, UPT, UPT, URZ, UR31, URZ, UP0, !UPT ;  /* 0x0000001fff197290 */ /* 0x000fe200087fe4ff */
[----:B------:R-:W-:Y:S01]  /*2350*/  UMOV UR38, 0x0 ;  /* 0x0000000000267882 */ /* 0x000fe20000000000 */
[----:B------:R-:W-:Y:S01]  /*2360*/  UMOV UR39, 0x10000000 ;  /* 0x1000000000277882 */ /* 0x000fe20000000000 */
[----:B------:R-:W-:Y:S01]  /*2370*/  UMOV UR5, 0xff0000 ;  /* 0x00ff000000057882 */ /* 0x000fe20000000000 */
[----:B------:R-:W-:Y:S01]  /*2380*/  UMOV UR41, UR33 ;  /* 0x0000002100297c82 */ /* 0x000fe20008000000 */
[----:B------:R-:W-:Y:S01]  /*2390*/  UMOV UR44, UR36 ;  /* 0x00000024002c7c82 */ /* 0x000fe20008000000 */
[----:B------:R-:W-:Y:S01]  /*23a0*/  UMOV UR42, UR34 ;  /* 0x00000022002a7c82 */ /* 0x000fe20008000000 */
[----:B------:R-:W-:Y:S01]  /*23b0*/  UTMALDG.3D [UR32], [UR22], desc[UR38] ;  /* 0x00002620160075b4 */ /* 0x000fe20008011000 */
[----:B------:R-:W-:Y:S01]  /*23c0*/  UMOV UR10, URZ ;  /* 0x000000ff000a7c82 */ /* 0x000fe20008000000 */
[----:B------:R-:W-:Y:S01]  /*23d0*/  UMOV UR9, UR33 ;  /* 0x0000002100097c82 */ /* 0x000fe20008000000 */
[----:B------:R-:W-:Y:S01]  /*23e0*/  UMOV UR11, UR27 ;  /* 0x0000001b000b7c82 */ /* 0x000fe20008000000 */
[----:B------:R-:W-:Y:S01]  /*23f0*/  UMOV UR13, UR36 ;  /* 0x00000024000d7c82 */ /* 0x000fe20008000000 */
[----:B------:R-:W-:Y:S01]  /*2400*/  UMOV UR17, UR33 ;  /* 0x0000002100117c82 */ /* 0x000fe20008000000 */
[----:B------:R4:W-:Y:S01]  /*2410*/  UTMALDG.3D.MULTICAST [UR40], [UR20], UR5, desc[UR38] ;  /* 0x00002628140073b4 */ /* 0x0009e20008011805 */
[----:B------:R1:W-:Y:S01]  /*2420*/  UTMALDG.4D [UR8], [UR28], desc[UR38] ;  /* 0x000026081c0075b4 */ /* 0x0003e20008019000 */
[----:B----4-:R-:W-:Y:S01]  /*2430*/  UMOV UR20, UR12 ;  /* 0x0000000c00147c82 */ /* 0x010fe20008000000 */
[----:B------:R-:W-:-:S02]  /*2440*/  UMOV UR21, UR36 ;  /* 0x0000002400157c82 */ /* 0x000fc40008000000 */
[----:B------:R1:W-:Y:S02]  /*2450*/  UTMALDG.4D.MULTICAST [UR16], [UR24], UR5, desc[UR38] ;  /* 0x00002610180073b4 */ /* 0x0003e40008019805 */
[----:B-1----:R-:W-:Y:S01]  /*2460*/  NOP ;  /* 0x0000000000007918 */ /* 0x002fe20000000000 */
.L_x_41:
[----:B------:R-:W-:Y:S05]  /*2470*/  BSYNC.RECONVERGENT B0 ;  /* 0x0000000000007941 */ /* 0x000fea0003800200 */
.L_x_40:
[----:B------:R-:W-:Y:S01]  /*2480*/  UIADD3 UR12, UPT, UPT, UR12, 0x1, URZ ;  /* 0x000000010c0c7890 */ /* 0x000fe2000fffe0ff */
[----:B------:R-:W-:-:S03]  /*2490*/  UMOV UR4, UR14 ;  /* 0x0000000e00047c82 */ /* 0x000fc60008000000 */
[----:B------:R-:W-:-:S09]  /*24a0*/  UISETP.NE.AND UP0, UPT, UR12, UR26, UPT ;  /* 0x0000001a0c00728c */ /* 0x000fd2000bf05270 */
[----:B------:R-:W-:Y:S05]  /*24b0*/  BRA.U UP0, `(.L_x_42) ;  /* 0xfffffffd00007547 */ /* 0x000fea000b83ffff */
.L_x_34:
[C---:B------:R-:W-:Y:S01]  /*24c0*/  LEA R3, R11.reuse, UR6, 0x3 ;  /* 0x000000060b037c11 */ /* 0x040fe2000f8e18ff */
[----:B------:R-:W-:Y:S01]  /*24d0*/  NOP ;  /* 0x0000000000007918 */ /* 0x000fe20000000000 */
[----:B-1----:R-:W-:Y:S02]  /*24e0*/  SHF.L.U32 R0, R10, 0x1f, RZ ;  /* 0x0000001f0a007819 */ /* 0x002fe400000006ff */
[----:B------:R-:W-:Y:S02]  /*24f0*/  LEA R5, R11, UR6, 0x4 ;  /* 0x000000060b057c11 */ /* 0x000fe4000f8e20ff */
[----:B------:R-:W1:Y:S02]  /*2500*/  SYNCS.PHASECHK.TRANS64.TRYWAIT P0, [R3+URZ+0x80], R0 ;  /* 0x00008000030075a7 */ /* 0x000e6400080011ff */
[----:B-1----:R-:W-:Y:S05]  /*2510*/  @!P0 BRA `(.L_x_43) ;  /* 0x0000010400f48947 */ /* 0x002fea0003800000 */
.L_x_196:
[----:B------:R-:W4:Y:S01]  /*2520*/  LDS.128 R4, [R5+0xe0] ;  /* 0x0000e00005047984 */ /* 0x000f220000000c00 */
[----:B------:R-:W-:Y:S01]  /*2530*/  UISETP.GE.AND UP0, UPT, UR45, 0x1, UPT ;  /* 0x000000012d00788c */ /* 0x000fe2000bf06270 */
[----:B------:R-:W-:Y:S01]  /*2540*/  @!PT LDS RZ, [RZ] ;  /* 0x00000000fffff984 */ /* 0x000fe20000000800 */
[----:B------:R-:W-:Y:S01]  /*2550*/  @!PT LDS RZ, [RZ] ;  /* 0x00000000fffff984 */ /* 0x000fe20000000800 */
[----:B------:R-:W-:Y:S01]  /*2560*/  @!PT LDS RZ, [RZ] ;  /* 0x00000000fffff984 */ /* 0x000fe20000000800 */
[----:B------:R-:W-:Y:S01]  /*2570*/  @!PT LDS RZ, [RZ] ;  /* 0x00000000fffff984 */ /* 0x000fe20000000800 */
[----:B------:R1:W-:Y:S06]  /*2580*/  MEMBAR.ALL.CTA ;  /* 0x0000000000007992 */ /* 0x0003ec0000008000 */
[----:B-1----:R-:W1:Y:S01]  /*2590*/  FENCE.VIEW.ASYNC.S ;  /* 0x00000000000073c6 */ /* 0x002e620000000000 */
[----:B----4-:R-:W-:-:S13]  /*25a0*/  LOP3.LUT P0, RZ, R6, 0x1, RZ, 0xc0, !PT ;  /* 0x0000000106ff7812 */ /* 0x010fda000780c0ff */
[----:B-1----:R-:W-:Y:S01]  /*25b0*/  VOTEU.ANY UP1, P0 ;  /* 0x0000000000ff7886 */ /* 0x002fe20000020100 */
[----:B------:R-:W-:-:S13]  /*25c0*/  PLOP3.LUT P0, PT, PT, PT, UP1, 0x80, 0x8 ;  /* 0x000000000008781c */ /* 0x000fda0003f0f018 */
[----:B------:R-:W-:Y:S02]  /*25d0*/  @P0 LOP3.LUT R0, R5, 0xffff, RZ, 0xc0, !PT ;  /* 0x0000ffff05000812 */ /* 0x000fe400078ec0ff */
[----:B--2---:R-:W-:Y:S02]  /*25e0*/  @P0 MOV R2, R4 ;  /* 0x0000000400020202 */ /* 0x004fe40000000f00 */
[----:B------:R-:W-:Y:S01]  /*25f0*/  @P0 R2UR UR5, R0 ;  /* 0x00000000000502ca */ /* 0x000fe200000e0000 */
[----:B------:R-:W-:Y:S01]  /*2600*/  VIADD R0, R3, 0x90 ;  /* 0x0000009003007836 */ /* 0x000fe20000000000 */
[----:B------:R-:W-:Y:S02]  /*2610*/  @P0 SHF.R.U32.HI R4, RZ, 0x10, R5 ;  /* 0x00000010ff040819 */ /* 0x000fe40000011605 */
[----:B------:R-:W-:Y:S02]  /*2620*/  @P0 R2UR UR7, R2 ;  /* 0x00000000020702ca */ /* 0x000fe400000e0000 */
[----:B------:R-:W-:-:S02]  /*2630*/  PRMT R0, RZ, 0x654, R0 ;  /* 0x00000654ff007816 */ /* 0x000fc40000000000 */
[----:B------:R-:W-:Y:S02]  /*2640*/  @P0 R2UR UR4, R4 ;  /* 0x00000000040402ca */ /* 0x000fe400000e0000 */
[----:B------:R1:W-:Y:S03]  /*2650*/  SYNCS.ARRIVE.TRANS64.RED.A1T0 RZ, [R0+URZ], RZ ;  /* 0x000000ff00ff79a7 */ /* 0x0003e600081004ff */
[----:B------:R-:W-:-:S04]  /*2660*/  @UP1 UMOV UR50, UR5 ;  /* 0x0000000500321c82 */ /* 0x000fc80008000000 */
[----:B------:R-:W-:-:S04]  /*2670*/  @UP1 UMOV UR51, UR7 ;  /* 0x0000000700331c82 */ /* 0x000fc80008000000 */
[----:B------:R-:W-:Y:S01]  /*2680*/  @UP1 UMOV UR36, UR4 ;  /* 0x0000000400241c82 */ /* 0x000fe20008000000 */
[----:B------:R-:W-:Y:S05]  /*2690*/  BRA.U !UP0, `(.L_x_44) ;  /* 0x0000000108d47547 */ /* 0x000fea000b800000 */
[----:B------:R-:W2:Y:S01]  /*26a0*/  LDCU.128 UR20, c[0x0][0xf10] ;  /* 0x0001e200ff1477ac */ /* 0x000ea20008000c00 */
[----:B------:R-:W4:Y:S01]  /*26b0*/  LDCU UR24, c[0x0][0xf20] ;  /* 0x0001e400ff1877ac */ /* 0x000f220008000800 */
[----:B------:R-:W3:Y:S01]  /*26c0*/  LDCU UR19, c[0x0][0xf0c] ;  /* 0x0001e180ff1377ac */ /* 0x000ee20008000800 */
[----:B------:R-:W1:Y:S01]  /*26d0*/  LDCU.64 UR8, c[0x0][0xf28] ;  /* 0x0001e500ff0877ac */ /* 0x000e620008000a00 */
[----:B------:R-:W-:Y:S02]  /*26e0*/  UISETP.NE.AND UP3, UPT, UR45, 0x1, UPT ;  /* 0x000000012d00788c */ /* 0x000fe4000bf65270 */
[----:B--2---:R-:W-:Y:S02]  /*26f0*/  UIMAD.WIDE.U32 UR10, UR52, UR23, URZ ;  /* 0x00000017340a72a5 */ /* 0x004fe4000f8e00ff */
[----:B------:R-:W-:Y:S02]  /*2700*/  UIMAD.WIDE.U32 UR4, UR53, UR20, URZ ;  /* 0x00000014350472a5 */ /* 0x000fe4000f8e00ff */
[----:B------:R-:W-:-:S02]  /*2710*/  UISETP.NE.AND UP0, UPT, UR22, 0x1, UPT ;  /* 0x000000011600788c */ /* 0x000fc4000bf05270 */
[----:B------:R-:W-:Y:S01]  /*2720*/  UIMAD.WIDE.U32 UR16, UR50, UR23, URZ ;  /* 0x00000017321072a5 */ /* 0x000fe2000f8e00ff */
[----:B------:R-:W-:Y:S02]  /*2730*/  UMOV UR10, UR11 ;  /* 0x0000000b000a7c82 */ /* 0x000fe40008000000 */
[----:B------:R-:W-:Y:S01]  /*2740*/  UMOV UR4, UR5 ;  /* 0x0000000500047c82 */ /* 0x000fe20008000000 */
[----:B----4-:R-:W-:Y:S02]  /*2750*/  USHF.R.U32.HI UR10, URZ, UR24, UR10 ;  /* 0x00000018ff0a7299 */ /* 0x010fe4000801160a */
[----:B---3--:R-:W-:Y:S02]  /*2760*/  UISETP.NE.AND UP2, UPT, UR19, 0x1, UPT ;  /* 0x000000011300788c */ /* 0x008fe4000bf45270 */
[----:B------:R-:W-:Y:S02]  /*2770*/  USHF.R.U32.HI UR4, URZ, UR21, UR4 ;  /* 0x00000015ff047299 */ /* 0x000fe40008011604 */
[----:B------:R-:W-:-:S02]  /*2780*/  USEL UR5, UR52, UR10, !UP0 ;  /* 0x0000000a34057287 */ /* 0x000fc4000c000000 */
[----:B------:R-:W-:Y:S02]  /*2790*/  USEL UR7, UR53, UR4, !UP2 ;  /* 0x0000000435077287 */ /* 0x000fe4000d000000 */
[----:B-1----:R-:W-:Y:S01]  /*27a0*/  UIMAD.WIDE.U32 UR10, UR5, UR8, URZ ;  /* 0x00000008050a72a5 */ /* 0x002fe2000f8e00ff */
[----:B------:R-:W-:Y:S01]  /*27b0*/  UMOV UR4, UR17 ;  /* 0x0000001100047c82 */ /* 0x000fe20008000000 */
[----:B------:R-:W-:Y:S02]  /*27c0*/  UIMAD.WIDE.U32 UR12, UR51, UR20, URZ ;  /* 0x00000014330c72a5 */ /* 0x000fe4000f8e00ff */
[----:B------:R-:W-:-:S03]  /*27d0*/  UIMAD.WIDE.U32 UR16, UR7, UR8, URZ ;  /* 0x00000008071072a5 */ /* 0x000fc6000f8e00ff */
[----:B------:R-:W-:Y:S01]  /*27e0*/  UMOV UR10, UR11 ;  /* 0x0000000b000a7c82 */ /* 0x000fe20008000000 */
[----:B------:R-:W-:Y:S02]  /*27f0*/  USHF.R.U32.HI UR4, URZ, UR24, UR4 ;  /* 0x00000018ff047299 */ /* 0x000fe40008011604 */
[----:B------:R-:W-:Y:S01]  /*2800*/  @UP3 USHF.R.U32.HI UR5, URZ, UR9, UR10 ;  /* 0x00000009ff053299 */ /* 0x000fe2000801160a */
[----:B------:R-:W-:Y:S01]  /*2810*/  UMOV UR12, UR13 ;  /* 0x0000000d000c7c82 */ /* 0x000fe20008000000 */
[----:B------:R-:W-:Y:S01]  /*2820*/  UMOV UR16, UR17 ;  /* 0x0000001100107c82 */ /* 0x000fe20008000000 */
[----:B------:R-:W-:Y:S02]  /*2830*/  USHF.R.U32.HI UR21, URZ, UR21, UR12 ;  /* 0x00000015ff157299 */ /* 0x000fe4000801160c */
[----:B------:R-:W-:Y:S02]  /*2840*/  USEL UR4, UR50, UR4, !UP0 ;  /* 0x0000000432047287 */ /* 0x000fe4000c000000 */
[----:B------:R-:W-:-:S02]  /*2850*/  @UP3 USHF.R.U32.HI UR7, URZ, UR9, UR16 ;  /* 0x00000009ff073299 */ /* 0x000fc40008011610 */
[----:B------:R-:W-:Y:S02]  /*2860*/  UIMAD UR10, UR45, UR5, URZ ;  /* 0x000000052d0a72a4 */ /* 0x000fe4000f8e02ff */
[----:B------:R-:W-:Y:S02]  /*2870*/  USEL UR5, UR51, UR21, !UP2 ;  /* 0x0000001533057287 */ /* 0x000fe4000d000000 */
[----:B------:R-:W-:Y:S02]  /*2880*/  UIMAD UR12, UR45, UR7, URZ ;  /* 0x000000072d0c72a4 */ /* 0x000fe4000f8e02ff */
[----:B------:R-:W-:Y:S02]  /*2890*/  UISETP.GE.AND UP0, UPT, UR4, UR10, UPT ;  /* 0x0000000a0400728c */ /* 0x000fe4000bf06270 */
[----:B------:R-:W-:Y:S02]  /*28a0*/  UIMAD.WIDE.U32 UR10, UR4, UR8, URZ ;  /* 0x00000008040a72a5 */ /* 0x000fe4000f8e00ff */
[----:B------:R-:W-:-:S02]  /*28b0*/  UISETP.GE.OR UP0, UPT, UR5, UR12, UP0 ;  /* 0x0000000c0500728c */ /* 0x000fc40008706670 */
[----:B------:R-:W-:Y:S02]  /*28c0*/  UIMAD.WIDE.U32 UR12, UR5, UR8, URZ ;  /* 0x00000008050c72a5 */ /* 0x000fe4000f8e00ff */
[----:B------:R-:W-:Y:S01]  /*28d0*/  UIADD3 UR12, UPT, UPT, -UR5, URZ, URZ ;  /* 0x000000ff050c7290 */ /* 0x000fe2000fffe1ff */
[----:B------:R-:W-:Y:S01]  /*28e0*/  UMOV UR10, UR11 ;  /* 0x0000000b000a7c82 */ /* 0x000fe20008000000 */
[----:B------:R-:W-:Y:S02]  /*28f0*/  UIADD3 UR11, UPT, UPT, -UR4, URZ, URZ ;  /* 0x000000ff040b7290 */ /* 0x000fe4000fffe1ff */
[----:B------:R-:W-:-:S03]  /*2900*/  USHF.R.U32.HI UR10, URZ, UR9, UR10 ;  /* 0x00000009ff0a7299 */ /* 0x000fc6000801160a */
[----:B------:R-:W-:Y:S01]  /*2910*/  @!UP0 UMOV UR8, UR13 ;  /* 0x0000000d00088c82 */ /* 0x000fe20008000000 */
[----:B------:R-:W-:Y:S02]  /*2920*/  UIMAD UR11, UR22, UR11, UR50 ;  /* 0x0000000b160b72a4 */ /* 0x000fe4000f8e0232 */
[----:B------:R-:W-:Y:S02]  /*2930*/  USEL UR10, UR4, UR10, !UP3 ;  /* 0x0000000a040a7287 */ /* 0x000fe4000d800000 */
[----:B------:R-:W-:Y:S02]  /*2940*/  @!UP0 USHF.R.U32.HI UR8, URZ, UR9, UR8 ;  /* 0x00000009ff088299 */ /* 0x000fe40008011608 */
[----:B------:R-:W-:Y:S02]  /*2950*/  UIADD3 UR9, UPT, UPT, -UR10, URZ, URZ ;  /* 0x000000ff0a097290 */ /* 0x000fe4000fffe1ff */
[----:B------:R-:W-:Y:S02]  /*2960*/  @!UP0 USEL UR8, UR5, UR8, !UP3 ;  /* 0x0000000805088287 */ /* 0x000fe4000d800000 */
[----:B------:R-:W-:-:S02]  /*2970*/  UIMAD UR9, UR45, UR9, UR4 ;  /* 0x000000092d0972a4 */ /* 0x000fc4000f8e0204 */
[----:B------:R-:W-:Y:S02]  /*2980*/  @!UP0 UIADD3 UR10, UPT, UPT, UR10, -UR8, URZ ;  /* 0x800000080a0a8290 */ /* 0x000fe4000fffe0ff */
[----:B------:R-:W-:Y:S02]  /*2990*/  @!UP0 UIMAD UR8, UR9, UR7, UR8 ;  /* 0x00000007090882a4 */ /* 0x000fe4000f8e0208 */
[----:B------:R-:W-:Y:S02]  /*29a0*/  @!UP0 UIMAD UR4, UR45, UR10, UR5 ;  /* 0x0000000a2d0482a4 */ /* 0x000fe4000f8e0205 */
[----:B------:R-:W-:Y:S02]  /*29b0*/  UIMAD UR7, UR19, UR12, UR51 ;  /* 0x0000000c130772a4 */ /* 0x000fe4000f8e0233 */
[----:B------:R-:W-:Y:S01]  /*29c0*/  UIMAD UR50, UR4, UR22, UR11 ;  /* 0x00000016043272a4 */ /* 0x000fe2000f8e020b */
[----:B------:R-:W-:Y:S02]  /*29d0*/  @!UP0 UMOV UR5, UR8 ;  /* 0x0000000800058c82 */ /* 0x000fe40008000000 */
[----:B------:R-:W-:-:S12]  /*29e0*/  UIMAD UR51, UR5, UR19, UR7 ;  /* 0x00000013053372a4 */ /* 0x000fd8000f8e0207 */
.L_x_44:
[----:B------:R-:W2:Y:S02]  /*29f0*/  LDCU UR4, c[0x0][0xf30] ;  /* 0x0001e600ff0477ac */ /* 0x000ea40008000800 */
[----:B--2---:R-:W-:-:S09]  /*2a00*/  UISETP.NE.AND UP0, UPT, UR4, 0x1, UPT ;  /* 0x000000010400788c */ /* 0x004fd2000bf05270 */
[----:B------:R-:W-:Y:S05]  /*2a10*/  BRA.U UP0, `(.L_x_45) ;  /* 0x0000000100447547 */ /* 0x000fea000b800000 */
[----:B------:R-:W2:Y:S01]  /*2a20*/  LDCU.128 UR20, c[0x0][0xf10] ;  /* 0x0001e200ff1477ac */ /* 0x000ea20008000c00 */
[----:B------:R-:W4:Y:S01]  /*2a30*/  LDCU UR10, c[0x0][0xf0c] ;  /* 0x0001e180ff0a77ac */ /* 0x000f220008000800 */
[----:B------:R-:W1:Y:S01]  /*2a40*/  LDCU UR7, c[0x0][0xf20] ;  /* 0x0001e400ff0777ac */ /* 0x000e620008000800 */
[----:B--2---:R-:W-:Y:S02]  /*2a50*/  UIMAD.WIDE.U32 UR8, UR51, UR20, URZ ;  /* 0x00000014330872a5 */ /* 0x004fe4000f8e00ff */
[----:B------:R-:W-:Y:S02]  /*2a60*/  UIMAD.WIDE.U32 UR4, UR50, UR23, URZ ;  /* 0x00000017320472a5 */ /* 0x000fe4000f8e00ff */
[----:B----4-:R-:W-:Y:S02]  /*2a70*/  UISETP.NE.AND UP2, UPT, UR10, 0x1, UPT ;  /* 0x000000010a00788c */ /* 0x010fe4000bf45270 */
[----:B------:R-:W-:Y:S01]  /*2a80*/  UISETP.NE.AND UP0, UPT, UR22, 0x1, UPT ;  /* 0x000000011600788c */ /* 0x000fe2000bf05270 */
[----:B------:R-:W-:-:S02]  /*2a90*/  UMOV UR8, UR9 ;  /* 0x0000000900087c82 */ /* 0x000fc40008000000 */
[----:B------:R-:W-:Y:S01]  /*2aa0*/  UMOV UR4, UR5 ;  /* 0x0000000500047c82 */ /* 0x000fe20008000000 */
[----:B------:R-:W-:Y:S02]  /*2ab0*/  USHF.R.U32.HI UR21, URZ, UR21, UR8 ;  /* 0x00000015ff157299 */ /* 0x000fe40008011608 */
[----:B-1----:R-:W-:Y:S02]  /*2ac0*/  USHF.R.U32.HI UR4, URZ, UR7, UR4 ;  /* 0x00000007ff047299 */ /* 0x002fe40008011604 */
[----:B------:R-:W-:Y:S02]  /*2ad0*/  USEL UR5, UR51, UR21, !UP2 ;  /* 0x0000001533057287 */ /* 0x000fe4000d000000 */
[----:B------:R-:W-:-:S04]  /*2ae0*/  USEL UR4, UR50, UR4, !UP0 ;  /* 0x0000000432047287 */ /* 0x000fc8000c000000 */
[----:B------:R-:W-:Y:S02]  /*2af0*/  UIADD3 UR7, UPT, UPT, UR5, -UR4, URZ ;  /* 0x8000000405077290 */ /* 0x000fe4000fffe0ff */
[----:B------:R-:W-:Y:S02]  /*2b00*/  UIADD3 UR4, UPT, UPT, -UR5, UR4, URZ ;  /* 0x0000000405047290 */ /* 0x000fe4000fffe1ff */
[----:B------:R-:W-:Y:S02]  /*2b10*/  UIMAD UR50, UR7, UR22, UR50 ;  /* 0x00000016073272a4 */ /* 0x000fe4000f8e0232 */
[----:B------:R-:W-:-:S12]  /*2b20*/  UIMAD UR51, UR4, UR10, UR51 ;  /* 0x0000000a043372a4 */ /* 0x000fd8000f8e0233 */
.L_x_45:
[----:B------:R-:W-:Y:S01]  /*2b30*/  VIADD R11, R11, 0x1 ;  /* 0x000000010b0b7836 */ /* 0x000fe20000000000 */
[----:B------:R-:W-:Y:S02]  /*2b40*/  R2UR UR5, R178 ;  /* 0x00000000b20572ca */ /* 0x000fe400000e0000 */
[----:B------:R-:W-:Y:S02]  /*2b50*/  R2UR UR4, R179 ;  /* 0x00000000b30472ca */ /* 0x000fe400000e0000 */
[C---:B------:R-:W-:Y:S02]  /*2b60*/  ISETP.NE.AND P0, PT, R11.reuse, 0x2, PT ;  /* 0x000000020b00780c */ /* 0x040fe40003f05270 */
[----:B------:R-:W-:Y:S02]  /*2b70*/  PLOP3.LUT P2, PT, PT, PT, PT, 0x80, 0x8 ;  /* 0x000000000008781c */ /* 0x000fe40003f4f070 */
[----:B------:R-:W-:Y:S02]  /*2b80*/  SEL R3, RZ, 0x1, P0 ;  /* 0x00000001ff037807 */ /* 0x000fe40000000000 */
[----:B------:R-:W-:-:S02]  /*2b90*/  SEL R11, R11, RZ, P0 ;  /* 0x000000ff0b0b7207 */ /* 0x000fc40000000000 */
[----:B------:R-:W-:Y:S01]  /*2ba0*/  LOP3.LUT R10, R10, R3, RZ, 0x3c, !PT ;  /* 0x000000030a0a7212 */ /* 0x000fe200078e3cff */
[----:B------:R-:W-:Y:S02]  /*2bb0*/  UIADD3 UR24, UPT, UPT, UR50, UR5, URZ ;  /* 0x0000000532187290 */ /* 0x000fe4000fffe0ff */
[----:B------:R-:W-:Y:S01]  /*2bc0*/  UIADD3 UR27, UPT, UPT, UR51, UR4, URZ ;  /* 0x00000004331b7290 */ /* 0x000fe2000fffe0ff */
[----:B------:R-:W-:Y:S11]  /*2bd0*/  BRA.U UP1, `(.L_x_46) ;  /* 0xffffffed01b07547 */ /* 0x000ff6000b83ffff */
[----:B------:R-:W-:Y:S01]  /*2be0*/  UIADD3 UR7, UPT, UPT, UR6, 0x18, URZ ;  /* 0x0000001806077890 */ /* 0x000fe2000fffe0ff */
[----:B------:R-:W-:-:S03]  /*2bf0*/  SHF.L.U32 R3, R12, 0x1f, RZ ;  /* 0x0000001f0c037819 */ /* 0x000fc600000006ff */
[----:B------:R-:W-:-:S09]  /*2c00*/  ULEA UR4, UR14, UR7, 0x3 ;  /* 0x000000070e047291 */ /* 0x000fd2000f8e18ff */
[----:B------:R-:W2:Y:S02]  /*2c10*/  SYNCS.PHASECHK.TRANS64.TRYWAIT P0, [UR4], R3 ;  /* 0x00000003ff0075a7 */ /* 0x000ea40008001104 */
[----:B--2---:R-:W-:Y:S05]  /*2c20*/  @!P0 BRA `(.L_x_47) ;  /* 0x0000010000448947 */ /* 0x004fea0003800000 */
.L_x_198:
[----:B------:R-:W-:-:S04]  /*2c30*/  UIADD3 UR4, UPT, UPT, UR14, 0x1, URZ ;  /* 0x000000010e047890 */ /* 0x000fc8000fffe0ff */
[----:B------:R-:W-:-:S04]  /*2c40*/  UISETP.NE.AND UP0, UPT, UR4, 0x3, UPT ;  /* 0x000000030400788c */ /* 0x000fc8000bf05270 */
[----:B------:R-:W-:Y:S02]  /*2c50*/  USEL UR6, URZ, 0x1, UP0 ;  /* 0x00000001ff067887 */ /* 0x000fe40008000000 */
[----:B------:R-:W-:-:S04]  /*2c60*/  USEL UR4, UR4, URZ, UP0 ;  /* 0x000000ff04047287 */ /* 0x000fc80008000000 */
[----:B------:R-:W-:Y:S01]  /*2c70*/  ULEA UR5, UR4, UR7, 0x3 ;  /* 0x0000000704057291 */ /* 0x000fe2000f8e18ff */
[----:B------:R-:W-:-:S04]  /*2c80*/  LOP3.LUT R12, R12, UR6, RZ, 0x3c, !PT ;  /* 0x000000060c0c7c12 */ /* 0x000fc8000f8e3cff */
[----:B-1----:R-:W-:-:S04]  /*2c90*/  SHF.L.U32 R3, R12, 0x1f, RZ ;  /* 0x0000001f0c037819 */ /* 0x002fc800000006ff */
[----:B------:R-:W1:Y:S02]  /*2ca0*/  SYNCS.PHASECHK.TRANS64.TRYWAIT P0, [UR5], R3 ;  /* 0x00000003ff0075a7 */ /* 0x000e640008001105 */
[----:B-1----:R-:W-:Y:S05]  /*2cb0*/  @!P0 BRA `(.L_x_48) ;  /* 0x0000010000388947 */ /* 0x002fea0003800000 */
.L_x_200:
[----:B------:R-:W-:-:S04]  /*2cc0*/  UIADD3 UR4, UPT, UPT, UR4, 0x1, URZ ;  /* 0x0000000104047890 */ /* 0x000fc8000fffe0ff */
[----:B------:R-:W-:-:S04]  /*2cd0*/  UISETP.NE.AND UP0, UPT, UR4, 0x3, UPT ;  /* 0x000000030400788c */ /* 0x000fc8000bf05270 */
[----:B------:R-:W-:Y:S02]  /*2ce0*/  USEL UR5, URZ, 0x1, UP0 ;  /* 0x00000001ff057887 */ /* 0x000fe40008000000 */
[----:B------:R-:W-:-:S04]  /*2cf0*/  USEL UR4, UR4, URZ, UP0 ;  /* 0x000000ff04047287 */ /* 0x000fc80008000000 */
[----:B------:R-:W-:Y:S01]  /*2d00*/  ULEA UR4, UR4, UR7, 0x3 ;  /* 0x0000000704047291 */ /* 0x000fe2000f8e18ff */
[----:B-1----:R-:W-:-:S04]  /*2d10*/  LOP3.LUT R3, R12, UR5, RZ, 0x3c, !PT ;  /* 0x000000050c037c12 */ /* 0x002fc8000f8e3cff */
[----:B------:R-:W-:Y:S01]  /*2d20*/  SHF.L.U32 R3, R3, 0x1f, RZ ;  /* 0x0000001f03037819 */ /* 0x000fe200000006ff */
[----:B------:R-:W-:-:S07]  /*2d30*/  IMAD.U32 R0, RZ, RZ, UR4 ;  /* 0x00000004ff007e24 */ /* 0x000fce000f8e00ff */
.L_x_49:
[----:B-1----:R1:W2:Y:S02]  /*2d40*/  SYNCS.PHASECHK.TRANS64.TRYWAIT P0, [R0+URZ], R3 ;  /* 0x00000003000075a7 */ /* 0x0022a400080011ff */
[----:B--2---:R-:W-:Y:S05]  /*2d50*/  @!P0 NANOSLEEP.SYNCS 0x989680 ;  /* 0x009896800000895d */ /* 0x004fea0003900000 */
[----:B------:R-:W2:Y:S02]  /*2d60*/  @!P0 SYNCS.PHASECHK.TRANS64 P0, [R0+URZ], R3 ;  /* 0x00000003000085a7 */ /* 0x000ea400080010ff */
[----:B--2---:R-:W-:Y:S05]  /*2d70*/  @P0 EXIT ;  /* 0x000000000000094d */ /* 0x004fea0003800000 */
[----:B------:R-:W-:Y:S05]  /*2d80*/  BRA `(.L_x_49) ;  /* 0xfffffffc00ec7947 */ /* 0x000fea000383ffff */
.L_x_22:
[----:B------:R-:W2:Y:S02]  /*2d90*/  S2UR UR4, SR_CgaCtaId ;  /* 0x00000000000479c3 */ /* 0x000ea40000008800 */
[----:B--2---:R-:W-:-:S04]  /*2da0*/  UISETP.NE.AND UP0, UPT, UR4, URZ, UPT ;  /* 0x000000ff0400728c */ /* 0x004fc8000bf05270 */
[----:B------:R-:W-:-:S09]  /*2db0*/  UISETP.NE.OR UP0, UPT, UR19, 0x1, UP0 ;  /* 0x000000011300788c */ /* 0x000fd20008705670 */
[----:B------:R-:W-:Y:S05]  /*2dc0*/  BRA.U UP0, `(.L_x_50) ;  /* 0x00000005004c7547 */ /* 0x000fea000b800000 */
[----:B------:R-:W2:Y:S01]  /*2dd0*/  S2UR UR5, SR_CgaCtaId ;  /* 0x00000000000579c3 */ /* 0x000ea20000008800 */
[----:B------:R-:W-:Y:S01]  /*2de0*/  UMOV UR4, 0x400 ;  /* 0x0000040000047882 */ /* 0x000fe20000000000 */
[----:B------:R-:W-:Y:S01]  /*2df0*/  ISETP.GE.U32.AND P2, PT, R0, 0x8, PT ;  /* 0x000000080000780c */ /* 0x000fe20003f46070 */
[----:B------:R-:W-:Y:S01]  /*2e00*/  IMAD.MOV.U32 R12, RZ, RZ, 0x1 ;  /* 0x00000001ff0c7424 */ /* 0x000fe200078e00ff */
[----:B------:R-:W-:Y:S02]  /*2e10*/  CS2R R10, SRZ ;  /* 0x00000000000a7805 */ /* 0x000fe4000001ff00 */
[----:B------:R-:W-:Y:S01]  /*2e20*/  CS2R R8, SRZ ;  /* 0x0000000000087805 */ /* 0x000fe2000001ff00 */
[----:B--2---:R-:W-:-:S03]  /*2e30*/  ULEA UR6, UR5, UR4, 0x18 ;  /* 0x0000000405067291 */ /* 0x004fc6000f8ec0ff */
[----:B------:R-:W-:-:S09]  /*2e40*/  UMOV UR5, URZ ;  /* 0x000000ff00057c82 */ /* 0x000fd20008000000 */
.L_x_54:
[----:B------:R-:W-:Y:S02]  /*2e50*/  LEA R2, R8, UR6, 0x3 ;  /* 0x0000000608027c11 */ /* 0x000fe4000f8e18ff */
[----:B------:R-:W-:-:S03]  /*2e60*/  SHF.L.U32 R5, R9, 0x1f, RZ ;  /* 0x0000001f09057819 */ /* 0x000fc600000006ff */
[----:B------:R-:W-:Y:S01]  /*2e70*/  VIADD R4, R2, 0xc0 ;  /* 0x000000c002047836 */ /* 0x000fe20000000000 */
[----:B------:R-:W2:Y:S02]  /*2e80*/  SYNCS.PHASECHK.TRANS64.TRYWAIT P0, [R2+URZ+0xb0], R5 ;  /* 0x0000b005020075a7 */ /* 0x000ea400080011ff */
[----:B--2---:R-:W-:Y:S05]  /*2e90*/  @!P0 BRA `(.L_x_51) ;  /* 0x000000fc00d88947 */ /* 0x004fea0003800000 */
.L_x_201:
[----:B------:R-:W-:Y:S01]  /*2ea0*/  ULEA UR4, UR5, UR6, 0x3 ;  /* 0x0000000605047291 */ /* 0x000fe2000f8e18ff */
[----:B------:R-:W-:Y:S02]  /*2eb0*/  PRMT R4, RZ, 0x654, R4 ;  /* 0x00000654ff047816 */ /* 0x000fe40000000004 */
[----:B--2---:R-:W-:Y:S01]  /*2ec0*/  SHF.L.U32 R5, R12, 0x1f, RZ ;  /* 0x0000001f0c057819 */ /* 0x004fe200000006ff */
[----:B------:R-:W-:Y:S01]  /*2ed0*/  UIADD3 UR7, UPT, UPT, UR4, 0x80, URZ ;  /* 0x0000008004077890 */ /* 0x000fe2000fffe0ff */
[----:B------:R2:W-:Y:S05]  /*2ee0*/  SYNCS.ARRIVE.TRANS64.RED.A1T0 RZ, [R4+URZ], RZ ;  /* 0x000000ff04ff79a7 */ /* 0x0005ea00081004ff */
[----:B------:R-:W-:Y:S01]  /*2ef0*/  IMAD.U32 R7, RZ, RZ, UR7 ;  /* 0x00000007ff077e24 */ /* 0x000fe2000f8e00ff */
[----:B------:R-:W3:Y:S04]  /*2f00*/  SYNCS.PHASECHK.TRANS64.TRYWAIT P0, [UR4+0x90], R5 ;  /* 0x00009005ff0075a7 */ /* 0x000ee80008001104 */
[----:B------:R-:W-:Y:S01]  /*2f10*/  PRMT R6, R0, 0x654, R7 ;  /* 0x0000065400067816 */ /* 0x000fe20000000007 */
[----:B--2---:R-:W-:Y:S01]  /*2f20*/  @!P2 IMAD.MOV.U32 R4, RZ, RZ, 0x10 ;  /* 0x00000010ff04a424 */ /* 0x004fe200078e00ff */
[----:B---3--:R-:W-:Y:S06]  /*2f30*/  @!P0 BRA `(.L_x_52) ;  /* 0x000000fc00c48947 */ /* 0x008fec0003800000 */
.L_x_203:
[----:B------:R-:W-:Y:S01]  /*2f40*/  ULEA UR8, UR5, UR6, 0x4 ;  /* 0x0000000605087291 */ /* 0x000fe2000f8e20ff */
[----:B------:R-:W-:Y:S01]  /*2f50*/  SEL R3, R6, R3, !P2 ;  /* 0x0000000306037207 */ /* 0x000fe20005000000 */
[----:B------:R-:W-:Y:S01]  /*2f60*/  UIADD3 UR9, UPT, UPT, UR4, 0x80, URZ ;  /* 0x0000008004097890 */ /* 0x000fe2000fffe0ff */
[----:B--2---:R-:W-:Y:S01]  /*2f70*/  LEA R2, R11, UR6, 0x3 ;  /* 0x000000060b027c11 */ /* 0x004fe2000f8e18ff */
[----:B------:R-:W-:Y:S01]  /*2f80*/  UIADD3 UR8, UPT, UPT, UR8, 0xe0, URZ ;  /* 0x000000e008087890 */ /* 0x000fe2000fffe0ff */
[----:B------:R-:W-:Y:S01]  /*2f90*/  SHF.L.U32 R5, R10, 0x1f, RZ ;  /* 0x0000001f0a057819 */ /* 0x000fe200000006ff */
[----:B------:R2:W-:Y:S01]  /*2fa0*/  @!P2 SYNCS.ARRIVE.TRANS64.RED RZ, [R3+URZ], R4 ;  /* 0x0000000403ffa9a7 */ /* 0x0005e200080004ff */
[----:B------:R-:W-:Y:S01]  /*2fb0*/  UIADD3 UR4, UPT, UPT, UR5, 0x1, URZ ;  /* 0x0000000105047890 */ /* 0x000fe2000fffe0ff */
[----:B------:R-:W-:-:S03]  /*2fc0*/  VIADD R8, R8, 0x1 ;  /* 0x0000000108087836 */ /* 0x000fc60000000000 */
[----:B------:R-:W-:Y:S02]  /*2fd0*/  UISETP.NE.AND UP0, UPT, UR4, 0x2, UPT ;  /* 0x000000020400788c */ /* 0x000fe4000bf05270 */
[----:B------:R-:W-:Y:S06]  /*2fe0*/  UGETNEXTWORKID.BROADCAST [UR8], [UR9] ;  /* 0x00000000080073ca */ /* 0x000fec0008000100 */
[----:B------:R-:W-:Y:S01]  /*2ff0*/  USEL UR7, URZ, 0x1, UP0 ;  /* 0x00000001ff077887 */ /* 0x000fe20008000000 */
[----:B------:R-:W-:Y:S01]  /*3000*/  ISETP.NE.AND P0, PT, R8, 0x2, PT ;  /* 0x000000020800780c */ /* 0x000fe20003f05270 */
[----:B------:R-:W-:Y:S01]  /*3010*/  USEL UR5, UR4, URZ, UP0 ;  /* 0x000000ff04057287 */ /* 0x000fe20008000000 */
[----:B------:R-:W3:Y:S03]  /*3020*/  SYNCS.PHASECHK.TRANS64.TRYWAIT P1, [R2+URZ+0x80], R5 ;  /* 0x00008005020075a7 */ /* 0x000ee600080211ff */
[----:B------:R-:W-:Y:S01]  /*3030*/  LOP3.LUT R12, R12, UR7, RZ, 0x3c, !PT ;  /* 0x000000070c0c7c12 */ /* 0x000fe2000f8e3cff */
[----:B--23--:R-:W-:Y:S07]  /*3040*/  @!P1 BRA `(.L_x_53) ;  /* 0x000000fc00989947 */ /* 0x00cfee0003800000 */
.L_x_204:
[C---:B------:R-:W-:Y:S01]  /*3050*/  LEA R4, R11.reuse, UR6, 0x4 ;  /* 0x000000060b047c11 */ /* 0x040fe2000f8e20ff */
[----:B--2---:R-:W-:Y:S01]  /*3060*/  VIADD R2, R2, 0x90 ;  /* 0x0000009002027836 */ /* 0x004fe20000000000 */
[----:B------:R-:W-:Y:S01]  /*3070*/  SEL R8, R8, RZ, P0 ;  /* 0x000000ff08087207 */ /* 0x000fe20000000000 */
[----:B------:R-:W-:-:S03]  /*3080*/  VIADD R11, R11, 0x1 ;  /* 0x000000010b0b7836 */ /* 0x000fc60000000000 */
[----:B------:R-:W2:Y:S01]  /*3090*/  LDS.128 R4, [R4+0xe0] ;  /* 0x0000e00004047984 */ /* 0x000ea20000000c00 */
[----:B------:R-:W-:Y:S02]  /*30a0*/  PRMT R2, RZ, 0x654, R2 ;  /* 0x00000654ff027816 */ /* 0x000fe40000000002 */
[C---:B------:R-:W-:Y:S01]  /*30b0*/  ISETP.NE.AND P1, PT, R11.reuse, 0x2, PT ;  /* 0x000000020b00780c */ /* 0x040fe20003f25270 */
[----:B------:R-:W-:Y:S01]  /*30c0*/  @!PT LDS RZ, [RZ] ;  /* 0x00000000fffff984 */ /* 0x000fe20000000800 */
[----:B------:R-:W-:Y:S01]  /*30d0*/  @!PT LDS RZ, [RZ] ;  /* 0x00000000fffff984 */ /* 0x000fe20000000800 */
[----:B------:R-:W-:Y:S01]  /*30e0*/  @!PT LDS RZ, [RZ] ;  /* 0x00000000fffff984 */ /* 0x000fe20000000800 */
[----:B------:R-:W-:Y:S01]  /*30f0*/  @!PT LDS RZ, [RZ] ;  /* 0x00000000fffff984 */ /* 0x000fe20000000800 */
[----:B------:R3:W-:Y:S06]  /*3100*/  MEMBAR.ALL.CTA ;  /* 0x0000000000007992 */ /* 0x0007ec0000008000 */
[----:B---3--:R-:W3:Y:S01]  /*3110*/  FENCE.VIEW.ASYNC.S ;  /* 0x00000000000073c6 */ /* 0x008ee20000000000 */
[----:B------:R-:W-:Y:S01]  /*3120*/  SEL R11, R11, RZ, P1 ;  /* 0x000000ff0b0b7207 */ /* 0x000fe20000800000 */
[----:B---3--:R3:W-:Y:S01]  /*3130*/  SYNCS.ARRIVE.TRANS64.RED.A1T0 RZ, [R2+URZ], RZ ;  /* 0x000000ff02ff79a7 */ /* 0x0087e200081004ff */
[----:B--2---:R-:W-:-:S02]  /*3140*/  LOP3.LUT P3, RZ, R6, 0x1, RZ, 0xc0, !PT ;  /* 0x0000000106ff7812 */ /* 0x004fc4000786c0ff */
[----:B------:R-:W-:-:S04]  /*3150*/  SEL R5, RZ, 0x1, P1 ;  /* 0x00000001ff057807 */ /* 0x000fc80000800000 */
[----:B------:R-:W-:Y:S02]  /*3160*/  LOP3.LUT R10, R10, R5, RZ, 0x3c, !PT ;  /* 0x000000050a0a7212 */ /* 0x000fe400078e3cff */
[----:B---3--:R-:W-:-:S04]  /*3170*/  SEL R2, RZ, 0x1, P0 ;  /* 0x00000001ff027807 */ /* 0x008fc80000000000 */
[----:B------:R-:W-:Y:S01]  /*3180*/  LOP3.LUT R9, R9, R2, RZ, 0x3c, !PT ;  /* 0x0000000209097212 */ /* 0x000fe200078e3cff */
[----:B------:R-:W-:Y:S06]  /*3190*/  @P3 BRA `(.L_x_54) ;  /* 0xfffffffc002c3947 */ /* 0x000fec000383ffff */
[----:B------:R-:W-:Y:S01]  /*31a0*/  ULEA UR4, UR5, UR6, 0x3 ;  /* 0x0000000605047291 */ /* 0x000fe2000f8e18ff */
[----:B------:R-:W-:-:S08]  /*31b0*/  SHF.L.U32 R3, R12, 0x1f, RZ ;  /* 0x0000001f0c037819 */ /* 0x000fd000000006ff */
[----:B------:R-:W2:Y:S02]  /*31c0*/  SYNCS.PHASECHK.TRANS64 P0, [UR4+0x90], R3 ;  /* 0x00009003ff0075a7 */ /* 0x000ea40008001004 */
[----:B--2---:R-:W-:Y:S05]  /*31d0*/  @P0 BRA `(.L_x_55) ;  /* 0x0000000000080947 */ /* 0x004fea0003800000 */
[----:B------:R-:W2:Y:S02]  /*31e0*/  SYNCS.PHASECHK.TRANS64.TRYWAIT P0, [UR4+0x90], R3 ;  /* 0x00009003ff0075a7 */ /* 0x000ea40008001104 */
[----:B--2---:R-:W-:Y:S05]  /*31f0*/  @!P0 BRA `(.L_x_56) ;  /* 0x000000fc00408947 */ /* 0x004fea0003800000 */
.L_x_55:
[----:B------:R-:W-:-:S04]  /*3200*/  UIADD3 UR7, UPT, UPT, UR5, 0x1, URZ ;  /* 0x0000000105077890 */ /* 0x000fc8000fffe0ff */
[----:B------:R-:W-:-:S04]  /*3210*/  UISETP.NE.AND UP0, UPT, UR7, 0x2, UPT ;  /* 0x000000020700788c */ /* 0x000fc8000bf05270 */
[----:B------:R-:W-:Y:S02]  /*3220*/  USEL UR8, URZ, 0x1, UP0 ;  /* 0x00000001ff087887 */ /* 0x000fe40008000000 */
[----:B------:R-:W-:-:S04]  /*3230*/  USEL UR7, UR7, URZ, UP0 ;  /* 0x000000ff07077287 */ /* 0x000fc80008000000 */
[----:B------:R-:W-:Y:S01]  /*3240*/  ULEA UR7, UR7, UR6, 0x3 ;  /* 0x0000000607077291 */ /* 0x000fe2000f8e18ff */
[----:B--2---:R-:W-:-:S04]  /*3250*/  LOP3.LUT R3, R12, UR8, RZ, 0x3c, !PT ;  /* 0x000000080c037c12 */ /* 0x004fc8000f8e3cff */
[----:B------:R-:W-:-:S04]  /*3260*/  SHF.L.U32 R0, R3, 0x1f, RZ ;  /* 0x0000001f03007819 */ /* 0x000fc800000006ff */
[----:B------:R-:W2:Y:S02]  /*3270*/  SYNCS.PHASECHK.TRANS64 P0, [UR7+0x90], R0 ;  /* 0x00009000ff0075a7 */ /* 0x000ea40008001007 */
[----:B-12---:R-:W-:Y:S05]  /*3280*/  @P0 EXIT ;  /* 0x000000000000094d */ /* 0x006fea0003800000 */
[----:B------:R-:W-:Y:S02]  /*3290*/  SHF.L.U32 R3, R3, 0x1f, RZ ;  /* 0x0000001f03037819 */ /* 0x000fe400000006ff */
[----:B------:R-:W-:-:S07]  /*32a0*/  MOV R0, UR7 ;  /* 0x0000000700007c02 */ /* 0x000fce0008000f00 */
.L_x_57:
[----:B-1----:R1:W2:Y:S02]  /*32b0*/  SYNCS.PHASECHK.TRANS64.TRYWAIT P0, [R0+URZ+0x90], R3 ;  /* 0x00009003000075a7 */ /* 0x0022a400080011ff */
[----:B--2---:R-:W-:Y:S05]  /*32c0*/  @!P0 NANOSLEEP.SYNCS 0x989680 ;  /* 0x009896800000895d */ /* 0x004fea0003900000 */
[----:B------:R-:W2:Y:S02]  /*32d0*/  @!P0 SYNCS.PHASECHK.TRANS64 P0, [R0+URZ+0x90], R3 ;  /* 0x00009003000085a7 */ /* 0x000ea400080010ff */
[----:B--2---:R-:W-:Y:S05]  /*32e0*/  @P0 EXIT ;  /* 0x000000000000094d */ /* 0x004fea0003800000 */
[----:B------:R-:W-:Y:S05]  /*32f0*/  BRA `(.L_x_57) ;  /* 0xfffffffc00ec7947 */ /* 0x000fea000383ffff */
.L_x_50:
[----:B------:R-:W-:Y:S05]  /*3300*/  BRA.U UP4, `(.L_x_58) ;  /* 0x0000001504047547 */ /* 0x000fea000b800000 */
[----:B------:R-:W2:Y:S01]  /*3310*/  S2UR UR7, SR_CgaCtaId ;  /* 0x00000000000779c3 */ /* 0x000ea20000008800 */
[----:B------:R-:W-:Y:S01]  /*3320*/  UMOV UR4, 0x40 ;  /* 0x0000004000047882 */ /* 0x000fe20000000000 */
[----:B------:R-:W-:Y:S01]  /*3330*/  NOP ;  /* 0x0000000000007918 */ /* 0x000fe20000000000 */
[----:B------:R-:W-:Y:S01]  /*3340*/  UMOV UR6, 0x400 ;  /* 0x0000040000067882 */ /* 0x000fe20000000000 */
[----:B--2---:R-:W-:Y:S02]  /*3350*/  ULEA UR5, UR7, UR4, 0x18 ;  /* 0x0000000407057291 */ /* 0x004fe4000f8ec0ff */
[----:B------:R-:W-:-:S07]  /*3360*/  ULEA UR6, UR7, UR6, 0x18 ;  /* 0x0000000607067291 */ /* 0x000fce000f8ec0ff */
[----:B------:R-:W2:Y:S02]  /*3370*/  LDS.U8 R0, [UR5+0x1c] ;  /* 0x00001c05ff007984 */ /* 0x000ea40008000000 */
[----:B--2---:R-:W-:-:S13]  /*3380*/  ISETP.NE.AND P0, PT, R0, RZ, PT ;  /* 0x000000ff0000720c */ /* 0x004fda0003f05270 */
[----:B------:R-:W-:Y:S05]  /*3390*/  @P0 BRA `(.L_x_59) ;  /* 0x0000000000580947 */ /* 0x000fea0003800000 */
[----:B------:R-:W-:-:S13]  /*33a0*/  ELECT P0, URZ, PT ;  /* 0x0000000000ff782f */ /* 0x000fda0003800000 */
[----:B------:R-:W-:Y:S05]  /*33b0*/  @!P0 BRA `(.L_x_60) ;  /* 0x0000000000608947 */ /* 0x000fea0003800000 */
[----:B------:R-:W-:Y:S01]  /*33c0*/  UMOV UR4, 0x10 ;  /* 0x0000001000047882 */ /* 0x000fe20000000000 */
[----:B------:R-:W-:Y:S01]  /*33d0*/  HFMA2 R0, -RZ, RZ, 0, 5.9604644775390625e-08 ;  /* 0x00000001ff007431 */ /* 0x000fe200000001ff */
[----:B------:R-:W-:-:S03]  /*33e0*/  MOV R3, 0xffff ;  /* 0x0000ffff00037802 */ /* 0x000fc60000000f00 */
[----:B------:R-:W-:Y:S04]  /*33f0*/  DEPBAR.LE SB2, 0x36 ;  /* 0x0000ad800000791a */ /* 0x000fe80000000000 */
[----:B------:R-:W2:Y:S02]  /*3400*/  UTCATOMSWS.FIND_AND_SET.ALIGN UP0, UR4, UR4 ;  /* 0x00000004000475e3 */ /* 0x000ea40008000800 */
[----:B--2---:R-:W-:Y:S01]  /*3410*/  MOV R4, UR4 ;  /* 0x0000000400047c02 */ /* 0x004fe20008000f00 */
[----:B------:R-:W-:Y:S06]  /*3420*/  BRA.U UP0, `(.L_x_61) ;  /* 0x0000000100187547 */ /* 0x000fec000b800000 */
.L_x_62:
[----:B------:R-:W-:Y:S05]  /*3430*/  NANOSLEEP 0x64 ;  /* 0x000000640000795d */ /* 0x000fea0003800000 */
[----:B------:R-:W-:-:S05]  /*3440*/  UMOV UR4, 0x10 ;  /* 0x0000001000047882 */ /* 0x000fca0000000000 */
[----:B------:R-:W-:Y:S04]  /*3450*/  DEPBAR.LE SB2, 0x36 ;  /* 0x0000ad800000791a */ /* 0x000fe80000000000 */
[----:B------:R-:W2:Y:S02]  /*3460*/  UTCATOMSWS.FIND_AND_SET.ALIGN UP0, UR4, UR4 ;  /* 0x00000004000475e3 */ /* 0x000ea40008000800 */
[----:B--2---:R-:W-:Y:S01]  /*3470*/  MOV R4, UR4 ;  /* 0x0000000400047c02 */ /* 0x004fe20008000f00 */
[----:B------:R-:W-:Y:S05]  /*3480*/  BRA.U !UP0, `(.L_x_62) ;  /* 0xfffffffd08e87547 */ /* 0x000fea000b83ffff */
.L_x_61:
[-C--:B------:R-:W-:Y:S02]  /*3490*/  SHF.L.U32 R3, R3, R4.reuse, RZ ;  /* 0x0000000403037219 */ /* 0x080fe400000006ff */
[----:B------:R-:W-:Y:S01]  /*34a0*/  SHF.L.U32 R0, R0, R4, RZ ;  /* 0x0000000400007219 */ /* 0x000fe200000006ff */
[----:B------:R-:W-:Y:S02]  /*34b0*/  IMAD.SHL.U32 R4, R4, 0x20, RZ ;  /* 0x0000002004047824 */ /* 0x000fe400078e00ff */
[----:B------:R2:W-:Y:S04]  /*34c0*/  ATOMS.OR RZ, [UR5+0x14], R3 ;  /* 0x00001403ffff798c */ /* 0x0005e8000b000005 */
[----:B------:R2:W-:Y:S04]  /*34d0*/  ATOMS.OR RZ, [UR5+0x18], R0 ;  /* 0x00001800ffff798c */ /* 0x0005e8000b000005 */
[----:B------:R2:W-:Y:S01]  /*34e0*/  STS [UR6+0x100], R4 ;  /* 0x00010004ff007988 */ /* 0x0005e20008000806 */
[----:B------:R-:W-:Y:S05]  /*34f0*/  BRA `(.L_x_60) ;  /* 0x0000000000107947 */ /* 0x000fea0003800000 */
.L_x_59:
[----:B------:R-:W-:Y:S02]  /*3500*/  MOV R0, 0xffffffff ;  /* 0xffffffff00007802 */ /* 0x000fe40000000f00 */
[----:B------:R-:W-:-:S03]  /*3510*/  MOV R4, 0x3540 ;  /* 0x0000354000047802 */ /* 0x000fc60000000f00 */
[----:B------:R2:W-:Y:S04]  /*3520*/  STS [UR6+0x100], R0 ;  /* 0x00010000ff007988 */ /* 0x0005e80008000806 */
[----:B-12--5:R-:W-:Y:S05]  /*3530*/  CALL.REL.NOINC `($__internal_1_$__cuda_sm10x_tcgen05_guardrail_trap_phase_invalid_during_alloc) ;  /* 0x00000104000c7944 */ /* 0x026fea0003c00000 */
.L_x_60:
[----:B------:R-:W-:Y:S05]  /*3540*/  WARPSYNC.ALL ;  /* 0x0000000000007948 */ /* 0x000fea0003800000 */
[----:B------:R-:W3:Y:S01]  /*3550*/  S2UR UR4, SR_CgaCtaId ;  /* 0x00000000000479c3 */ /* 0x000ee20000008800 */
[----:B------:R-:W-:Y:S01]  /*3560*/  UMOV UR34, 0x400 ;  /* 0x0000040000227882 */ /* 0x000fe20000000000 */
[----:B------:R-:W-:-:S06]  /*3570*/  NOP ;  /* 0x0000000000007918 */ /* 0x000fcc0000000000 */
[----:B------:R-:W-:Y:S06]  /*3580*/  BAR.ARV 0x6, 0xa0 ;  /* 0x0182800000007b1d */ /* 0x000fec0000002000 */
[----:B------:R-:W4:Y:S01]  /*3590*/  LDCU UR12, c[0x0][0x38c] ;  /* 0x00007180ff0c77ac */ /* 0x000f220008000800 */
[----:B------:R-:W-:Y:S01]  /*35a0*/  CS2R R8, SRZ ;  /* 0x0000000000087805 */ /* 0x000fe2000001ff00 */
[----:B--2---:R-:W-:Y:S01]  /*35b0*/  IMAD.MOV.U32 R3, RZ, RZ, RZ ;  /* 0x000000ffff037224 */ /* 0x004fe200078e00ff */
[----:B------:R-:W-:Y:S01]  /*35c0*/  UMOV UR5, 0x1 ;  /* 0x0000000100057882 */ /* 0x000fe20000000000 */
[----:B------:R-:W-:Y:S01]  /*35d0*/  UMOV UR30, URZ ;  /* 0x000000ff001e7c82 */ /* 0x000fe20008000000 */
[----:B------:R-:W-:Y:S01]  /*35e0*/  UMOV UR60, URZ ;  /* 0x000000ff003c7c82 */ /* 0x000fe20008000000 */
[----:B------:R-:W-:Y:S01]  /*35f0*/  UMOV UR58, URZ ;  /* 0x000000ff003a7c82 */ /* 0x000fe20008000000 */
[----:B------:R-:W-:Y:S01]  /*3600*/  UMOV UR56, URZ ;  /* 0x000000ff00387c82 */ /* 0x000fe20008000000 */
[----:B------:R-:W-:Y:S01]  /*3610*/  UMOV UR42, URZ ;  /* 0x000000ff002a7c82 */ /* 0x000fe20008000000 */
[----:B---3--:R-:W-:Y:S01]  /*3620*/  ULEA UR34, UR4, UR34, 0x18 ;  /* 0x0000002204227291 */ /* 0x008fe2000f8ec0ff */
[----:B------:R-:W2:Y:S03]  /*3630*/  LDCU UR4, c[0x0][0x38c] ;  /* 0x00007180ff0477ac */ /* 0x000ea60008000800 */
[----:B------:R-:W-:-:S02]  /*3640*/  UIADD3 UR7, UPT, UPT, UR34, 0x8400, URZ ;  /* 0x0000840022077890 */ /* 0x000fc4000fffe0ff */
[----:B------:R-:W-:-:S03]  /*3650*/  UIADD3 UR6, UPT, UPT, UR34, 0x14400, URZ ;  /* 0x0001440022067890 */ /* 0x000fc6000fffe0ff */
[----:B------:R-:W3:Y:S01]  /*3660*/  LDS R0, [UR34+0x100] ;  /* 0x00010022ff007984 */ /* 0x000ee20008000800 */
[----:B----4-:R-:W-:Y:S02]  /*3670*/  UIADD3 UR12, UPT, UPT, UR12, 0x7f, URZ ;  /* 0x0000007f0c0c7890 */ /* 0x010fe4000fffe0ff */
[----:B------:R-:W-:Y:S02]  /*3680*/  UIADD3 UR8, UPT, UPT, UR34, 0x2ca00, URZ ;  /* 0x0002ca0022087890 */ /* 0x000fe4000fffe0ff */
[----:B------:R-:W-:Y:S02]  /*3690*/  USHF.R.U32.HI UR11, URZ, 0x4, UR7 ;  /* 0x00000004ff0b7899 */ /* 0x000fe40008011607 */
[----:B------:R-:W-:Y:S02]  /*36a0*/  USHF.R.U32.HI UR9, URZ, 0x4, UR6 ;  /* 0x00000004ff097899 */ /* 0x000fe40008011606 */
[----:B------:R-:W-:Y:S02]  /*36b0*/  USHF.R.S32.HI UR10, URZ, 0x1f, UR12 ;  /* 0x0000001fff0a7899 */ /* 0x000fe4000801140c */
[----:B--2---:R-:W-:-:S02]  /*36c0*/  UISETP.GE.AND UP3, UPT, UR4, 0x1, UPT ;  /* 0x000000010400788c */ /* 0x004fc4000bf66270 */
[----:B------:R-:W-:Y:S02]  /*36d0*/  UISETP.GE.U32.AND UP2, UPT, UR4, 0x81, UPT ;  /* 0x000000810400788c */ /* 0x000fe4000bf46070 */
[----:B------:R-:W-:Y:S02]  /*36e0*/  UIADD3 UR4, UPT, UPT, UR34, 0x2c400, URZ ;  /* 0x0002c40022047890 */ /* 0x000fe4000fffe0ff */
[----:B------:R-:W-:Y:S02]  /*36f0*/  USHF.R.U32.HI UR6, URZ, 0x4, UR8 ;  /* 0x00000004ff067899 */ /* 0x000fe40008011608 */
[----:B------:R-:W-:Y:S02]  /*3700*/  USHF.R.U32.HI UR7, URZ, 0x4, UR4 ;  /* 0x00000004ff077899 */ /* 0x000fe40008011604 */
[----:B------:R-:W-:Y:S02]  /*3710*/  ULOP3.LUT UR9, UR9, 0x3fff, URZ, 0xc0, !UPT ;  /* 0x00003fff09097892 */ /* 0x000fe4000f8ec0ff */
[----:B------:R-:W-:-:S02]  /*3720*/  ULEA.HI UR4, UR10, UR12, URZ, 0x7 ;  /* 0x0000000c0a047291 */ /* 0x000fc4000f8f38ff */
[----:B------:R-:W-:Y:S02]  /*3730*/  ULOP3.LUT UR7, UR7, 0x3fff, URZ, 0xc0, !UPT ;  /* 0x00003fff07077892 */ /* 0x000fe4000f8ec0ff */
[----:B------:R-:W-:Y:S02]  /*3740*/  ULOP3.LUT UR6, UR6, 0x3fff, URZ, 0xc0, !UPT ;  /* 0x00003fff06067892 */ /* 0x000fe4000f8ec0ff */
[----:B------:R-:W-:Y:S02]  /*3750*/  ULOP3.LUT UR52, UR9, 0x10000, URZ, 0xfc, !UPT ;  /* 0x0001000009347892 */ /* 0x000fe4000f8efcff */
[----:B------:R-:W-:Y:S02]  /*3760*/  ULOP3.LUT UR11, UR11, 0x3fff, URZ, 0xc0, !UPT ;  /* 0x00003fff0b0b7892 */ /* 0x000fe4000f8ec0ff */
[----:B------:R-:W-:Y:S02]  /*3770*/  USHF.R.S32.HI UR64, URZ, 0x7, UR4 ;  /* 0x00000007ff407899 */ /* 0x000fe40008011404 */
[----:B------:R-:W-:-:S02]  /*3780*/  ULOP3.LUT UR53, UR7, 0x10000, URZ, 0xfc, !UPT ;  /* 0x0001000007357892 */ /* 0x000fc4000f8efcff */
[----:B------:R-:W-:Y:S02]  /*3790*/  ULOP3.LUT UR54, UR6, 0x10000, URZ, 0xfc, !UPT ;  /* 0x0001000006367892 */ /* 0x000fe4000f8efcff */
[----:B------:R-:W-:Y:S01]  /*37a0*/  ULOP3.LUT UR35, UR11, 0x10000, URZ, 0xfc, !UPT ;  /* 0x000100000b237892 */ /* 0x000fe2000f8efcff */
[----:B---3--:R-:W-:Y:S01]  /*37b0*/  R2UR UR31, R0 ;  /* 0x00000000001f72ca */ /* 0x008fe200000e0000 */
[----:B------:R-:W-:Y:S02]  /*37c0*/  UIADD3 UR66, UPT, UPT, UR34, 0xa0, URZ ;  /* 0x000000a022427890 */ /* 0x000fe4000fffe0ff */
[----:B------:R-:W-:Y:S01]  /*37d0*/  UIADD3 UR65, UPT, UPT, UR64, -0x1, URZ ;  /* 0xffffffff40417890 */ /* 0x000fe2000fffe0ff */
[----:B------:R-:W-:Y:S01]  /*37e0*/  UMOV UR40, URZ ;  /* 0x000000ff00287c82 */ /* 0x000fe20008000000 */
[----:B------:R-:W-:Y:S01]  /*37f0*/  UMOV UR38, URZ ;  /* 0x000000ff00267c82 */ /* 0x000fe20008000000 */
[----:B-1----:R-:W-:-:S07]  /*3800*/  UMOV UR36, URZ ;  /* 0x000000ff00247c82 */ /* 0x002fce0008000000 */
[----:B------:R-:W-:Y:S02]  /*3810*/  UIADD3 UR50, UPT, UPT, UR31, 0x1c0, URZ ;  /* 0x000001c01f327890 */ /* 0x000fe4000fffe0ff */
[----:B------:R-:W-:Y:S02]  /*3820*/  UIADD3 UR51, UPT, UPT, UR31, 0x1c4, URZ ;  /* 0x000001c41f337890 */ /* 0x000fe4000fffe0ff */
[----:B------:R-:W-:Y:S02]  /*3830*/  UIADD3 UR48, UPT, UPT, UR31, 0x400001c0, URZ ;  /* 0x400001c01f307890 */ /* 0x000fe4000fffe0ff */
[----:B------:R-:W-:Y:S02]  /*3840*/  UIADD3 UR49, UPT, UPT, UR31, 0x400001c4, URZ ;  /* 0x400001c41f317890 */ /* 0x000fe4000fffe0ff */
[----:B------:R-:W-:Y:S02]  /*3850*/  UIADD3 UR46, UPT, UPT, UR31, -0x7ffffe40, URZ ;  /* 0x800001c01f2e7890 */ /* 0x000fe4000fffe0ff */
[----:B------:R-:W-:-:S02]  /*3860*/  UIADD3 UR47, UPT, UPT, UR31, -0x7ffffe3c, URZ ;  /* 0x800001c41f2f7890 */ /* 0x000fc4000fffe0ff */
[----:B------:R-:W-:Y:S02]  /*3870*/  UIADD3 UR44, UPT, UPT, UR31, -0x3ffffe40, URZ ;  /* 0xc00001c01f2c7890 */ /* 0x000fe4000fffe0ff */
[----:B------:R-:W-:Y:S02]  /*3880*/  UIADD3 UR45, UPT, UPT, UR31, -0x3ffffe3c, URZ ;  /* 0xc00001c41f2d7890 */ /* 0x000fe4000fffe0ff */
[----:B------:R-:W-:Y:S02]  /*3890*/  USHF.R.U32.HI UR9, URZ, 0x11, UR50 ;  /* 0x00000011ff097899 */ /* 0x000fe40008011632 */
[----:B------:R-:W-:Y:S02]  /*38a0*/  USHF.R.U32.HI UR8, URZ, 0x1a, UR51 ;  /* 0x0000001aff087899 */ /* 0x000fe40008011633 */
[----:B------:R-:W-:Y:S02]  /*38b0*/  USHF.R.U32.HI UR7, URZ, 0x11, UR48 ;  /* 0x00000011ff077899 */ /* 0x000fe40008011630 */
[----:B------:R-:W-:-:S02]  /*38c0*/  USHF.R.U32.HI UR6, URZ, 0x1a, UR49 ;  /* 0x0000001aff067899 */ /* 0x000fc40008011631 */
[----:B------:R-:W-:Y:S02]  /*38d0*/  USHF.R.U32.HI UR4, URZ, 0x11, UR46 ;  /* 0x00000011ff047899 */ /* 0x000fe4000801162e */
[----:B------:R-:W-:Y:S02]  /*38e0*/  USHF.R.U32.HI UR10, URZ, 0x1a, UR47 ;  /* 0x0000001aff0a7899 */ /* 0x000fe4000801162f */
[----:B------:R-:W-:Y:S02]  /*38f0*/  USHF.R.U32.HI UR12, URZ, 0x11, UR44 ;  /* 0x00000011ff0c7899 */ /* 0x000fe4000801162c */
[----:B------:R-:W-:Y:S02]  /*3900*/  USHF.R.U32.HI UR13, URZ, 0x1a, UR45 ;  /* 0x0000001aff0d7899 */ /* 0x000fe4000801162d */
[----:B------:R-:W-:Y:S02]  /*3910*/  ULOP3.LUT UR14, UR9, 0x6000, URZ, 0xc0, !UPT ;  /* 0x00006000090e7892 */ /* 0x000fe4000f8ec0ff */
[----:B------:R-:W-:-:S02]  /*3920*/  ULOP3.LUT UR62, UR8, 0x30, URZ, 0xc0, !UPT ;  /* 0x00000030083e7892 */ /* 0x000fc4000f8ec0ff */
[----:B------:R-:W-:Y:S02]  /*3930*/  ULOP3.LUT UR11, UR7, 0x6000, URZ, 0xc0, !UPT ;  /* 0x00006000070b7892 */ /* 0x000fe4000f8ec0ff */
[----:B------:R-:W-:Y:S02]  /*3940*/  ULOP3.LUT UR9, UR6, 0x30, URZ, 0xc0, !UPT ;  /* 0x0000003006097892 */ /* 0x000fe4000f8ec0ff */
[----:B------:R-:W-:Y:S02]  /*3950*/  ULOP3.LUT UR8, UR4, 0x6000, URZ, 0xc0, !UPT ;  /* 0x0000600004087892 */ /* 0x000fe4000f8ec0ff */
[----:B------:R-:W-:Y:S02]  /*3960*/  ULOP3.LUT UR7, UR10, 0x30, URZ, 0xc0, !UPT ;  /* 0x000000300a077892 */ /* 0x000fe4000f8ec0ff */
        /* <DEDUP_REMOVED lines=10> */
[----:B------:R-:W-:Y:S02]  /*3a10*/  UPRMT UR63, UR62, 0x5410, UR14 ;  /* 0x000054103e3f7896 */ /* 0x000fe4000800000e */
[----:B------:R-:W-:Y:S02]  /*3a20*/  UPRMT UR61, UR9, 0x5410, UR11 ;  /* 0x00005410093d7896 */ /* 0x000fe4000800000b */
[----:B------:R-:W-:Y:S02]  /*3a30*/  UPRMT UR59, UR7, 0x5410, UR8 ;  /* 0x00005410073b7896 */ /* 0x000fe40008000008 */
[----:B------:R-:W-:Y:S01]  /*3a40*/  UPRMT UR57, UR4, 0x5410, UR6 ;  /* 0x0000541004397896 */ /* 0x000fe20008000006 */
[----:B------:R-:W-:Y:S01]  /*3a50*/  UMOV UR62, URZ ;  /* 0x000000ff003e7c82 */ /* 0x000fe20008000000 */
[----:B------:R-:W-:Y:S01]  /*3a60*/  UMOV UR43, UR63 ;  /* 0x0000003f002b7c82 */ /* 0x000fe20008000000 */
[----:B------:R-:W-:-:S02]  /*3a70*/  UMOV UR41, UR61 ;  /* 0x0000003d00297c82 */ /* 0x000fc40008000000 */
[----:B------:R-:W-:Y:S02]  /*3a80*/  UMOV UR39, UR59 ;  /* 0x0000003b00277c82 */ /* 0x000fe40008000000 */
[----:B------:R-:W-:-:S05]  /*3a90*/  UMOV UR37, UR57 ;  /* 0x0000003900257c82 */ /* 0x000fca0008000000 */
.L_x_72:
[C---:B------:R-:W-:Y:S02]  /*3aa0*/  LEA R0, R9.reuse, UR34, 0x3 ;  /* 0x0000002209007c11 */ /* 0x040fe4000f8e18ff */
[----:B------:R-:W-:Y:S02]  /*3ab0*/  SHF.L.U32 R5, R8, 0x1f, RZ ;  /* 0x0000001f08057819 */ /* 0x000fe400000006ff */
[----:B------:R-:W-:Y:S02]  /*3ac0*/  LEA R4, R9, UR34, 0x4 ;  /* 0x0000002209047c11 */ /* 0x000fe4000f8e20ff */
[----:B-1----:R-:W1:Y:S02]  /*3ad0*/  SYNCS.PHASECHK.TRANS64.TRYWAIT P0, [R0+URZ+0x80], R5 ;  /* 0x00008005000075a7 */ /* 0x002e6400080011ff */
[----:B-12---:R-:W-:Y:S05]  /*3ae0*/  @!P0 BRA `(.L_x_63) ;  /* 0x000000f4001c8947 */ /* 0x006fea0003800000 */
.L_x_206:
[----:B-1----:R-:W1:Y:S01]  /*3af0*/  LDS.128 R4, [R4+0xe0] ;  /* 0x0000e00004047984 */ /* 0x002e620000000c00 */
[----:B------:R-:W-:Y:S01]  /*3b00*/  VIADD R0, R0, 0x90 ;  /* 0x0000009000007836 */ /* 0x000fe20000000000 */
[----:B------:R-:W-:Y:S01]  /*3b10*/  ULOP3.LUT UR55, UR5, 0x1, URZ, 0x3c, !UPT ;  /* 0x0000000105377892 */ /* 0x000fe2000f8e3cff */
[----:B------:R-:W-:Y:S01]  /*3b20*/  VIADD R9, R9, 0x1 ;  /* 0x0000000109097836 */ /* 0x000fe20000000000 */
[----:B------:R-:W-:Y:S01]  /*3b30*/  @!PT LDS RZ, [RZ] ;  /* 0x00000000fffff984 */ /* 0x000fe20000000800 */
[----:B------:R-:W-:Y:S01]  /*3b40*/  @!PT LDS RZ, [RZ] ;  /* 0x00000000fffff984 */ /* 0x000fe20000000800 */
[----:B------:R-:W-:Y:S01]  /*3b50*/  @!PT LDS RZ, [RZ] ;  /* 0x00000000fffff984 */ /* 0x000fe20000000800 */
[----:B------:R-:W-:Y:S01]  /*3b60*/  @!PT LDS RZ, [RZ] ;  /* 0x00000000fffff984 */ /* 0x000fe20000000800 */
[----:B------:R2:W-:Y:S06]  /*3b70*/  MEMBAR.ALL.CTA ;  /* 0x0000000000007992 */ /* 0x0005ec0000008000 */
[----:B--2---:R-:W2:Y:S01]  /*3b80*/  FENCE.VIEW.ASYNC.S ;  /* 0x00000000000073c6 */ /* 0x004ea20000000000 */
[----:B------:R-:W-:Y:S01]  /*3b90*/  UMOV UR6, 0x1 ;  /* 0x0000000100067882 */ /* 0x000fe20000000000 */
[----:B------:R-:W-:Y:S01]  /*3ba0*/  PRMT R0, RZ, 0x654, R0 ;  /* 0x00000654ff007816 */ /* 0x000fe20000000000 */
[----:B------:R-:W-:Y:S01]  /*3bb0*/  UIMAD UR15, UR55, 0xc0, UR31 ;  /* 0x000000c0370f78a4 */ /* 0x000fe2000f8e021f */
[----:B------:R-:W-:Y:S01]  /*3bc0*/  UMOV UR4, UR64 ;  /* 0x0000004000047c82 */ /* 0x000fe20008000000 */
[----:B------:R-:W-:Y:S01]  /*3bd0*/  UMOV UR9, URZ ;  /* 0x000000ff00097c82 */ /* 0x000fe20008000000 */
[----:B--2---:R2:W-:Y:S01]  /*3be0*/  SYNCS.ARRIVE.TRANS64.RED.A1T0 RZ, [R0+URZ], RZ ;  /* 0x000000ff00ff79a7 */ /* 0x0045e200081004ff */
[----:B-1----:R-:W-:Y:S01]  /*3bf0*/  LOP3.LUT P2, RZ, R6, 0x1, RZ, 0xc0, !PT ;  /* 0x0000000106ff7812 */ /* 0x002fe2000784c0ff */
[----:B--2---:R-:W-:-:S12]  /*3c00*/  BRA.U !UP3, `(.L_x_64) ;  /* 0x000000010bec7547 */ /* 0x004fd8000b800000 */
[----:B------:R-:W-:Y:S01]  /*3c10*/  ULEA UR7, UR30, UR34, 0x3 ;  /* 0x000000221e077291 */ /* 0x000fe2000f8e18ff */
[----:B------:R-:W-:-:S08]  /*3c20*/  SHF.L.U32 R5, R3, 0x1f, RZ ;  /* 0x0000001f03057819 */ /* 0x000fd000000006ff */
[----:B------:R-:W1:Y:S02]  /*3c30*/  SYNCS.PHASECHK.TRANS64.TRYWAIT P0, [UR7], R5 ;  /* 0x00000005ff0075a7 */ /* 0x000e640008001107 */
[----:B-1----:R-:W-:Y:S05]  /*3c40*/  @P0 BRA `(.L_x_65) ;  /* 0x0000000000080947 */ /* 0x002fea0003800000 */
[----:B------:R-:W1:Y:S02]  /*3c50*/  SYNCS.PHASECHK.TRANS64.TRYWAIT P0, [UR7], R5 ;  /* 0x00000005ff0075a7 */ /* 0x000e640008001107 */
[----:B-1----:R-:W-:Y:S05]  /*3c60*/  @!P0 BRA `(.L_x_66) ;  /* 0x000000f000d08947 */ /* 0x002fea0003800000 */
.L_x_65:
[----:B------:R-:W-:Y:S01]  /*3c70*/  UIADD3 UR4, UPT, UPT, UR30, 0x1, URZ ;  /* 0x000000011e047890 */ /* 0x000fe2000fffe0ff */
[----:B------:R-:W-:Y:S01]  /*3c80*/  PLOP3.LUT P1, PT, PT, PT, UP2, 0x80, 0x8 ;  /* 0x000000000008781c */ /* 0x000fe20003f2f028 */
[----:B------:R-:W-:Y:S01]  /*3c90*/  ULEA UR10, UR30, UR53, 0x5 ;  /* 0x000000351e0a7291 */ /* 0x000fe2000f8e28ff */
[----:B-1----:R-:W-:Y:S01]  /*3ca0*/  IMAD.U32 R0, RZ, RZ, UR5 ;  /* 0x00000005ff007e24 */ /* 0x002fe2000f8e00ff */
[----:B------:R-:W-:Y:S01]  /*3cb0*/  UISETP.NE.AND UP0, UPT, UR4, 0x3, UPT ;  /* 0x000000030400788c */ /* 0x000fe2000bf05270 */
[----:B------:R-:W-:Y:S01]  /*3cc0*/  UMOV UR11, 0x4008 ;  /* 0x00004008000b7882 */ /* 0x000fe20000000000 */
[----:B------:R-:W-:Y:S02]  /*3cd0*/  UMOV UR5, 0x4008 ;  /* 0x0000400800057882 */ /* 0x000fe40000000000 */
[----:B------:R-:W-:Y:S01]  /*3ce0*/  USEL UR6, URZ, 0x1, UP0 ;  /* 0x00000001ff067887 */ /* 0x000fe20008000000 */
[----:B------:R-:W-:Y:S01]  /*3cf0*/  SHF.L.U32 R5, R0, 0x1f, RZ ;  /* 0x0000001f00057819 */ /* 0x000fe200000006ff */
[----:B------:R-:W-:-:S02]  /*3d00*/  USEL UR14, UR4, URZ, UP0 ;  /* 0x000000ff040e7287 */ /* 0x000fc40008000000 */
[----:B------:R-:W-:Y:S02]  /*3d10*/  ULEA UR4, UR30, UR54, 0x6 ;  /* 0x000000361e047291 */ /* 0x000fe4000f8e30ff */
[----:B------:R-:W-:Y:S01]  /*3d20*/  @UP2 ULEA UR9, UR14, UR34, 0x3 ;  /* 0x000000220e092291 */ /* 0x000fe2000f8e18ff */
[----:B------:R-:W-:Y:S01]  /*3d30*/  LOP3.LUT R3, R3, UR6, RZ, 0x3c, !PT ;  /* 0x0000000603037c12 */ /* 0x000fe2000f8e3cff */
[----:B------:R-:W-:Y:S01]  /*3d40*/  UIADD3 UR8, UPT, UPT, UR4, 0x20, URZ ;  /* 0x0000002004087890 */ /* 0x000fe2000fffe0ff */
[----:B------:R-:W-:Y:S02]  /*3d50*/  UMOV UR6, 0x1 ;  /* 0x0000000100067882 */ /* 0x000fe40000000000 */
[----:B------:R-:W-:-:S04]  /*3d60*/  @P1 SHF.L.U32 R4, R3, 0x1f, RZ ;  /* 0x0000001f03041819 */ /* 0x000fc800000006ff */
[----:B------:R-:W1:Y:S01]  /*3d70*/  @P1 SYNCS.PHASECHK.TRANS64.TRYWAIT P0, [UR9], R4 ;  /* 0x00000004ff0015a7 */ /* 0x000e620008001109 */
[----:B------:R-:W-:Y:S01]  /*3d80*/  UMOV UR9, 0x4008 ;  /* 0x0000400800097882 */ /* 0x000fe20000000000 */
[----:B------:R2:W-:Y:S01]  /*3d90*/  UTCCP.T.S.4x32dp128bit tmem[UR31+0x1c0], gdesc[UR10] ;  /* 0x0001c00a1f0079e7 */ /* 0x0005e20009100000 */
[----:B------:R2:W-:Y:S01]  /*3da0*/  UTCCP.T.S.4x32dp128bit tmem[UR31+0x1c4], gdesc[UR4] ;  /* 0x0001c4041f0079e7 */ /* 0x0005e20009100000 */
[----:B------:R2:W-:Y:S01]  /*3db0*/  UTCCP.T.S.4x32dp128bit tmem[UR31+0x1c8], gdesc[UR8] ;  /* 0x0001c8081f0079e7 */ /* 0x0005e20009100000 */
[----:B------:R-:W3:Y:S01]  /*3dc0*/  SYNCS.PHASECHK.TRANS64.TRYWAIT P3, [UR34+0xa8], R5 ;  /* 0x0000a805ff0075a7 */ /* 0x000ee20008061122 */
[----:B-1----:R-:W-:Y:S01]  /*3dd0*/  @P1 VOTEU.ANY UP0, P0 ;  /* 0x0000000000ff1886 */ /* 0x002fe20000000100 */
[----:B------:R-:W-:Y:S01]  /*3de0*/  @UP2 USEL UR6, URZ, 0x1, !UP0 ;  /* 0x00000001ff062887 */ /* 0x000fe2000c000000 */
[----:B--23--:R-:W-:Y:S11]  /*3df0*/  @!P3 BRA `(.L_x_67) ;  /* 0x000000f00084b947 */ /* 0x00cff60003800000 */
.L_x_209:
[----:B------:R-:W-:Y:S01]  /*3e00*/  ELECT P0, URZ, PT ;  /* 0x0000000000ff782f */ /* 0x000fe20003800000 */
[----:B------:R-:W-:Y:S02]  /*3e10*/  ULEA UR8, UR30, UR52, 0xb ;  /* 0x000000341e087291 */ /* 0x000fe4000f8e58ff */
[----:B------:R-:W-:Y:S02]  /*3e20*/  ULEA UR4, UR30, UR35, 0xa ;  /* 0x000000231e047291 */ /* 0x000fe4000f8e50ff */
[----:B------:R-:W-:Y:S02]  /*3e30*/  UIADD3 UR24, UPT, UPT, UR7, 0x18, URZ ;  /* 0x0000001807187890 */ /* 0x000fe4000fffe0ff */
[----:B------:R-:W-:Y:S02]  /*3e40*/  UIADD3 UR22, UPT, UPT, UR8, 0x2, URZ ;  /* 0x0000000208167890 */ /* 0x000fe4000fffe0ff */
[----:B------:R-:W-:Y:S02]  /*3e50*/  UIADD3 UR20, UPT, UPT, UR4, 0x2, URZ ;  /* 0x0000000204147890 */ /* 0x000fe4000fffe0ff */
[----:B------:R-:W-:-:S02]  /*3e60*/  UIADD3 UR18, UPT, UPT, UR8, 0x4, URZ ;  /* 0x0000000408127890 */ /* 0x000fc4000fffe0ff */
[----:B-1----:R-:W-:Y:S01]  /*3e70*/  @P0 LOP3.LUT R0, R2, 0xffff, RZ, 0xc0, !PT ;  /* 0x0000ffff02000812 */ /* 0x002fe200078ec0ff */
[----:B------:R-:W-:Y:S02]  /*3e80*/  UIADD3 UR16, UPT, UPT, UR4, 0x4, URZ ;  /* 0x0000000404107890 */ /* 0x000fe4000fffe0ff */
[----:B------:R-:W-:Y:S01]  /*3e90*/  UIADD3 UR10, UPT, UPT, UR4, 0x6, URZ ;  /* 0x00000006040a7890 */ /* 0x000fe2000fffe0ff */
[----:B------:R-:W-:Y:S01]  /*3ea0*/  @P0 R2UR UR7, R0 ;  /* 0x00000000000702ca */ /* 0x000fe200000e0000 */
[----:B------:R-:W-:Y:S01]  /*3eb0*/  UIADD3 UR12, UPT, UPT, UR8, 0x6, URZ ;  /* 0x00000006080c7890 */ /* 0x000fe2000fffe0ff */
[----:B------:R-:W-:Y:S01]  /*3ec0*/  UMOV UR9, 0x40004040 ;  /* 0x4000404000097882 */ /* 0x000fe20000000000 */
[----:B------:R-:W-:Y:S01]  /*3ed0*/  UMOV UR5, 0x40004040 ;  /* 0x4000404000057882 */ /* 0x000fe20000000000 */
[----:B------:R-:W-:Y:S01]  /*3ee0*/  UMOV UR23, 0x40004040 ;  /* 0x4000404000177882 */ /* 0x000fe20000000000 */
[----:B------:R-:W-:Y:S01]  /*3ef0*/  UMOV UR21, 0x40004040 ;  /* 0x4000404000157882 */ /* 0x000fe20000000000 */
[----:B------:R1:W-:Y:S01]  /*3f00*/  UTCQMMA gdesc[UR4], gdesc[UR8], tmem[UR15], tmem[UR62], idesc[UR63], tmem[UR50], !UPT ;  /* 0x00323e0804007dea */ /* 0x0003e2000f80030f */
[----:B------:R-:W-:Y:S01]  /*3f10*/  UMOV UR19, 0x40004040 ;  /* 0x4000404000137882 */ /* 0x000fe20000000000 */
[----:B------:R-:W-:Y:S01]  /*3f20*/  UMOV UR17, 0x40004040 ;  /* 0x4000404000117882 */ /* 0x000fe20000000000 */
[----:B------:R-:W-:Y:S01]  /*3f30*/  UMOV UR13, 0x40004040 ;  /* 0x40004040000d7882 */ /* 0x000fe20000000000 */
[----:B------:R-:W-:Y:S01]  /*3f40*/  UMOV UR11, 0x40004040 ;  /* 0x40004040000b7882 */ /* 0x000fe20000000000 */
[----:B------:R2:W-:Y:S01]  /*3f50*/  UTCQMMA gdesc[UR20], gdesc[UR22], tmem[UR15], tmem[UR60], idesc[UR61], tmem[UR48], UPT ;  /* 0x00303c1614007dea */ /* 0x0005e2000b80030f */
[----:B------:R2:W-:Y:S01]  /*3f60*/  UTCQMMA gdesc[UR16], gdesc[UR18], tmem[UR15], tmem[UR58], idesc[UR59], tmem[UR46], UPT ;  /* 0x002e3a1210007dea */ /* 0x0005e2000b80030f */
[----:B------:R2:W-:Y:S01]  /*3f70*/  UTCQMMA gdesc[UR10], gdesc[UR12], tmem[UR15], tmem[UR56], idesc[UR57], tmem[UR44], UPT ;  /* 0x002c380c0a007dea */ /* 0x0005e2000b80030f */
[----:B------:R2:W-:Y:S01]  /*3f80*/  UTCBAR.MULTICAST [UR24], URZ, UR7 ;  /* 0x000000ff180073e9 */ /* 0x0005e20008000807 */
[----:B------:R-:W-:Y:S01]  /*3f90*/  UMOV UR30, UR14 ;  /* 0x0000000e001e7c82 */ /* 0x000fe20008000000 */
[----:B-1----:R-:W-:Y:S01]  /*3fa0*/  UMOV UR9, 0x1 ;  /* 0x0000000100097882 */ /* 0x002fe20000000000 */
[----:B------:R-:W-:-:S05]  /*3fb0*/  UMOV UR4, UR65 ;  /* 0x0000004100047c82 */ /* 0x000fca0008000000 */
.L_x_64:
[----:B------:R-:W-:-:S09]  /*3fc0*/  UISETP.GE.AND UP0, UPT, UR4, 0x1, UPT ;  /* 0x000000010400788c */ /* 0x000fd2000bf06270 */
[----:B------:R-:W-:Y:S05]  /*3fd0*/  BRA.U !UP0, `(.L_x_68) ;  /* 0x0000000108f87547 */ /* 0x000fea000b800000 */
[----:B------:R-:W-:Y:S01]  /*3fe0*/  UIADD3 UR14, UPT, UPT, UR4, -0x1, URZ ;  /* 0xffffffff040e7890 */ /* 0x000fe2000fffe0ff */
[----:B------:R-:W-:-:S11]  /*3ff0*/  UMOV UR5, UR30 ;  /* 0x0000001e00057c82 */ /* 0x000fd60008000000 */
.L_x_71:
[----:B------:R-:W-:Y:S02]  /*4000*/  UISETP.NE.AND UP0, UPT, UR6, URZ, UPT ;  /* 0x000000ff0600728c */ /* 0x000fe4000bf05270 */
[----:B--2---:R-:W-:Y:S07]  /*4010*/  ULEA UR7, UR5, UR34, 0x3 ;  /* 0x0000002205077291 */ /* 0x004fee000f8e18ff */
[----:B------:R-:W-:Y:S05]  /*4020*/  BRA.U UP0, `(.L_x_69) ;  /* 0x00000001000c7547 */ /* 0x000fea000b800000 */
[----:B------:R-:W-:Y:S04]  /*4030*/  SHF.L.U32 R5, R3, 0x1f, RZ ;  /* 0x0000001f03057819 */ /* 0x000fe800000006ff */
[----:B------:R-:W1:Y:S02]  /*4040*/  SYNCS.PHASECHK.TRANS64.TRYWAIT P0, [UR7], R5 ;  /* 0x00000005ff0075a7 */ /* 0x000e640008001107 */
[----:B-1----:R-:W-:Y:S05]  /*4050*/  @!P0 BRA `(.L_x_70) ;  /* 0x000000f000048947 */ /* 0x002fea0003800000 */
.L_x_69:
[----:B------:R-:W-:Y:S02]  /*4060*/  UISETP.NE.AND UP1, UPT, UR14, URZ, UPT ;  /* 0x000000ff0e00728c */ /* 0x000fe4000bf25270 */
[----:B------:R-:W-:Y:S01]  /*4070*/  UIADD3 UR4, UPT, UPT, UR5, 0x1, URZ ;  /* 0x0000000105047890 */ /* 0x000fe2000fffe0ff */
[----:B------:R-:W-:Y:S03]  /*4080*/  ELECT P3, URZ, PT ;  /* 0x0000000000ff782f */ /* 0x000fe60003860000 */
[----:B------:R-:W-:Y:S01]  /*4090*/  UISETP.NE.AND UP0, UPT, UR4, 0x3, UPT ;  /* 0x000000030400788c */ /* 0x000fe2000bf05270 */
[----:B------:R-:W-:Y:S01]  /*40a0*/  PLOP3.LUT P1, PT, PT, PT, UP1, 0x80, 0x8 ;  /* 0x000000000008781c */ /* 0x000fe20003f2f018 */
[----:B------:R-:W-:Y:S02]  /*40b0*/  ULEA UR10, UR5, UR54, 0x6 ;  /* 0x00000036050a7291 */ /* 0x000fe4000f8e30ff */
[----:B------:R-:W-:Y:S02]  /*40c0*/  USEL UR6, URZ, 0x1, UP0 ;  /* 0x00000001ff067887 */ /* 0x000fe40008000000 */
[----:B------:R-:W-:Y:S02]  /*40d0*/  USEL UR30, UR4, URZ, UP0 ;  /* 0x000000ff041e7287 */ /* 0x000fe40008000000 */
[----:B------:R-:W-:Y:S02]  /*40e0*/  ULEA UR8, UR5, UR52, 0xb ;  /* 0x0000003405087291 */ /* 0x000fe4000f8e58ff */
[----:B------:R-:W-:Y:S01]  /*40f0*/  @UP1 ULEA UR4, UR30, UR34, 0x3 ;  /* 0x000000221e041291 */ /* 0x000fe2000f8e18ff */
[----:B------:R-:W-:Y:S01]  /*4100*/  LOP3.LUT R3, R3, UR6, RZ, 0x3c, !PT ;  /* 0x0000000603037c12 */ /* 0x000fe2000f8e3cff */
[----:B------:R-:W-:Y:S01]  /*4110*/  ULEA UR28, UR5, UR53, 0x5 ;  /* 0x00000035051c7291 */ /* 0x000fe2000f8e28ff */
[----:B-1----:R-:W-:Y:S01]  /*4120*/  @P3 LOP3.LUT R0, R2, 0xffff, RZ, 0xc0, !PT ;  /* 0x0000ffff02003812 */ /* 0x002fe200078ec0ff */
[----:B------:R-:W-:Y:S01]  /*4130*/  UISETP.NE.U32.AND UP0, UPT, UR9, URZ, UPT ;  /* 0x000000ff0900728c */ /* 0x000fe2000bf05070 */
[----:B------:R-:W-:Y:S01]  /*4140*/  @P1 SHF.L.U32 R4, R3, 0x1f, RZ ;  /* 0x0000001f03041819 */ /* 0x000fe200000006ff */
[----:B------:R-:W-:Y:S01]  /*4150*/  UIADD3 UR26, UPT, UPT, UR10, 0x20, URZ ;  /* 0x000000200a1a7890 */ /* 0x000fe2000fffe0ff */
[----:B------:R-:W-:Y:S01]  /*4160*/  @P3 R2UR UR32, R0 ;  /* 0x00000000002032ca */ /* 0x000fe200000e0000 */
[----:B------:R-:W-:Y:S01]  /*4170*/  UIADD3 UR24, UPT, UPT, UR8, 0x2, URZ ;  /* 0x0000000208187890 */ /* 0x000fe2000fffe0ff */
[----:B------:R-:W1:Y:S01]  /*4180*/  @P1 SYNCS.PHASECHK.TRANS64.TRYWAIT P0, [UR4], R4 ;  /* 0x00000004ff0015a7 */ /* 0x000e620008001104 */
[----:B------:R-:W-:Y:S02]  /*4190*/  ULEA UR4, UR5, UR35, 0xa ;  /* 0x0000002305047291 */ /* 0x000fe4000f8e50ff */
[----:B------:R-:W-:Y:S02]  /*41a0*/  UIADD3 UR20, UPT, UPT, UR8, 0x4, URZ ;  /* 0x0000000408147890 */ /* 0x000fe4000fffe0ff */
[----:B------:R-:W-:Y:S02]  /*41b0*/  UIADD3 UR22, UPT, UPT, UR4, 0x2, URZ ;  /* 0x0000000204167890 */ /* 0x000fe4000fffe0ff */
[----:B------:R-:W-:Y:S02]  /*41c0*/  UIADD3 UR18, UPT, UPT, UR4, 0x4, URZ ;  /* 0x0000000404127890 */ /* 0x000fe4000fffe0ff */
[----:B------:R-:W-:Y:S02]  /*41d0*/  UIADD3 UR16, UPT, UPT, UR8, 0x6, URZ ;  /* 0x0000000608107890 */ /* 0x000fe4000fffe0ff */
[----:B------:R-:W-:Y:S02]  /*41e0*/  UIADD3 UR12, UPT, UPT, UR4, 0x6, URZ ;  /* 0x00000006040c7890 */ /* 0x000fe4000fffe0ff */
[----:B------:R-:W-:Y:S02]  /*41f0*/  UIADD3 UR33, UPT, UPT, UR7, 0x18, URZ ;  /* 0x0000001807217890 */ /* 0x000fe4000fffe0ff */
[----:B------:R-:W-:Y:S02]  /*4200*/  UIADD3 UR7, UPT, UPT, UR14, 0x1, URZ ;  /* 0x000000010e077890 */ /* 0x000fe4000fffe0ff */
[----:B------:R-:W-:Y:S01]  /*4210*/  UIADD3 UR14, UPT, UPT, UR14, -0x1, URZ ;  /* 0xffffffff0e0e7890 */ /* 0x000fe2000fffe0ff */
[----:B------:R-:W-:Y:S01]  /*4220*/  UMOV UR29, 0x4008 ;  /* 0x00004008001d7882 */ /* 0x000fe20000000000 */
[----:B------:R-:W-:Y:S01]  /*4230*/  UMOV UR11, 0x4008 ;  /* 0x00004008000b7882 */ /* 0x000fe20000000000 */
[----:B------:R-:W-:Y:S01]  /*4240*/  UTCCP.T.S.4x32dp128bit tmem[UR31+0x1c0], gdesc[UR28] ;  /* 0x0001c01c1f0079e7 */ /* 0x000fe20009100000 */
[----:B------:R-:W-:Y:S01]  /*4250*/  UTCCP.T.S.4x32dp128bit tmem[UR31+0x1c4], gdesc[UR10] ;  /* 0x0001c40a1f0079e7 */ /* 0x000fe20009100000 */
[----:B------:R-:W-:Y:S01]  /*4260*/  UMOV UR27, 0x4008 ;  /* 0x00004008001b7882 */ /* 0x000fe20000000000 */
[----:B------:R-:W-:Y:S01]  /*4270*/  UMOV UR9, 0x40004040 ;  /* 0x4000404000097882 */ /* 0x000fe20000000000 */
[----:B------:R-:W-:Y:S01]  /*4280*/  UTCCP.T.S.4x32dp128bit tmem[UR31+0x1c8], gdesc[UR26] ;  /* 0x0001c81a1f0079e7 */ /* 0x000fe20009100000 */
[----:B------:R-:W-:Y:S01]  /*4290*/  UMOV UR5, 0x40004040 ;  /* 0x4000404000057882 */ /* 0x000fe20000000000 */
[----:B------:R-:W-:Y:S01]  /*42a0*/  UMOV UR25, 0x40004040 ;  /* 0x4000404000197882 */ /* 0x000fe20000000000 */
[----:B------:R2:W-:Y:S01]  /*42b0*/  UTCQMMA gdesc[UR4], gdesc[UR8], tmem[UR15], tmem[UR42], idesc[UR43], tmem[UR50], UP0 ;  /* 0x00322a0804007dea */ /* 0x0005e2000800030f */
[----:B------:R-:W-:Y:S01]  /*42c0*/  UMOV UR23, 0x40004040 ;  /* 0x4000404000177882 */ /* 0x000fe20000000000 */
[----:B------:R-:W-:Y:S01]  /*42d0*/  UMOV UR21, 0x40004040 ;  /* 0x4000404000157882 */ /* 0x000fe20000000000 */
[----:B------:R3:W-:Y:S01]  /*42e0*/  UTCQMMA gdesc[UR22], gdesc[UR24], tmem[UR15], tmem[UR40], idesc[UR41], tmem[UR48], UPT ;  /* 0x0030281816007dea */ /* 0x0007e2000b80030f */
[----:B------:R-:W-:Y:S01]  /*42f0*/  UMOV UR19, 0x40004040 ;  /* 0x4000404000137882 */ /* 0x000fe20000000000 */
[----:B------:R-:W-:Y:S01]  /*4300*/  UMOV UR17, 0x40004040 ;  /* 0x4000404000117882 */ /* 0x000fe20000000000 */
[----:B------:R3:W-:Y:S01]  /*4310*/  UTCQMMA gdesc[UR18], gdesc[UR20], tmem[UR15], tmem[UR38], idesc[UR39], tmem[UR46], UPT ;  /* 0x002e261412007dea */ /* 0x0007e2000b80030f */
[----:B------:R-:W-:Y:S01]  /*4320*/  UMOV UR13, 0x40004040 ;  /* 0x40004040000d7882 */ /* 0x000fe20000000000 */
[----:B------:R-:W-:Y:S01]  /*4330*/  UMOV UR6, 0x1 ;  /* 0x0000000100067882 */ /* 0x000fe20000000000 */
[----:B------:R3:W-:Y:S01]  /*4340*/  UTCQMMA gdesc[UR12], gdesc[UR16], tmem[UR15], tmem[UR36], idesc[UR37], tmem[UR44], UPT ;  /* 0x002c24100c007dea */ /* 0x0007e2000b80030f */
[----:B------:R3:W-:Y:S01]  /*4350*/  UTCBAR.MULTICAST [UR33], URZ, UR32 ;  /* 0x000000ff210073e9 */ /* 0x0007e20008000820 */
[----:B--2---:R-:W-:Y:S01]  /*4360*/  UMOV UR9, 0x1 ;  /* 0x0000000100097882 */ /* 0x004fe20000000000 */
[----:B------:R-:W-:Y:S01]  /*4370*/  UMOV UR5, UR30 ;  /* 0x0000001e00057c82 */ /* 0x000fe20008000000 */
[----:B-1----:R-:W-:Y:S01]  /*4380*/  @P1 VOTEU.ANY UP0, P0 ;  /* 0x0000000000ff1886 */ /* 0x002fe20000000100 */
[----:B------:R-:W-:Y:S02]  /*4390*/  @UP1 USEL UR6, URZ, 0x1, !UP0 ;  /* 0x00000001ff061887 */ /* 0x000fe4000c000000 */
[----:B------:R-:W-:Y:S09]  /*43a0*/  UISETP.GT.U32.AND UP0, UPT, UR7, 0x1, UPT ;  /* 0x000000010700788c */ /* 0x000ff2000bf04070 */
[----:B---3--:R-:W-:Y:S05]  /*43b0*/  BRA.U UP0, `(.L_x_71) ;  /* 0xfffffffd00107547 */ /* 0x008fea000b83ffff */
.L_x_68:
[C---:B------:R-:W-:Y:S01]  /*43c0*/  ISETP.NE.AND P0, PT, R9.reuse, 0x2, PT ;  /* 0x000000020900780c */ /* 0x040fe20003f05270 */
[----:B------:R1:W-:Y:S01]  /*43d0*/  UTCBAR [UR66], URZ ;  /* 0x000000ff420073e9 */ /* 0x0003e200080000ff */
[----:B------:R-:W-:Y:S02]  /*43e0*/  UMOV UR5, UR55 ;  /* 0x0000003700057c82 */ /* 0x000fe40008000000 */
[----:B------:R-:W-:Y:S02]  /*43f0*/  SEL R5, RZ, 0x1, P0 ;  /* 0x00000001ff057807 */ /* 0x000fe40000000000 */
[----:B------:R-:W-:Y:S02]  /*4400*/  SEL R9, R9, RZ, P0 ;  /* 0x000000ff09097207 */ /* 0x000fe40000000000 */
[----:B------:R-:W-:Y:S01]  /*4410*/  LOP3.LUT R8, R8, R5, RZ, 0x3c, !PT ;  /* 0x0000000508087212 */ /* 0x000fe200078e3cff */
[----:B------:R-:W-:Y:S06]  /*4420*/  @P2 BRA `(.L_x_72) ;  /* 0xfffffff4009c2947 */ /* 0x000fec000383ffff */
[----:B------:R-:W3:Y:S01]  /*4430*/  S2UR UR6, SR_CgaCtaId ;  /* 0x00000000000679c3 */ /* 0x000ee20000008800 */
[----:B------:R-:W-:Y:S01]  /*4440*/  ELECT P0, URZ, PT ;  /* 0x0000000000ff782f */ /* 0x000fe20003800000 */
[----:B------:R-:W-:Y:S01]  /*4450*/  IMAD.MOV.U32 R0, RZ, RZ, 0x1 ;  /* 0x00000001ff007424 */ /* 0x000fe200078e00ff */
[----:B------:R-:W-:Y:S01]  /*4460*/  UMOV UR4, 0x40 ;  /* 0x0000004000047882 */ /* 0x000fe20000000000 */
[----:B------:R-:W-:-:S04]  /*4470*/  SHF.L.U32 R3, RZ, 0x1f, RZ ;  /* 0x0000001fff037819 */ /* 0x000fc800000006ff */
[----:B------:R-:W-:Y:S01]  /*4480*/  UVIRTCOUNT.DEALLOC.SMPOOL 0x80 ;  /* 0x000000800000784c */ /* 0x000fe20000000000 */
[----:B---3--:R-:W-:-:S09]  /*4490*/  ULEA UR6, UR6, UR4, 0x18 ;  /* 0x0000000406067291 */ /* 0x008fd2000f8ec0ff */
[----:B------:R3:W-:Y:S01]  /*44a0*/  @P0 STS.U8 [UR6+0x1c], R0 ;  /* 0x00001c00ff000988 */ /* 0x0007e20008000006 */
[----:B------:R-:W4:Y:S02]  /*44b0*/  SYNCS.PHASECHK.TRANS64.TRYWAIT P0, [UR34+0xd0], R3 ;  /* 0x0000d003ff0075a7 */ /* 0x000f240008001122 */
[----:B---34-:R-:W-:Y:S05]  /*44c0*/  @!P0 BRA `(.L_x_73) ;  /* 0x000000ec00008947 */ /* 0x018fea0003800000 */
.L_x_212:
[----:B------:R-:W-:Y:S01]  /*44d0*/  NOP ;  /* 0x0000000000007918 */ /* 0x000fe20000000000 */
[----:B---3--:R-:W3:Y:S01]  /*44e0*/  LDS R0, [UR6+0x14] ;  /* 0x00001406ff007984 */ /* 0x008ee20008000800 */
[----:B------:R-:W-:Y:S01]  /*44f0*/  ULOP3.LUT UR4, UR31, 0xffff, URZ, 0xc0, !UPT ;  /* 0x0000ffff1f047892 */ /* 0x000fe2000f8ec0ff */
[----:B------:R-:W-:Y:S01]  /*4500*/  UMOV UR5, 0xffff ;  /* 0x0000ffff00057882 */ /* 0x000fe20000000000 */
[----:B--2---:R-:W-:Y:S02]  /*4510*/  UMOV UR7, 0x1 ;  /* 0x0000000100077882 */ /* 0x004fe40000000000 */
[----:B------:R-:W-:-:S04]  /*4520*/  USHF.R.U32.HI UR4, URZ, 0x5, UR4 ;  /* 0x00000005ff047899 */ /* 0x000fc80008011604 */
[----:B------:R-:W-:Y:S02]  /*4530*/  USHF.L.U32 UR5, UR5, UR4, URZ ;  /* 0x0000000405057299 */ /* 0x000fe400080006ff */
[----:B------:R-:W-:-:S04]  /*4540*/  USHF.L.U32 UR4, UR7, UR4, URZ ;  /* 0x0000000407047299 */ /* 0x000fc800080006ff */
[----:B---3--:R-:W-:-:S04]  /*4550*/  LOP3.LUT R0, R0, UR5, RZ, 0xc0, !PT ;  /* 0x0000000500007c12 */ /* 0x008fc8000f8ec0ff */
[----:B------:R-:W-:-:S13]  /*4560*/  ISETP.NE.AND P0, PT, R0, UR5, PT ;  /* 0x0000000500007c0c */ /* 0x000fda000bf05270 */
[----:B------:R-:W-:Y:S05]  /*4570*/  @P0 BRA `(.L_x_74) ;  /* 0x0000000000580947 */ /* 0x000fea0003800000 */
[----:B------:R-:W2:Y:S02]  /*4580*/  LDS R0, [UR6+0x18] ;  /* 0x00001806ff007984 */ /* 0x000ea40008000800 */
[----:B--2---:R-:W-:-:S04]  /*4590*/  LOP3.LUT R0, R0, UR4, RZ, 0xc0, !PT ;  /* 0x0000000400007c12 */ /* 0x004fc8000f8ec0ff */
[----:B------:R-:W-:-:S13]  /*45a0*/  ISETP.NE.AND P0, PT, R0, UR4, PT ;  /* 0x0000000400007c0c */ /* 0x000fda000bf05270 */
[----:B------:R-:W-:Y:S05]  /*45b0*/  @P0 BRA `(.L_x_75) ;  /* 0x00000000003c0947 */ /* 0x000fea0003800000 */
[----:B------:R-:W2:Y:S01]  /*45c0*/  S2R R2, SR_LANEID ;  /* 0x0000000000027919 */ /* 0x000ea20000000000 */
[----:B------:R-:W-:Y:S01]  /*45d0*/  ULOP3.LUT UR5, URZ, UR5, URZ, 0x33, !UPT ;  /* 0x00000005ff057292 */ /* 0x000fe2000f8e33ff */
[----:B------:R-:W-:Y:S01]  /*45e0*/  LOP3.LUT R4, RZ, UR4, RZ, 0x33, !PT ;  /* 0x00000004ff047c12 */ /* 0x000fe2000f8e33ff */
[----:B------:R-:W-:Y:S02]  /*45f0*/  VOTEU.ANY UR4, UPT, PT ;  /* 0x0000000000047886 */ /* 0x000fe400038e0100 */
[----:B------:R-:W-:Y:S01]  /*4600*/  UFLO.U32 UR4, UR4 ;  /* 0x00000004000472bd */ /* 0x000fe200080e0000 */
[----:B------:R-:W3:Y:S01]  /*4610*/  REDUX UR7, R4 ;  /* 0x00000000040773c4 */ /* 0x000ee20000000000 */
[----:B------:R-:W-:-:S06]  /*4620*/  IMAD.U32 R0, RZ, RZ, UR5 ;  /* 0x00000005ff007e24 */ /* 0x000fcc000f8e00ff */
[----:B------:R4:W-:Y:S01]  /*4630*/  UTCATOMSWS.AND URZ, UR5 ;  /* 0x0000000500ff79e3 */ /* 0x0009e20008000000 */
[----:B------:R-:W1:Y:S01]  /*4640*/  REDUX UR8, R0 ;  /* 0x00000000000873c4 */ /* 0x000e620000000000 */
[----:B--2---:R-:W-:Y:S01]  /*4650*/  ISETP.EQ.U32.AND P0, PT, R2, UR4, PT ;  /* 0x0000000402007c0c */ /* 0x004fe2000bf02070 */
[----:B---3--:R-:W-:Y:S01]  /*4660*/  IMAD.U32 R2, RZ, RZ, UR7 ;  /* 0x00000007ff027e24 */ /* 0x008fe2000f8e00ff */
[----:B-1----:R-:W-:-:S11]  /*4670*/  MOV R3, UR8 ;  /* 0x0000000800037c02 */ /* 0x002fd60008000f00 */
[----:B------:R4:W-:Y:S04]  /*4680*/  @P0 ATOMS.AND RZ, [UR6+0x14], R3 ;  /* 0x00001403ffff098c */ /* 0x0009e8000a800006 */
[----:B------:R4:W-:Y:S01]  /*4690*/  @P0 ATOMS.AND RZ, [UR6+0x18], R2 ;  /* 0x00001802ffff098c */ /* 0x0009e2000a800006 */
[----:B------:R-:W-:Y:S05]  /*46a0*/  BRA `(.L_x_76) ;  /* 0x0000000000147947 */ /* 0x000fea0003800000 */
.L_x_75:
[----:B------:R-:W-:Y:S02]  /*46b0*/  MOV R2, 0x46d0 ;  /* 0x000046d000027802 */ /* 0x000fe40000000f00 */
[----:B-1---5:R-:W-:Y:S05]  /*46c0*/  CALL.REL.NOINC `($__internal_0_$__cuda_sm10x_tcgen05_guardrail_trap_col_being_dealloced_not_returned_by_alloc) ;  /* 0x000000f0009c7944 */ /* 0x022fea0003c00000 */
[----:B------:R-:W-:Y:S05]  /*46d0*/  BRA `(.L_x_76) ;  /* 0x0000000000087947 */ /* 0x000fea0003800000 */
.L_x_74:
[----:B------:R-:W-:Y:S02]  /*46e0*/  MOV R2, 0x4700 ;  /* 0x0000470000027802 */ /* 0x000fe40000000f00 */
[----:B-1---5:R-:W-:Y:S05]  /*46f0*/  CALL.REL.NOINC `($__internal_2_$__cuda_sm10x_tcgen05_guardrail_trap_unallocated_columns_being_dealloced) ;  /* 0x000000f000a87944 */ /* 0x022fea0003c00000 */
.L_x_76:
[----:B------:R-:W-:Y:S01]  /*4700*/  NOP ;  /* 0x0000000000007918 */ /* 0x000fe20000000000 */
[----:B----4-:R-:W-:Y:S05]  /*4710*/  EXIT ;  /* 0x000000000000794d */ /* 0x010fea0003800000 */
.L_x_58:
[----:B------:R-:W-:-:S09]  /*4720*/  UISETP.NE.OR UP0, UPT, UR19, 0x3, !UP3 ;  /* 0x000000031300788c */ /* 0x000fd2000df05670 */
[----:B------:R-:W-:Y:S05]  /*4730*/  BRA.U UP0, `(.L_x_77) ;  /* 0x0000001900f87547 */ /* 0x000fea000b800000 */
[----:B------:R-:W2:Y:S01]  /*4740*/  LDCU.64 UR4, c[0x0][0xc88] ;  /* 0x00019100ff0477ac */ /* 0x000ea20008000a00 */
[----:B------:R-:W3:Y:S01]  /*4750*/  S2UR UR10, SR_CgaCtaId ;  /* 0x00000000000a79c3 */ /* 0x000ee20000008800 */
[----:B------:R-:W-:Y:S01]  /*4760*/  HFMA2 R10, -RZ, RZ, 0, 0 ;  /* 0x00000000ff0a7431 */ /* 0x000fe200000001ff */
[----:B------:R-:W-:Y:S01]  /*4770*/  MOV R9, RZ ;  /* 0x000000ff00097202 */ /* 0x000fe20000000f00 */
[----:B------:R-:W4:Y:S01]  /*4780*/  LDCU UR61, c[0x0][0x370] ;  /* 0x00006e00ff3d77ac */ /* 0x000f220008000800 */
[----:B------:R-:W-:Y:S01]  /*4790*/  HFMA2 R3, -RZ, RZ, 0, 0.0078125 ;  /* 0x00002000ff037431 */ /* 0x000fe200000001ff */
[----:B------:R-:W4:Y:S03]  /*47a0*/  LDCU.128 UR64, c[0x0][0xf10] ;  /* 0x0001e200ff4077ac */ /* 0x000f260008000c00 */
[----:B------:R-:W1:Y:S01]  /*47b0*/  LDC.64 R12, c[0x0][0x348] ;  /* 0x0000d200ff0c7b82 */ /* 0x000e620000000a00 */
[----:B------:R-:W3:Y:S01]  /*47c0*/  LDCU UR53, c[0x0][0x374] ;  /* 0x00006e80ff3577ac */ /* 0x000ee20008000800 */
[----:B------:R-:W3:Y:S01]  /*47d0*/  LDCU.64 UR54, c[0x0][0xc90] ;  /* 0x00019200ff3677ac */ /* 0x000ee20008000a00 */
[----:B--2---:R-:W-:Y:S01]  /*47e0*/  UISETP.NE.U32.AND UP0, UPT, UR4, URZ, UPT ;  /* 0x000000ff0400728c */ /* 0x004fe2000bf05070 */
[----:B------:R-:W2:Y:S01]  /*47f0*/  LDCU UR15, c[0x0][0xf0c] ;  /* 0x0001e180ff0f77ac */ /* 0x000ea20008000800 */
[----:B------:R-:W2:Y:S01]  /*4800*/  LDCU UR69, c[0x0][0xf20] ;  /* 0x0001e400ff4577ac */ /* 0x000ea20008000800 */
[----:B------:R-:W2:Y:S01]  /*4810*/  LDCU UR4, c[0x0][0xf30] ;  /* 0x0001e600ff0477ac */ /* 0x000ea20008000800 */
[----:B------:R-:W-:Y:S01]  /*4820*/  UMOV UR21, 0x400 ;  /* 0x0000040000157882 */ /* 0x000fe20000000000 */
[----:B----4-:R-:W-:-:S02]  /*4830*/  UIMAD.WIDE.U32 UR6, UR61, UR64, URZ ;  /* 0x000000403d0672a5 */ /* 0x010fc4000f8e00ff */
[----:B---3--:R-:W-:Y:S02]  /*4840*/  UIMAD.WIDE.U32 UR8, UR53, UR67, URZ ;  /* 0x00000043350872a5 */ /* 0x008fe4000f8e00ff */
[----:B------:R-:W-:Y:S02]  /*4850*/  ULEA UR21, UR10, UR21, 0x18 ;  /* 0x000000150a157291 */ /* 0x000fe4000f8ec0ff */
[----:B------:R-:W-:Y:S02]  /*4860*/  UISETP.NE.AND.EX UP6, UPT, UR5, URZ, UPT, UP0 ;  /* 0x000000ff0500728c */ /* 0x000fe4000bfc5300 */
[----:B------:R-:W-:Y:S02]  /*4870*/  UISETP.NE.AND UP0, UPT, UR45, 0x1, UPT ;  /* 0x000000012d00788c */ /* 0x000fe4000bf05270 */
[----:B------:R-:W-:Y:S02]  /*4880*/  UISETP.NE.U32.AND UP0, UPT, UR54, URZ, UPT ;  /* 0x000000ff3600728c */ /* 0x000fe4000bf05070 */
[----:B------:R-:W-:-:S02]  /*4890*/  UIADD3 UR57, UPT, UPT, UR21, 0x30, URZ ;  /* 0x0000003015397890 */ /* 0x000fc4000fffe0ff */
[----:B------:R-:W-:Y:S02]  /*48a0*/  UIADD3 UR49, UPT, UPT, UR21, 0x38, URZ ;  /* 0x0000003815317890 */ /* 0x000fe4000fffe0ff */
[----:B------:R-:W-:Y:S02]  /*48b0*/  UIADD3 UR41, UPT, UPT, UR21, 0x40, URZ ;  /* 0x0000004015297890 */ /* 0x000fe4000fffe0ff */
[----:B------:R-:W-:Y:S02]  /*48c0*/  UIADD3 UR33, UPT, UPT, UR21, 0x48, URZ ;  /* 0x0000004815217890 */ /* 0x000fe4000fffe0ff */
[----:B------:R-:W-:Y:S01]  /*48d0*/  USEL UR68, URZ, 0x1, UP5 ;  /* 0x00000001ff447887 */ /* 0x000fe2000a800000 */
[----:B------:R-:W-:Y:S01]  /*48e0*/  UMOV UR6, UR7 ;  /* 0x0000000700067c82 */ /* 0x000fe20008000000 */
[----:B------:R-:W-:Y:S01]  /*48f0*/  UMOV UR62, UR9 ;  /* 0x00000009003e7c82 */ /* 0x000fe20008000000 */
[----:B------:R-:W-:Y:S02]  /*4900*/  UISETP.GE.AND UP3, UPT, UR45, 0x1, UPT ;  /* 0x000000012d00788c */ /* 0x000fe4000bf66270 */
[----:B------:R-:W-:Y:S01]  /*4910*/  UISETP.NE.AND.EX UP5, UPT, UR55, URZ, UPT, UP0 ;  /* 0x000000ff3700728c */ /* 0x000fe2000bfa5300 */
[----:B------:R-:W-:Y:S01]  /*4920*/  UMOV UR29, URZ ;  /* 0x000000ff001d7c82 */ /* 0x000fe20008000000 */
[----:B------:R-:W-:Y:S01]  /*4930*/  UPLOP3.LUT UP1, UPT, UPT, UPT, UPT, 0x40, 0x4 ;  /* 0x000000000004789c */ /* 0x000fe20003f2e870 */
[----:B------:R-:W3:Y:S01]  /*4940*/  LDCU.64 UR22, c[0x0][0xf28] ;  /* 0x0001e500ff1677ac */ /* 0x000ee20008000a00 */
[----:B--2---:R-:W-:-:S02]  /*4950*/  UISETP.NE.AND UP3, UPT, UR15, 0x1, UPT ;  /* 0x000000010f00788c */ /* 0x004fc4000bf65270 */
[----:B------:R-:W-:Y:S02]  /*4960*/  UPRMT UR46, UR10, 0x654, UR57 ;  /* 0x000006540a2e7896 */ /* 0x000fe40008000039 */
[----:B------:R-:W-:Y:S02]  /*4970*/  UPRMT UR39, UR10, 0x654, UR49 ;  /* 0x000006540a277896 */ /* 0x000fe40008000031 */
[----:B------:R-:W-:Y:S02]  /*4980*/  UPRMT UR38, UR10, 0x654, UR41 ;  /* 0x000006540a267896 */ /* 0x000fe40008000029 */
[----:B------:R-:W-:Y:S02]  /*4990*/  UPRMT UR37, UR10, 0x654, UR33 ;  /* 0x000006540a257896 */ /* 0x000fe40008000021 */
[----:B------:R-:W-:Y:S02]  /*49a0*/  USHF.R.U32.HI UR63, URZ, UR65, UR6 ;  /* 0x00000041ff3f7299 */ /* 0x000fe40008011606 */
[----:B------:R-:W-:-:S02]  /*49b0*/  USHF.R.U32.HI UR62, URZ, UR69, UR62 ;  /* 0x00000045ff3e7299 */ /* 0x000fc4000801163e */
[----:B------:R-:W-:Y:S02]  /*49c0*/  UISETP.NE.AND UP0, UPT, UR66, 0x1, UPT ;  /* 0x000000014200788c */ /* 0x000fe4000bf05270 */
[----:B-1----:R-:W-:-:S11]  /*49d0*/  UISETP.NE.AND UP4, UPT, UR4, 0x1, UPT ;  /* 0x000000010400788c */ /* 0x002fd6000bf85270 */
.L_x_92:
[C---:B------:R-:W-:Y:S02]  /*49e0*/  LEA R8, R10.reuse, UR21, 0x3 ;  /* 0x000000150a087c11 */ /* 0x040fe4000f8e18ff */
[----:B------:R-:W-:Y:S02]  /*49f0*/  SHF.L.U32 R5, R9, 0x1f, RZ ;  /* 0x0000001f09057819 */ /* 0x000fe400000006ff */
[----:B------:R-:W-:Y:S02]  /*4a00*/  LEA R6, R10, UR21, 0x4 ;  /* 0x000000150a067c11 */ /* 0x000fe4000f8e20ff */
[----:B-1----:R-:W1:Y:S02]  /*4a10*/  SYNCS.PHASECHK.TRANS64.TRYWAIT P0, [R8+URZ+0x80], R5 ;  /* 0x00008005080075a7 */ /* 0x002e6400080011ff */
[----:B-1----:R-:W-:Y:S05]  /*4a20*/  @!P0 BRA `(.L_x_78) ;  /* 0x000000e400c08947 */ /* 0x002fea0003800000 */
.L_x_213:
[----:B-1----:R-:W1:Y:S01]  /*4a30*/  LDS.128 R4, [R6+0xe0] ;  /* 0x0000e00006047984 */ /* 0x002e620000000c00 */
[----:B------:R-:W-:Y:S01]  /*4a40*/  UISETP.GE.AND UP0, UPT, UR45, 0x1, UPT ;  /* 0x000000012d00788c */ /* 0x000fe2000bf06270 */
[----:B------:R-:W-:Y:S01]  /*4a50*/  @!PT LDS RZ, [RZ] ;  /* 0x00000000fffff984 */ /* 0x000fe20000000800 */
[----:B------:R-:W-:Y:S01]  /*4a60*/  @!PT LDS RZ, [RZ] ;  /* 0x00000000fffff984 */ /* 0x000fe20000000800 */
[----:B------:R-:W-:Y:S01]  /*4a70*/  @!PT LDS RZ, [RZ] ;  /* 0x00000000fffff984 */ /* 0x000fe20000000800 */
[----:B------:R-:W-:Y:S01]  /*4a80*/  @!PT LDS RZ, [RZ] ;  /* 0x00000000fffff984 */ /* 0x000fe20000000800 */
[----:B------:R2:W-:Y:S06]  /*4a90*/  MEMBAR.ALL.CTA ;  /* 0x0000000000007992 */ /* 0x0005ec0000008000 */
[----:B--2---:R-:W2:Y:S01]  /*4aa0*/  FENCE.VIEW.ASYNC.S ;  /* 0x00000000000073c6 */ /* 0x004ea20000000000 */
[----:B-1----:R-:W-:Y:S11]  /*4ab0*/  LOP3.LUT P0, RZ, R6, 0x1, RZ, 0xc0, !PT ;  /* 0x0000000106ff7812 */ /* 0x002ff6000780c0ff */
[----:B------:R-:W-:Y:S02]  /*4ac0*/  @!UPT UIADD3 URZ, UPT, UPT, URZ, URZ, URZ ;  /* 0x000000fffffff290 */ /* 0x000fe4000fffe0ff */
[----:B--2---:R-:W-:Y:S01]  /*4ad0*/  VOTEU.ANY UP3, P0 ;  /* 0x0000000000ff7886 */ /* 0x004fe20000060100 */
[----:B------:R-:W-:Y:S11]  /*4ae0*/  PLOP3.LUT P0, PT, PT, PT, UP3, 0x80, 0x8 ;  /* 0x000000000008781c */ /* 0x000ff60003f0f038 */
[----:B------:R-:W-:Y:S02]  /*4af0*/  @!UPT UIADD3 URZ, UPT, UPT, URZ, URZ, URZ ;  /* 0x000000fffffff290 */ /* 0x000fe4000fffe0ff */
[----:B------:R-:W-:Y:S02]  /*4b00*/  @P0 SHF.R.U32.HI R0, RZ, 0x10, R5 ;  /* 0x00000010ff000819 */ /* 0x000fe40000011605 */
[----:B------:R-:W-:Y:S02]  /*4b10*/  @P0 MOV R2, R4 ;  /* 0x0000000400020202 */ /* 0x000fe40000000f00 */
[----:B------:R-:W-:Y:S01]  /*4b20*/  @P0 R2UR UR4, R0 ;  /* 0x00000000000402ca */ /* 0x000fe200000e0000 */
[----:B------:R-:W-:Y:S01]  /*4b30*/  VIADD R0, R8, 0x90 ;  /* 0x0000009008007836 */ /* 0x000fe20000000000 */
[----:B------:R-:W-:Y:S02]  /*4b40*/  @P0 LOP3.LUT R4, R5, 0xffff, RZ, 0xc0, !PT ;  /* 0x0000ffff05040812 */ /* 0x000fe400078ec0ff */
[----:B------:R-:W-:Y:S02]  /*4b50*/  @P0 R2UR UR6, R2 ;  /* 0x00000000020602ca */ /* 0x000fe400000e0000 */
[----:B------:R-:W-:Y:S02]  /*4b60*/  PRMT R0, RZ, 0x654, R0 ;  /* 0x00000654ff007816 */ /* 0x000fe40000000000 */
[----:B------:R-:W-:Y:S02]  /*4b70*/  @P0 R2UR UR5, R4 ;  /* 0x00000000040502ca */ /* 0x000fe400000e0000 */
[----:B------:R1:W-:Y:S03]  /*4b80*/  SYNCS.ARRIVE.TRANS64.RED.A1T0 RZ, [R0+URZ], RZ ;  /* 0x000000ff00ff79a7 */ /* 0x0003e600081004ff */
[----:B------:R-:W-:Y:S04]  /*4b90*/  @UP3 UMOV UR47, UR4 ;  /* 0x00000004002f3c82 */ /* 0x000fe80008000000 */
[----:B------:R-:W-:Y:S04]  /*4ba0*/  @UP3 UMOV UR14, UR6 ;  /* 0x00000006000e3c82 */ /* 0x000fe80008000000 */
[----:B------:R-:W-:Y:S01]  /*4bb0*/  @UP3 UMOV UR13, UR5 ;  /* 0x00000005000d3c82 */ /* 0x000fe20008000000 */
[----:B------:R-:W-:Y:S05]  /*4bc0*/  BRA.U !UP0, `(.L_x_79) ;  /* 0x0000000108c07547 */ /* 0x000fea000b800000 */
[----:B------:R-:W-:Y:S02]  /*4bd0*/  UIMAD.WIDE.U32 UR16, UR13, UR67, URZ ;  /* 0x000000430d1072a5 */ /* 0x000fe4000f8e00ff */
[----:B------:R-:W-:Y:S02]  /*4be0*/  UP2UR UR20, UPR, URZ, 0x4 ;  /* 0x00000004ff147883 */ /* 0x000fe40008000000 */
[----:B------:R-:W-:Y:S02]  /*4bf0*/  UISETP.NE.AND UP2, UPT, UR66, 0x1, UPT ;  /* 0x000000014200788c */ /* 0x000fe4000bf45270 */
[----:B------:R-:W-:Y:S02]  /*4c00*/  UIMAD.WIDE.U32 UR18, UR14, UR64, URZ ;  /* 0x000000400e1272a5 */ /* 0x000fe4000f8e00ff */
[----:B------:R-:W-:Y:S02]  /*4c10*/  USEL UR4, UR53, UR62, !UP2 ;  /* 0x0000003e35047287 */ /* 0x000fe4000d000000 */
[----:B------:R-:W-:Y:S02]  /*4c20*/  UISETP.NE.AND UP0, UPT, UR15, 0x1, UPT ;  /* 0x000000010f00788c */ /* 0x000fe4000bf05270 */
[----:B------:R-:W-:Y:S02]  /*4c30*/  UP2UR UR25, UPR, URZ, 0x2 ;  /* 0x00000002ff197883 */ /* 0x000fe40008000000 */
[----:B------:R-:W-:Y:S02]  /*4c40*/  UISETP.NE.AND UP1, UPT, UR45, 0x1, UPT ;  /* 0x000000012d00788c */ /* 0x000fe4000bf25270 */
[----:B---3--:R-:W-:Y:S02]  /*4c50*/  UIMAD.WIDE.U32 UR8, UR4, UR22, URZ ;  /* 0x00000016040872a5 */ /* 0x008fe4000f8e00ff */
[----:B------:R-:W-:Y:S01]  /*4c60*/  USEL UR7, UR61, UR63, !UP0 ;  /* 0x0000003f3d077287 */ /* 0x000fe2000c000000 */
[----:B------:R-:W-:Y:S02]  /*4c70*/  UMOV UR5, UR17 ;  /* 0x0000001100057c82 */ /* 0x000fe40008000000 */
[----:B------:R-:W-:Y:S02]  /*4c80*/  USHF.R.U32.HI UR6, URZ, UR69, UR5 ;  /* 0x00000045ff067299 */ /* 0x000fe40008011605 */
[----:B------:R-:W-:Y:S02]  /*4c90*/  UIMAD.WIDE.U32 UR10, UR7, UR22, URZ ;  /* 0x00000016070a72a5 */ /* 0x000fe4000f8e00ff */
[----:B------:R-:W-:Y:S02]  /*4ca0*/  USEL UR6, UR13, UR6, !UP2 ;  /* 0x000000060d067287 */ /* 0x000fe4000d000000 */
[----:B------:R-:W-:Y:S01]  /*4cb0*/  UISETP.NE.AND UP2, UPT, UR20, URZ, UPT ;  /* 0x000000ff1400728c */ /* 0x000fe2000bf45270 */
[----:B------:R-:W-:Y:S02]  /*4cc0*/  UMOV UR5, UR19 ;  /* 0x0000001300057c82 */ /* 0x000fe40008000000 */
[----:B------:R-:W-:Y:S03]  /*4cd0*/  USHF.R.U32.HI UR12, URZ, UR65, UR5 ;  /* 0x00000041ff0c7299 */ /* 0x000fe60008011605 */
[----:B------:R-:W-:Y:S02]  /*4ce0*/  UMOV UR5, UR9 ;  /* 0x0000000900057c82 */ /* 0x000fe40008000000 */
[----:B------:R-:W-:Y:S03]  /*4cf0*/  @UP1 USHF.R.U32.HI UR4, URZ, UR23, UR5 ;  /* 0x00000017ff041299 */ /* 0x000fe60008011605 */
[----:B------:R-:W-:Y:S01]  /*4d00*/  UMOV UR5, UR11 ;  /* 0x0000000b00057c82 */ /* 0x000fe20008000000 */
[----:B------:R-:W-:Y:S02]  /*4d10*/  UIMAD UR4, UR45, UR4, URZ ;  /* 0x000000042d0472a4 */ /* 0x000fe4000f8e02ff */
[----:B------:R-:W-:Y:S02]  /*4d20*/  @UP1 USHF.R.U32.HI UR7, URZ, UR23, UR5 ;  /* 0x00000017ff071299 */ /* 0x000fe40008011605 */
[----:B------:R-:W-:Y:S02]  /*4d30*/  USEL UR5, UR14, UR12, !UP0 ;  /* 0x0000000c0e057287 */ /* 0x000fe4000c000000 */
[----:B------:R-:W-:Y:S02]  /*4d40*/  UIMAD.WIDE.U32 UR10, UR6, UR22, URZ ;  /* 0x00000016060a72a5 */ /* 0x000fe4000f8e00ff */
[----:B------:R-:W-:Y:S02]  /*4d50*/  UIMAD UR8, UR45, UR7, URZ ;  /* 0x000000072d0872a4 */ /* 0x000fe4000f8e02ff */
[----:B------:R-:W-:Y:S03]  /*4d60*/  UISETP.GE.AND UP0, UPT, UR6, UR4, UPT ;  /* 0x000000040600728c */ /* 0x000fe6000bf06270 */
[----:B------:R-:W-:Y:S01]  /*4d70*/  UMOV UR4, UR11 ;  /* 0x0000000b00047c82 */ /* 0x000fe20008000000 */
[----:B------:R-:W-:Y:S02]  /*4d80*/  UISETP.GE.OR UP0, UPT, UR5, UR8, UP0 ;  /* 0x000000080500728c */ /* 0x000fe40008706670 */
[----:B------:R-:W-:Y:S02]  /*4d90*/  USHF.R.U32.HI UR4, URZ, UR23, UR4 ;  /* 0x00000017ff047299 */ /* 0x000fe40008011604 */
[----:B------:R-:W-:Y:S02]  /*4da0*/  UIMAD.WIDE.U32 UR8, UR5, UR22, URZ ;  /* 0x00000016050872a5 */ /* 0x000fe4000f8e00ff */
[----:B------:R-:W-:Y:S04]  /*4db0*/  USEL UR10, UR6, UR4, !UP1 ;  /* 0x00000004060a7287 */ /* 0x000fe8000c800000 */
[----:B------:R-:W-:Y:S01]  /*4dc0*/  UIADD3 UR11, UPT, UPT, -UR10, URZ, URZ ;  /* 0x000000ff0a0b7290 */ /* 0x000fe2000fffe1ff */
[----:B------:R-:W-:Y:S02]  /*4dd0*/  @!UP0 UMOV UR4, UR9 ;  /* 0x0000000900048c82 */ /* 0x000fe40008000000 */
[----:B------:R-:W-:Y:S02]  /*4de0*/  @!UP0 USHF.R.U32.HI UR4, URZ, UR23, UR4 ;  /* 0x00000017ff048299 */ /* 0x000fe40008011604 */
[----:B------:R-:W-:Y:S02]  /*4df0*/  UIMAD UR8, UR45, UR11, UR6 ;  /* 0x0000000b2d0872a4 */ /* 0x000fe4000f8e0206 */
[----:B------:R-:W-:Y:S02]  /*4e00*/  @!UP0 USEL UR4, UR5, UR4, !UP1 ;  /* 0x0000000405048287 */ /* 0x000fe4000c800000 */
[----:B------:R-:W-:Y:S02]  /*4e10*/  UISETP.NE.AND UP1, UPT, UR25, URZ, UPT ;  /* 0x000000ff1900728c */ /* 0x000fe4000bf25270 */
[----:B------:R-:W-:Y:S02]  /*4e20*/  @!UP0 UIMAD UR7, UR7, UR8, UR4 ;  /* 0x00000008070782a4 */ /* 0x000fe4000f8e0204 */
[----:B------:R-:W-:Y:S02]  /*4e30*/  @!UP0 UIADD3 UR9, UPT, UPT, UR10, -UR4, URZ ;  /* 0x800000040a098290 */ /* 0x000fe4000fffe0ff */
[----:B------:R-:W-:Y:S02]  /*4e40*/  UIADD3 UR8, UPT, UPT, -UR6, URZ, URZ ;  /* 0x000000ff06087290 */ /* 0x000fe4000fffe1ff */
[----:B------:R-:W-:Y:S02]  /*4e50*/  UIADD3 UR4, UPT, UPT, -UR5, URZ, URZ ;  /* 0x000000ff05047290 */ /* 0x000fe4000fffe1ff */
[----:B------:R-:W-:Y:S03]  /*4e60*/  @!UP0 UIMAD UR6, UR9, UR45, UR5 ;  /* 0x0000002d090682a4 */ /* 0x000fe6000f8e0205 */
[----:B------:R-:W-:Y:S01]  /*4e70*/  @!UP0 UMOV UR5, UR7 ;  /* 0x0000000700058c82 */ /* 0x000fe20008000000 */
[----:B------:R-:W-:Y:S02]  /*4e80*/  UIMAD UR7, UR15, UR4, UR14 ;  /* 0x000000040f0772a4 */ /* 0x000fe4000f8e020e */
[----:B------:R-:W-:Y:S02]  /*4e90*/  UIMAD UR4, UR66, UR8, UR13 ;  /* 0x00000008420472a4 */ /* 0x000fe4000f8e020d */
[----:B------:R-:W-:Y:S02]  /*4ea0*/  UIMAD UR14, UR5, UR15, UR7 ;  /* 0x0000000f050e72a4 */ /* 0x000fe4000f8e0207 */
[----:B------:R-:W-:Y:S11]  /*4eb0*/  UIMAD UR13, UR6, UR66, UR4 ;  /* 0x00000042060d72a4 */ /* 0x000ff6000f8e0204 */
[----:B------:R-:W-:Y:S01]  /*4ec0*/  @!UPT UIADD3 URZ, UPT, UPT, URZ, URZ, URZ ;  /* 0x000000fffffff290 */ /* 0x000fe2000fffe0ff */
.L_x_79:
[----:B------:R-:W2:Y:S01]  /*4ed0*/  @!UP4 LDCU.128 UR8, c[0x0][0xf10] ;  /* 0x0001e200ff08c7ac */ /* 0x000ea20008000c00 */
[----:B------:R-:W-:Y:S04]  /*4ee0*/  ISETP.NE.U32.AND P0, PT, RZ, UR54, PT ;  /* 0x00000036ff007c0c */ /* 0x000fe8000bf05070 */
[----:B------:R-:W-:Y:S01]  /*4ef0*/  ISETP.NE.AND.EX P0, PT, RZ, UR55, PT, P0 ;  /* 0x00000037ff007c0c */ /* 0x000fe2000bf05300 */
[----:B------:R-:W4:Y:S01]  /*4f00*/  @!UP4 LDCU UR5, c[0x0][0xf0c] ;  /* 0x0001e180ff05c7ac */ /* 0x000f220008000800 */
[----:B------:R-:W3:Y:S01]  /*4f10*/  @!UP4 LDCU UR4, c[0x0][0xf20] ;  /* 0x0001e400ff04c7ac */ /* 0x000ee20008000800 */
[----:B------:R-:W-:Y:S02]  /*4f20*/  USHF.L.U32 UR17, UR24, 0x8, URZ ;  /* 0x0000000818117899 */ /* 0x000fe400080006ff */
[----:B--2---:R-:W-:Y:S02]  /*4f30*/  UIMAD.WIDE.U32 UR6, UR14, UR8, URZ ;  /* 0x000000080e0672a5 */ /* 0x004fe4000f8e00ff */
[----:B------:R-:W-:Y:S02]  /*4f40*/  UIADD3 UR18, UPT, UPT, UR17, 0x60, URZ ;  /* 0x0000006011127890 */ /* 0x000fe4000fffe0ff */
[----:B------:R-:W-:Y:S02]  /*4f50*/  @!UP4 USHF.R.U32.HI UR7, URZ, UR9, UR7 ;  /* 0x00000009ff07c299 */ /* 0x000fe40008011607 */
[----:B------:R-:W-:Y:S02]  /*4f60*/  UIMAD.WIDE.U32 UR8, UR13, UR11, URZ ;  /* 0x0000000b0d0872a5 */ /* 0x000fe4000f8e00ff */
[----:B----4-:R-:W-:Y:S02]  /*4f70*/  @!UP4 UISETP.NE.AND UP0, UPT, UR5, 0x1, UPT ;  /* 0x000000010500c88c */ /* 0x010fe4000bf05270 */
[----:B------:R-:W-:Y:S02]  /*4f80*/  USHF.L.U32 UR59, UR27, 0x7, URZ ;  /* 0x000000071b3b7899 */ /* 0x000fe400080006ff */
[----:B------:R-:W-:Y:S02]  /*4f90*/  @!UP4 USEL UR7, UR14, UR7, !UP0 ;  /* 0x000000070e07c287 */ /* 0x000fe4000c000000 */
[----:B------:R-:W-:Y:S01]  /*4fa0*/  @!UP4 UISETP.NE.AND UP0, UPT, UR10, 0x1, UPT ;  /* 0x000000010a00c88c */ /* 0x000fe2000bf05270 */
[----:B------:R-:W-:Y:S01]  /*4fb0*/  @!UP4 UMOV UR6, UR9 ;  /* 0x000000090006cc82 */ /* 0x000fe20008000000 */
[----:B------:R-:W-:Y:S01]  /*4fc0*/  UMOV UR58, UR18 ;  /* 0x00000012003a7c82 */ /* 0x000fe20008000000 */
[----:B---3--:R-:W-:Y:S04]  /*4fd0*/  @!UP4 USHF.R.U32.HI UR6, URZ, UR4, UR6 ;  /* 0x00000004ff06c299 */ /* 0x008fe80008011606 */
[----:B------:R-:W-:Y:S04]  /*4fe0*/  @!UP4 USEL UR6, UR13, UR6, !UP0 ;  /* 0x000000060d06c287 */ /* 0x000fe8000c000000 */
[----:B------:R-:W-:Y:S02]  /*4ff0*/  @!UP4 UIADD3 UR4, UPT, UPT, -UR7, UR6, URZ ;  /* 0x000000060704c290 */ /* 0x000fe4000fffe1ff */
[----:B------:R-:W-:Y:S02]  /*5000*/  @!UP4 UIADD3 UR6, UPT, UPT, UR7, -UR6, URZ ;  /* 0x800000060706c290 */ /* 0x000fe4000fffe0ff */
[----:B------:R-:W-:Y:S02]  /*5010*/  @!UP4 UIMAD UR14, UR4, UR5, UR14 ;  /* 0x00000005040ec2a4 */ /* 0x000fe4000f8e020e */
[----:B------:R-:W-:Y:S01]  /*5020*/  @!UP4 UIMAD UR13, UR6, UR10, UR13 ;  /* 0x0000000a060dc2a4 */ /* 0x000fe2000f8e020d */
[----:B------:R-:W-:Y:S11]  /*5030*/  BRA.U UP1, `(.L_x_80) ;  /* 0x0000000101107547 */ /* 0x000ff6000b800000 */
[----:B-1----:R-:W-:Y:S04]  /*5040*/  MOV R0, UR68 ;  /* 0x0000004400007c02 */ /* 0x002fe80008000f00 */
[----:B------:R-:W-:Y:S04]  /*5050*/  SHF.L.U32 R5, R0, 0x1f, RZ ;  /* 0x0000001f00057819 */ /* 0x000fe800000006ff */
[----:B------:R-:W1:Y:S02]  /*5060*/  SYNCS.PHASECHK.TRANS64.TRYWAIT P1, [UR21+0x78], R5 ;  /* 0x00007805ff0075a7 */ /* 0x000e640008021115 */
[----:B-1----:R-:W-:Y:S05]  /*5070*/  @!P1 BRA `(.L_x_81) ;  /* 0x000000e000409947 */ /* 0x002fea0003800000 */
.L_x_80:
[----:B------:R-:W-:Y:S05]  /*5080*/  BRA.U !UP5, `(.L_x_82) ;  /* 0x000000010d387547 */ /* 0x000fea000b800000 */
[----:B------:R-:W-:Y:S01]  /*5090*/  UPLOP3.LUT UP2, UPT, UPT, UPT, UP6, 0x80, 0x8 ;  /* 0x000000000008789c */ /* 0x000fe20003f4f060 */
[----:B-1----:R-:W-:Y:S01]  /*50a0*/  HFMA2 R0, -RZ, RZ, 0, 5.9604644775390625e-08 ;  /* 0x00000001ff007431 */ /* 0x002fe200000001ff */
[----:B------:R-:W1:Y:S01]  /*50b0*/  LDCU.64 UR8, c[0x0][0x358] ;  /* 0x00006b00ff0877ac */ /* 0x000e620008000a00 */
[----:B------:R-:W-:Y:S03]  /*50c0*/  IMAD.MOV.U32 R176, RZ, RZ, 0x1 ;  /* 0x00000001ffb07424 */ /* 0x000fe600078e00ff */
[----:B------:R-:W-:Y:S05]  /*50d0*/  PLOP3.LUT P1, PT, PT, PT, UP2, 0x80, 0x8 ;  /* 0x000000000008781c */ /* 0x000fea0003f2f028 */
[----:B------:R-:W2:Y:S01]  /*50e0*/  @UP2 LDCU.64 UR4, c[0x0][0xc88] ;  /* 0x00019100ff0427ac */ /* 0x000ea20008000a00 */
[----:B------:R-:W-:Y:S07]  /*50f0*/  @UP2 UIMAD UR6, UR36, UR54, URZ ;  /* 0x00000036240622a4 */ /* 0x000fee000f8e02ff */
[----:B------:R-:W-:Y:S01]  /*5100*/  @!P1 PRMT R176, R0, 0x7610, R176 ;  /* 0x0000761000b09816 */ /* 0x000fe200000000b0 */
[----:B--2---:R-:W-:Y:S06]  /*5110*/  @UP2 UIMAD.WIDE UR4, UR6, 0x4, UR4 ;  /* 0x00000004060428a5 */ /* 0x004fec000f8e0204 */
[----:B------:R-:W-:Y:S01]  /*5120*/  IMAD.U32 R4, RZ, RZ, UR4 ;  /* 0x00000004ff047e24 */ /* 0x000fe2000f8e00ff */
[----:B------:R-:W-:Y:S04]  /*5130*/  MOV R5, UR5 ;  /* 0x0000000500057c02 */ /* 0x000fe80008000f00 */
[----:B------:R-:W2:Y:S01]  /*5140*/  @!UP2 LDCU UR4, c[0x0][0xc80] ;  /* 0x00019000ff04a7ac */ /* 0x000ea20008000800 */
[----:B-1---5:R3:W5:Y:S02]  /*5150*/  @P1 LDG.E R133, desc[UR8][R4.64] ;  /* 0x0000000804851981 */ /* 0x022764000c1e1900 */
[----:B--23--:R-:W-:Y:S07]  /*5160*/  @!P1 IMAD.U32 R133, RZ, RZ, UR4 ;  /* 0x00000004ff859e24 */ /* 0x00cfee000f8e00ff */
.L_x_82:
[----:B-----5:R-:W-:Y:S01]  /*5170*/  @!P0 FSETP.EQ.AND P2, PT, R133, RZ, PT ;  /* 0x000000ff8500820b */ /* 0x020fe20003f42000 */
[----:B------:R-:W-:Y:S01]  /*5180*/  @!UPT UIADD3 URZ, UPT, UPT, URZ, URZ, URZ ;  /* 0x000000fffffff290 */ /* 0x000fe2000fffe0ff */
[----:B------:R-:W-:Y:S11]  /*5190*/  @!P0 BRA `(.L_x_83) ;  /* 0x0000000000148947 */ /* 0x000ff60003800000 */
[----:B------:R-:W-:Y:S02]  /*51a0*/  LOP3.LUT P0, RZ, R176, 0xff, RZ, 0xc0, !PT ;  /* 0x000000ffb0ff7812 */ /* 0x000fe4000780c0ff */
[----:B------:R-:W-:Y:S04]  /*51b0*/  PLOP3.LUT P2, PT, PT, PT, UP2, 0x80, 0x8 ;  /* 0x000000000008781c */ /* 0x000fe80003f4f028 */
[----:B------:R-:W-:Y:S07]  /*51c0*/  PLOP3.LUT P2, PT, P2, PT, PT, 0x8, 0x80 ;  /* 0x000000000080781c */ /* 0x000fee000174e170 */
[----:B------:R-:W-:Y:S11]  /*51d0*/  @P0 FSETP.EQ.AND P2, PT, R133, RZ, PT ;  /* 0x000000ff8500020b */ /* 0x000ff60003f42000 */
[----:B------:R-:W-:Y:S02]  /*51e0*/  @!UPT UIADD3 URZ, UPT, UPT, URZ, URZ, URZ ;  /* 0x000000fffffff290 */ /* 0x000fe4000fffe0ff */
.L_x_83:
[----:B-1----:R-:W-:Y:S01]  /*51f0*/  IMAD.MOV.U32 R0, RZ, RZ, 0x1 ;  /* 0x00000001ff007424 */ /* 0x002fe200078e00ff */
[----:B------:R-:W-:Y:S01]  /*5200*/  ULOP3.LUT UP0, UR19, UR29, 0x1, URZ, 0xc0, !UPT ;  /* 0x000000011d137892 */ /* 0x000fe2000f80c0ff */
[----:B------:R-:W-:Y:S03]  /*5210*/  ELECT P1, URZ, PT ;  /* 0x0000000000ff782f */ /* 0x000fe60003820000 */
[----:B------:R-:W-:Y:S02]  /*5220*/  SHF.L.U32 R5, R0, 0x1f, RZ ;  /* 0x0000001f00057819 */ /* 0x000fe400000006ff */
[----:B------:R-:W-:Y:S02]  /*5230*/  PLOP3.LUT P1, PT, P2, P1, PT, 0xf2, 0x2f ;  /* 0x00000000002f781c */ /* 0x000fe40001723e72 */
[----:B------:R-:W1:Y:S03]  /*5240*/  SYNCS.PHASECHK.TRANS64.TRYWAIT P0, [UR21+0x50], R5 ;  /* 0x00005005ff0075a7 */ /* 0x000e660008001115 */
[----:B------:R-:W-:Y:S01]  /*5250*/  @UP0 UIADD3 UR58, UPT, UPT, UR17, URZ, URZ ;  /* 0x000000ff113a0290 */ /* 0x000fe2000fffe0ff */
[----:B-1----:R-:W-:Y:S11]  /*5260*/  @!P0 BRA `(.L_x_84) ;  /* 0x000000dc00dc8947 */ /* 0x002ff60003800000 */
.L_x_216:
[----:B------:R-:W-:Y:S01]  /*5270*/  @!P1 IADD3 R2, P0, PT, R12, 0x980, RZ ;  /* 0x000009800c029810 */ /* 0x000fe20007f1e0ff */
[----:B------:R-:W-:Y:S01]  /*5280*/  VOTEU.ALL UP0, P1 ;  /* 0x0000000000ff7886 */ /* 0x000fe20000800000 */
[----:B------:R-:W-:Y:S01]  /*5290*/  UMOV UR6, 0x0 ;  /* 0x0000000000067882 */ /* 0x000fe20000000000 */
[----:B------:R-:W-:Y:S01]  /*52a0*/  UMOV UR7, 0x10000000 ;  /* 0x1000000000077882 */ /* 0x000fe20000000000 */
[----:B------:R-:W-:Y:S01]  /*52b0*/  @!P1 R2UR UR5, R2 ;  /* 0x00000000020592ca */ /* 0x000fe200000e0000 */
[----:B-1----:R-:W-:Y:S01]  /*52c0*/  @!P1 IMAD.X R0, RZ, RZ, R13, P0 ;  /* 0x000000ffff009224 */ /* 0x002fe200000e060d */
[----:B------:R-:W-:Y:S02]  /*52d0*/  @!UP0 UIADD3 UR56, UPT, UPT, UR21, 0x200, URZ ;  /* 0x0000020015388890 */ /* 0x000fe4000fffe0ff */
[----:B------:R-:W-:Y:S02]  /*52e0*/  @!UP0 UIADD3 UR10, UPT, UPT, UR58, 0x80, URZ ;  /* 0x000000803a0a8890 */ /* 0x000fe4000fffe0ff */
[----:B------:R-:W-:Y:S01]  /*52f0*/  @!P1 R2UR UR4, R0 ;  /* 0x00000000000492ca */ /* 0x000fe200000e0000 */
[----:B------:R-:W-:Y:S01]  /*5300*/  @!UP0 UIADD3 UR8, UPT, UPT, UR21, 0x1200, URZ ;  /* 0x0000120015088890 */ /* 0x000fe2000fffe0ff */
[----:B------:R-:W-:Y:S01]  /*5310*/  @!P1 IMAD.MOV.U32 R0, RZ, RZ, 0x2000 ;  /* 0x00002000ff009424 */ /* 0x000fe200078e00ff */
[----:B------:R-:W-:Y:S01]  /*5320*/  VOTEU.ALL UP0, P1 ;  /* 0x0000000000ff7886 */ /* 0x000fe20000800000 */
[----:B------:R-:W-:Y:S01]  /*5330*/  UMOV UR60, UR36 ;  /* 0x00000024003c7c82 */ /* 0x000fe20008000000 */
[----:B------:R-:W-:Y:S01]  /*5340*/  UMOV UR9, UR57 ;  /* 0x0000003900097c82 */ /* 0x000fe20008000000 */
[----:B------:R-:W-:Y:S01]  /*5350*/  UMOV UR11, UR59 ;  /* 0x0000003b000b7c82 */ /* 0x000fe20008000000 */
[----:B------:R-:W-:Y:S01]  /*5360*/  IMAD.U32 R6, RZ, RZ, UR5 ;  /* 0x00000005ff067e24 */ /* 0x000fe2000f8e00ff */
[----:B------:R-:W-:Y:S05]  /*5370*/  UMOV UR12, UR36 ;  /* 0x00000024000c7c82 */ /* 0x000fea0008000000 */
[----:B------:R-:W-:Y:S01]  /*5380*/  IMAD.U32 R7, RZ, RZ, UR4 ;  /* 0x00000004ff077e24 */ /* 0x000fe2000f8e00ff */
[----:B------:R-:W-:Y:S04]  /*5390*/  @!P1 R2UR UR4, R6 ;  /* 0x00000000060492ca */ /* 0x000fe800000e0000 */
[----:B------:R-:W-:Y:S11]  /*53a0*/  @!P1 R2UR UR5, R7 ;  /* 0x00000000070592ca */ /* 0x000ff600000e0000 */
[----:B------:R-:W-:Y:S02]  /*53b0*/  @!UPT UIADD3 URZ, UPT, UPT, URZ, URZ, URZ ;  /* 0x000000fffffff290 */ /* 0x000fe4000fffe0ff */
[----:B------:R1:W-:Y:S01]  /*53c0*/  @!UP0 UTMALDG.3D [UR56], [UR4], desc[UR6] ;  /* 0x00000638040085b4 */ /* 0x0003e20008011000 */
[----:B------:R-:W-:Y:S05]  /*53d0*/  VOTEU.ALL UP0, P1 ;  /* 0x0000000000ff7886 */ /* 0x000fea0000800000 */
[----:B------:R1:W-:Y:S01]  /*53e0*/  @!UP0 UTMALDG.3D [UR8], [UR4], desc[UR6] ;  /* 0x00000608040085b4 */ /* 0x0003e20008011000 */
[----:B------:R1:W-:Y:S01]  /*53f0*/  @!P1 SYNCS.ARRIVE.TRANS64.RED.A0TR RZ, [UR21+0x30], R0 ;  /* 0x00003000ffff99a7 */ /* 0x0003e20008300415 */
[----:B------:R-:W-:Y:S01]  /*5400*/  SYNCS.ARRIVE.TRANS64.RED.A1T0 RZ, [UR46], RZ ;  /* 0x000000ffffff79a7 */ /* 0x000fe2000810042e */
[----:B------:R-:W2:Y:S02]  /*5410*/  SYNCS.PHASECHK.TRANS64.TRYWAIT P0, [UR21+0x58], R5 ;  /* 0x00005805ff0075a7 */ /* 0x000ea40008001115 */
[----:B-12---:R-:W-:Y:S05]  /*5420*/  @!P0 BRA `(.L_x_85) ;  /* 0x000000dc00848947 */ /* 0x006fea0003800000 */
.L_x_218:
        /* <DEDUP_REMOVED lines=11> */
[----:B------:R-:W-:Y:S01]  /*54e0*/  @!UP0 UIADD3 UR8, UPT, UPT, UR21, 0x3200, URZ ;  /* 0x0000320015088890 */ /* 0x000fe2000fffe0ff */
[----:B------:R-:W-:Y:S01]  /*54f0*/  VOTEU.ALL UP0, P1 ;  /* 0x0000000000ff7886 */ /* 0x000fe20000800000 */
[----:B------:R-:W-:Y:S02]  /*5500*/  UMOV UR50, UR58 ;  /* 0x0000003a00327c82 */ /* 0x000fe40008000000 */
[----:B------:R-:W-:Y:S01]  /*5510*/  IMAD.U32 R6, RZ, RZ, UR5 ;  /* 0x00000005ff067e24 */ /* 0x000fe2000f8e00ff */
[----:B------:R-:W-:Y:S01]  /*5520*/  UMOV UR52, UR36 ;  /* 0x0000002400347c82 */ /* 0x000fe20008000000 */
[----:B------:R-:W-:Y:S01]  /*5530*/  UMOV UR9, UR49 ;  /* 0x0000003100097c82 */ /* 0x000fe20008000000 */
[----:B------:R-:W-:Y:S01]  /*5540*/  UMOV UR12, UR36 ;  /* 0x00000024000c7c82 */ /* 0x000fe20008000000 */
[----:B------:R-:W-:Y:S01]  /*5550*/  UMOV UR11, UR51 ;  /* 0x00000033000b7c82 */ /* 0x000fe20008000000 */
[----:B------:R-:W-:Y:S01]  /*5560*/  USHF.L.U32 UR16, UR19, 0x5, URZ ;  /* 0x0000000513107899 */ /* 0x000fe200080006ff */
[----:B------:R-:W-:Y:S01]  /*5570*/  IMAD.U32 R7, RZ, RZ, UR4 ;  /* 0x00000004ff077e24 */ /* 0x000fe2000f8e00ff */
[----:B------:R-:W-:Y:S04]  /*5580*/  @!P1 R2UR UR4, R6 ;  /* 0x00000000060492ca */ /* 0x000fe800000e0000 */
[----:B------:R-:W-:Y:S11]  /*5590*/  @!P1 R2UR UR5, R7 ;  /* 0x00000000070592ca */ /* 0x000ff600000e0000 */
[----:B------:R-:W-:Y:S02]  /*55a0*/  @!UPT UIADD3 URZ, UPT, UPT, URZ, URZ, URZ ;  /* 0x000000fffffff290 */ /* 0x000fe4000fffe0ff */
[----:B------:R-:W-:Y:S01]  /*55b0*/  @!UP0 UTMALDG.3D [UR48], [UR4], desc[UR6] ;  /* 0x00000630040085b4 */ /* 0x000fe20008011000 */
[----:B------:R-:W-:Y:S05]  /*55c0*/  VOTEU.ALL UP0, P1 ;  /* 0x0000000000ff7886 */ /* 0x000fea0000800000 */
[----:B------:R1:W-:Y:S01]  /*55d0*/  @!UP0 UTMALDG.3D [UR8], [UR4], desc[UR6] ;  /* 0x00000608040085b4 */ /* 0x0003e20008011000 */
[----:B------:R2:W-:Y:S01]  /*55e0*/  @!P1 SYNCS.ARRIVE.TRANS64.RED.A0TR RZ, [UR21+0x38], R0 ;  /* 0x00003800ffff99a7 */ /* 0x0005e20008300415 */
[----:B------:R-:W-:Y:S01]  /*55f0*/  SYNCS.ARRIVE.TRANS64.RED.A1T0 RZ, [UR39], RZ ;  /* 0x000000ffffff79a7 */ /* 0x000fe20008100427 */
[----:B------:R-:W3:Y:S01]  /*5600*/  SYNCS.PHASECHK.TRANS64.TRYWAIT P0, [UR21+0x60], R5 ;  /* 0x00006005ff0075a7 */ /* 0x000ee20008001115 */
[----:B-1----:R-:W-:Y:S01]  /*5610*/  UIADD3 UR4, UPT, UPT, UR17, -UR16, URZ ;  /* 0x8000001011047290 */ /* 0x002fe2000fffe0ff */
[----:B--23--:R-:W-:Y:S11]  /*5620*/  @!P0 BRA `(.L_x_86) ;  /* 0x000000dc001c8947 */ /* 0x00cff60003800000 */
.L_x_220:
[----:B------:R-:W-:Y:S01]  /*5630*/  @!P1 IADD3 R2, P0, PT, R12, 0x980, RZ ;  /* 0x000009800c029810 */ /* 0x000fe20007f1e0ff */
[----:B------:R-:W-:Y:S01]  /*5640*/  VOTEU.ALL UP0, P1 ;  /* 0x0000000000ff7886 */ /* 0x000fe20000800000 */
[----:B------:R-:W-:Y:S02]  /*5650*/  UIADD3 UR42, UPT, UPT, UR4, 0x40, URZ ;  /* 0x00000040042a7890 */ /* 0x000fe4000fffe0ff */
        /* <DEDUP_REMOVED lines=8> */
[----:B------:R-:W-:Y:S01]  /*56e0*/  UMOV UR24, 0x0 ;  /* 0x0000000000187882 */ /* 0x000fe20000000000 */
[----:B------:R-:W-:Y:S01]  /*56f0*/  UMOV UR25, 0x10000000 ;  /* 0x1000000000197882 */ /* 0x000fe20000000000 */
[----:B------:R-:W-:Y:S01]  /*5700*/  UMOV UR43, UR59 ;  /* 0x0000003b002b7c82 */ /* 0x000fe20008000000 */
[----:B------:R-:W-:Y:S01]  /*5710*/  IMAD.U32 R6, RZ, RZ, UR6 ;  /* 0x00000006ff067e24 */ /* 0x000fe2000f8e00ff */
[----:B------:R-:W-:Y:S01]  /*5720*/  UMOV UR44, UR36 ;  /* 0x00000024002c7c82 */ /* 0x000fe20008000000 */
[----:B------:R-:W-:Y:S01]  /*5730*/  UMOV UR9, UR41 ;  /* 0x0000002900097c82 */ /* 0x000fe20008000000 */
[----:B------:R-:W-:Y:S01]  /*5740*/  UMOV UR11, UR59 ;  /* 0x0000003b000b7c82 */ /* 0x000fe20008000000 */
[----:B------:R-:W-:Y:S01]  /*5750*/  UMOV UR12, UR36 ;  /* 0x00000024000c7c82 */ /* 0x000fe20008000000 */
[----:B------:R-:W-:Y:S01]  /*5760*/  @!P1 R2UR UR6, R6 ;  /* 0x00000000060692ca */ /* 0x000fe200000e0000 */
[----:B------:R-:W-:Y:S05]  /*5770*/  IMAD.U32 R7, RZ, RZ, UR5 ;  /* 0x00000005ff077e24 */ /* 0x000fea000f8e00ff */
        /* <DEDUP_REMOVED lines=9> */
.L_x_222:
[----:B------:R-:W-:Y:S01]  /*5810*/  @!P1 IADD3 R2, P0, PT, R12, 0x980, RZ ;  /* 0x000009800c029810 */ /* 0x000fe20007f1e0ff */
[----:B------:R-:W-:Y:S01]  /*5820*/  VOTEU.ALL UP0, P1 ;  /* 0x0000000000ff7886 */ /* 0x000fe20000800000 */
[----:B------:R-:W-:Y:S01]  /*5830*/  UMOV UR6, 0x0 ;  /* 0x0000000000067882 */ /* 0x000fe20000000000 */
[----:B------:R-:W-:Y:S01]  /*5840*/  UMOV UR7, 0x10000000 ;  /* 0x1000000000077882 */ /* 0x000fe20000000000 */
[----:B------:R-:W-:Y:S01]  /*5850*/  @!P1 R2UR UR5, R2 ;  /* 0x00000000020592ca */ /* 0x000fe200000e0000 */
[----:B-1----:R-:W-:Y:S01]  /*5860*/  @!P1 IMAD.X R0, RZ, RZ, R13, P0 ;  /* 0x000000ffff009224 */ /* 0x002fe200000e060d */
[----:B------:R-:W-:Y:S01]  /*5870*/  @!UP0 UIADD3 UR10, UPT, UPT, UR4, 0xc0, URZ ;  /* 0x000000c0040a8890 */ /* 0x000fe2000fffe0ff */
[----:B------:R-:W-:Y:S01]  /*5880*/  SHF.L.U32 R4, RZ, 0x1f, RZ ;  /* 0x0000001fff047819 */ /* 0x000fe200000006ff */
        /* <DEDUP_REMOVED lines=10> */
[----:B------:R-:W-:Y:S03]  /*5930*/  UMOV UR11, UR35 ;  /* 0x00000023000b7c82 */ /* 0x000fe60008000000 */
        /* <DEDUP_REMOVED lines=10> */
[----:B-1----:R-:W-:Y:S01]  /*59e0*/  UIADD3 UR4, UPT, UPT, UR17, UR16, URZ ;  /* 0x0000001011047290 */ /* 0x002fe2000fffe0ff */
[----:B--23--:R-:W-:Y:S11]  /*59f0*/  @!P0 BRA `(.L_x_88) ;  /* 0x000000d800588947 */ /* 0x00cff60003800000 */
.L_x_224:
[----:B------:R-:W-:Y:S01]  /*5a00*/  @!P1 IADD3 R2, P0, PT, R12, 0x980, RZ ;  /* 0x000009800c029810 */ /* 0x000fe20007f1e0ff */
[----:B------:R-:W-:Y:S01]  /*5a10*/  VOTEU.ALL UP0, P1 ;  /* 0x0000000000ff7886 */ /* 0x000fe20000800000 */
[----:B------:R-:W-:Y:S02]  /*5a20*/  UIADD3 UR26, UPT, UPT, UR4, 0x20, URZ ;  /* 0x00000020041a7890 */ /* 0x000fe4000fffe0ff */
[----:B------:R-:W-:Y:S01]  /*5a30*/  @!P1 R2UR UR6, R2 ;  /* 0x00000000020692ca */ /* 0x000fe200000e0000 */
[----:B------:R-:W-:Y:S01]  /*5a40*/  @!P1 IMAD.X R0, RZ, RZ, R13, P0 ;  /* 0x000000ffff009224 */ /* 0x000fe200000e060d */
        /* <DEDUP_REMOVED lines=15> */
[----:B-1----:R-:W-:Y:S01]  /*5b40*/  IMAD.U32 R7, RZ, RZ, UR5 ;  /* 0x00000005ff077e24 */ /* 0x002fe2000f8e00ff */
[----:B------:R-:W-:Y:S04]  /*5b50*/  UMOV UR12, UR36 ;  /* 0x00000024000c7c82 */ /* 0x000fe80008000000 */
        /* <DEDUP_REMOVED lines=9> */
.L_x_226:
[----:B------:R-:W-:Y:S01]  /*5bf0*/  @!P1 IADD3 R2, P0, PT, R12, 0x980, RZ ;  /* 0x000009800c029810 */ /* 0x000fe20007f1e0ff */
[----:B------:R-:W-:Y:S01]  /*5c00*/  VOTEU.ALL UP0, P1 ;  /* 0x0000000000ff7886 */ /* 0x000fe20000800000 */
[----:B------:R-:W-:Y:S01]  /*5c10*/  UMOV UR6, 0x0 ;  /* 0x0000000000067882 */ /* 0x000fe20000000000 */
[----:B------:R-:W-:Y:S01]  /*5c20*/  UMOV UR7, 0x10000000 ;  /* 0x1000000000077882 */ /* 0x000fe20000000000 */
[----:B------:R-:W-:Y:S01]  /*5c30*/  @!P1 R2UR UR5, R2 ;  /* 0x00000000020592ca */ /* 0x000fe200000e0000 */
[----:B------:R-:W-:Y:S01]  /*5c40*/  @!P1 IMAD.X R0, RZ, RZ, R13, P0 ;  /* 0x000000ffff009224 */ /* 0x000fe200000e060d */
[----:B------:R-:W-:Y:S02]  /*5c50*/  @!UP0 UIADD3 UR10, UPT, UPT, UR4, 0xa0, URZ ;  /* 0x000000a0040a8890 */ /* 0x000fe4000fffe0ff */
[----:B------:R-:W-:Y:S02]  /*5c60*/  @!UP0 UIADD3 UR27, UPT, UPT, UR59, 0x40, URZ ;  /* 0x000000403b1b8890 */ /* 0x000fe4000fffe0ff */
[----:B------:R-:W-:Y:S01]  /*5c70*/  @!P1 R2UR UR4, R0 ;  /* 0x00000000000492ca */ /* 0x000fe200000e0000 */
[----:B------:R-:W-:Y:S01]  /*5c80*/  @!UP0 UIADD3 UR24, UPT, UPT, UR21, 0x2200, URZ ;  /* 0x0000220015188890 */ /* 0x000fe2000fffe0ff */
[----:B------:R-:W-:Y:S01]  /*5c90*/  @!P1 IMAD.MOV.U32 R0, RZ, RZ, 0x2000 ;  /* 0x00002000ff009424 */ /* 0x000fe200078e00ff */
[----:B------:R-:W-:Y:S02]  /*5ca0*/  @!UP0 UIADD3 UR8, UPT, UPT, UR21, 0x3200, URZ ;  /* 0x0000320015088890 */ /* 0x000fe4000fffe0ff */
[----:B------:R-:W-:Y:S02]  /*5cb0*/  UISETP.NE.AND UP0, UPT, UR19, URZ, UPT ;  /* 0x000000ff1300728c */ /* 0x000fe4000bf05270 */
[----:B------:R-:W-:Y:S01]  /*5cc0*/  IMAD.U32 R6, RZ, RZ, UR5 ;  /* 0x00000005ff067e24 */ /* 0x000fe2000f8e00ff */
[----:B------:R-:W-:Y:S01]  /*5cd0*/  UMOV UR25, UR49 ;  /* 0x0000003100197c82 */ /* 0x000fe20008000000 */
[----:B------:R-:W-:Y:S01]  /*5ce0*/  UMOV UR28, UR36 ;  /* 0x00000024001c7c82 */ /* 0x000fe20008000000 */
[----:B------:R-:W-:Y:S01]  /*5cf0*/  UMOV UR9, UR49 ;  /* 0x0000003100097c82 */ /* 0x000fe20008000000 */
[----:B------:R-:W-:Y:S01]  /*5d00*/  UMOV UR12, UR36 ;  /* 0x00000024000c7c82 */ /* 0x000fe20008000000 */
[----:B------:R-:W-:Y:S01]  /*5d10*/  UMOV UR11, UR27 ;  /* 0x0000001b000b7c82 */ /* 0x000fe20008000000 */
[----:B-1----:R-:W-:Y:S01]  /*5d20*/  IMAD.U32 R7, RZ, RZ, UR4 ;  /* 0x00000004ff077e24 */ /* 0x002fe2000f8e00ff */
[----:B------:R-:W-:Y:S02]  /*5d30*/  @!P1 R2UR UR4, R6 ;  /* 0x00000000060492ca */ /* 0x000fe400000e0000 */
[----:B------:R-:W-:Y:S02]  /*5d40*/  @!UP0 UIADD3 UR18, UPT, UPT, UR17, URZ, URZ ;  /* 0x000000ff11128290 */ /* 0x000fe4000fffe0ff */
[----:B------:R-:W-:Y:S01]  /*5d50*/  @!P1 R2UR UR5, R7 ;  /* 0x00000000070592ca */ /* 0x000fe200000e0000 */
[----:B------:R-:W-:Y:S11]  /*5d60*/  VOTEU.ALL UP0, P1 ;  /* 0x0000000000ff7886 */ /* 0x000ff60000800000 */
[----:B------:R-:W-:Y:S01]  /*5d70*/  @!UPT UIADD3 URZ, UPT, UPT, URZ, URZ, URZ ;  /* 0x000000fffffff290 */ /* 0x000fe2000fffe0ff */
[----:B------:R1:W-:Y:S01]  /*5d80*/  @!UP0 UTMALDG.3D [UR24], [UR4], desc[UR6] ;  /* 0x00000618040085b4 */ /* 0x0003e20008011000 */
[----:B------:R-:W-:Y:S05]  /*5d90*/  VOTEU.ALL UP0, P1 ;  /* 0x0000000000ff7886 */ /* 0x000fea0000800000 */
[----:B------:R1:W-:Y:S01]  /*5da0*/  @!UP0 UTMALDG.3D [UR8], [UR4], desc[UR6] ;  /* 0x00000608040085b4 */ /* 0x0003e20008011000 */
[----:B------:R1:W-:Y:S01]  /*5db0*/  @!P1 SYNCS.ARRIVE.TRANS64.RED.A0TR RZ, [UR21+0x38], R0 ;  /* 0x00003800ffff99a7 */ /* 0x0003e20008300415 */
[----:B------:R-:W-:Y:S01]  /*5dc0*/  SYNCS.ARRIVE.TRANS64.RED.A1T0 RZ, [UR39], RZ ;  /* 0x000000ffffff79a7 */ /* 0x000fe20008100427 */
[----:B------:R-:W2:Y:S02]  /*5dd0*/  SYNCS.PHASECHK.TRANS64.TRYWAIT P0, [UR21+0x60], R4 ;  /* 0x00006004ff0075a7 */ /* 0x000ea40008001115 */
[----:B-12---:R-:W-:Y:S05]  /*5de0*/  @!P0 BRA `(.L_x_90) ;  /* 0x000000d4008c8947 */ /* 0x006fea0003800000 */
.L_x_228:
[----:B------:R-:W-:Y:S01]  /*5df0*/  @!P1 IADD3 R2, P0, PT, R12, 0x980, RZ ;  /* 0x000009800c029810 */ /* 0x000fe20007f1e0ff */
[----:B------:R-:W-:Y:S01]  /*5e00*/  VOTEU.ALL UP0, P1 ;  /* 0x0000000000ff7886 */ /* 0x000fe20000800000 */
[----:B------:R-:W-:Y:S01]  /*5e10*/  UMOV UR6, 0x0 ;  /* 0x0000000000067882 */ /* 0x000fe20000000000 */
[----:B------:R-:W-:Y:S01]  /*5e20*/  UMOV UR7, 0x10000000 ;  /* 0x1000000000077882 */ /* 0x000fe20000000000 */
[----:B------:R-:W-:Y:S01]  /*5e30*/  @!P1 R2UR UR5, R2 ;  /* 0x00000000020592ca */ /* 0x000fe200000e0000 */
[----:B------:R-:W-:Y:S01]  /*5e40*/  @!P1 IMAD.X R0, RZ, RZ, R13, P0 ;  /* 0x000000ffff009224 */ /* 0x000fe200000e060d */
[----:B------:R-:W-:Y:S01]  /*5e50*/  @!UP0 UIADD3 UR16, UPT, UPT, UR21, 0x4200, URZ ;  /* 0x0000420015108890 */ /* 0x000fe2000fffe0ff */
[----:B------:R-:W-:Y:S01]  /*5e60*/  VIADD R10, R10, 0x1 ;  /* 0x000000010a0a7836 */ /* 0x000fe20000000000 */
        /* <DEDUP_REMOVED lines=9> */
[----:B------:R-:W-:Y:S01]  /*5f00*/  UMOV UR9, UR41 ;  /* 0x0000002900097c82 */ /* 0x000fe20008000000 */
[----:B------:R-:W-:Y:S01]  /*5f10*/  UMOV UR11, UR59 ;  /* 0x0000003b000b7c82 */ /* 0x000fe20008000000 */
[----:B------:R-:W-:Y:S03]  /*5f20*/  UMOV UR12, UR36 ;  /* 0x00000024000c7c82 */ /* 0x000fe60008000000 */
[----:B-1----:R-:W-:Y:S01]  /*5f30*/  IMAD.U32 R7, RZ, RZ, UR4 ;  /* 0x00000004ff077e24 */ /* 0x002fe2000f8e00ff */
        /* <DEDUP_REMOVED lines=10> */
.L_x_230:
[----:B------:R-:W-:Y:S01]  /*5fe0*/  UIADD3 UR29, UPT, UPT, UR29, 0x1, URZ ;  /* 0x000000011d1d7890 */ /* 0x000fe2000fffe0ff */
[----:B------:R-:W-:Y:S01]  /*5ff0*/  @!P1 IADD3 R2, P0, PT, R12, 0x980, RZ ;  /* 0x000009800c029810 */ /* 0x000fe20007f1e0ff */
[----:B------:R-:W-:Y:S01]  /*6000*/  UPLOP3.LUT UP1, UPT, UPT, UPT, UPT, 0x80, 0x8 ;  /* 0x000000000008789c */ /* 0x000fe20003f2f070 */
[----:B------:R-:W-:Y:S01]  /*6010*/  R2UR UR24, R178 ;  /* 0x00000000b21872ca */ /* 0x000fe200000e0000 */
[----:B------:R-:W-:Y:S01]  /*6020*/  VOTEU.ALL UP0, P1 ;  /* 0x0000000000ff7886 */ /* 0x000fe20000800000 */
[----:B------:R-:W-:Y:S01]  /*6030*/  @!P1 R2UR UR5, R2 ;  /* 0x00000000020592ca */ /* 0x000fe200000e0000 */
[----:B------:R-:W-:Y:S01]  /*6040*/  @!P1 IMAD.X R0, RZ, RZ, R13, P0 ;  /* 0x000000ffff009224 */ /* 0x000fe200000e060d */
[----:B------:R-:W-:Y:S01]  /*6050*/  UMOV UR6, 0x0 ;  /* 0x0000000000067882 */ /* 0x000fe20000000000 */
[----:B------:R-:W-:Y:S01]  /*6060*/  UMOV UR7, 0x10000000 ;  /* 0x1000000000077882 */ /* 0x000fe20000000000 */
[----:B------:R-:W-:Y:S01]  /*6070*/  @!UP0 UIADD3 UR19, UPT, UPT, UR59, 0x40, URZ ;  /* 0x000000403b138890 */ /* 0x000fe2000fffe0ff */
[----:B------:R-:W-:Y:S01]  /*6080*/  R2UR UR25, R179 ;  /* 0x00000000b31972ca */ /* 0x000fe200000e0000 */
[----:B------:R-:W-:Y:S01]  /*6090*/  @!UP0 UIADD3 UR16, UPT, UPT, UR21, 0x6200, URZ ;  /* 0x0000620015108890 */ /* 0x000fe2000fffe0ff */
[----:B------:R-:W-:Y:S01]  /*60a0*/  @!P1 R2UR UR4, R0 ;  /* 0x00000000000492ca */ /* 0x000fe200000e0000 */
[----:B------:R-:W-:Y:S01]  /*60b0*/  @!UP0 UIADD3 UR10, UPT, UPT, UR18, 0x80, URZ ;  /* 0x00000080120a8890 */ /* 0x000fe2000fffe0ff */
[----:B------:R-:W-:Y:S01]  /*60c0*/  ISETP.NE.AND P0, PT, R10, 0x2, PT ;  /* 0x000000020a00780c */ /* 0x000fe20003f05270 */
[----:B------:R-:W-:Y:S01]  /*60d0*/  @!UP0 UIADD3 UR8, UPT, UPT, UR21, 0x7200, URZ ;  /* 0x0000720015088890 */ /* 0x000fe2000fffe0ff */
[----:B------:R-:W-:Y:S02]  /*60e0*/  VOTEU.ALL UP0, P1 ;  /* 0x0000000000ff7886 */ /* 0x000fe40000800000 */
[----:B------:R-:W-:Y:S01]  /*60f0*/  IMAD.U32 R6, RZ, RZ, UR5 ;  /* 0x00000005ff067e24 */ /* 0x000fe2000f8e00ff */
[----:B------:R-:W-:Y:S01]  /*6100*/  UMOV UR17, UR33 ;  /* 0x0000002100117c82 */ /* 0x000fe20008000000 */
[----:B------:R-:W-:Y:S01]  /*6110*/  UMOV UR20, UR36 ;  /* 0x0000002400147c82 */ /* 0x000fe20008000000 */
[----:B------:R-:W-:Y:S01]  /*6120*/  UMOV UR9, UR33 ;  /* 0x0000002100097c82 */ /* 0x000fe20008000000 */
[----:B------:R-:W-:Y:S01]  /*6130*/  UMOV UR12, UR36 ;  /* 0x00000024000c7c82 */ /* 0x000fe20008000000 */
[----:B------:R-:W-:Y:S01]  /*6140*/  UMOV UR11, UR19 ;  /* 0x00000013000b7c82 */ /* 0x000fe20008000000 */
[----:B------:R-:W-:Y:S01]  /*6150*/  SEL R0, RZ, 0x1, P0 ;  /* 0x00000001ff007807 */ /* 0x000fe20000000000 */
[----:B-1----:R-:W-:Y:S01]  /*6160*/  IMAD.U32 R7, RZ, RZ, UR4 ;  /* 0x00000004ff077e24 */ /* 0x002fe2000f8e00ff */
[----:B------:R-:W-:Y:S01]  /*6170*/  @!P1 R2UR UR4, R6 ;  /* 0x00000000060492ca */ /* 0x000fe200000e0000 */
[----:B------:R-:W-:Y:S01]  /*6180*/  UIADD3 UR24, UPT, UPT, UR13, UR24, URZ ;  /* 0x000000180d187290 */ /* 0x000fe2000fffe0ff */
[----:B------:R-:W-:Y:S01]  /*6190*/  LOP3.LUT R9, R9, R0, RZ, 0x3c, !PT ;  /* 0x0000000009097212 */ /* 0x000fe200078e3cff */
[----:B------:R-:W-:Y:S01]  /*61a0*/  UIADD3 UR27, UPT, UPT, UR14, UR25, URZ ;  /* 0x000000190e1b7290 */ /* 0x000fe2000fffe0ff */
[----:B------:R-:W-:Y:S01]  /*61b0*/  @!P1 R2UR UR5, R7 ;  /* 0x00000000070592ca */ /* 0x000fe200000e0000 */
[----:B------:R-:W-:Y:S01]  /*61c0*/  UMOV UR36, UR47 ;  /* 0x0000002f00247c82 */ /* 0x000fe20008000000 */
[----:B------:R-:W-:Y:S11]  /*61d0*/  SEL R10, R10, RZ, P0 ;  /* 0x000000ff0a0a7207 */ /* 0x000ff60000000000 */
[----:B------:R1:W-:Y:S01]  /*61e0*/  @!UP0 UTMALDG.3D [UR16], [UR4], desc[UR6] ;  /* 0x00000610040085b4 */ /* 0x0003e20008011000 */
[----:B------:R-:W-:Y:S05]  /*61f0*/  VOTEU.ALL UP0, P1 ;  /* 0x0000000000ff7886 */ /* 0x000fea0000800000 */
[----:B------:R1:W-:Y:S01]  /*6200*/  @!UP0 UTMALDG.3D [UR8], [UR4], desc[UR6] ;  /* 0x00000608040085b4 */ /* 0x0003e20008011000 */
[----:B------:R1:W-:Y:S01]  /*6210*/  @!P1 SYNCS.ARRIVE.TRANS64.RED.A0TR RZ, [UR21+0x48], R3 ;  /* 0x00004803ffff99a7 */ /* 0x0003e20008300415 */
[----:B------:R-:W-:Y:S01]  /*6220*/  SYNCS.ARRIVE.TRANS64.RED.A1T0 RZ, [UR37], RZ ;  /* 0x000000ffffff79a7 */ /* 0x000fe20008100425 */
[----:B------:R-:W-:Y:S05]  /*6230*/  BRA.U UP3, `(.L_x_92) ;  /* 0xffffffe503e87547 */ /* 0x000fea000b83ffff */
[----:B------:R-:W2:Y:S02]  /*6240*/  SYNCS.PHASECHK.TRANS64.TRYWAIT P0, [UR21+0x50], R5 ;  /* 0x00005005ff0075a7 */ /* 0x000ea40008001115 */
[----:B--2---:R-:W-:Y:S05]  /*6250*/  @!P0 BRA `(.L_x_93) ;  /* 0x000000d000a08947 */ /* 0x004fea0003800000 */
.L_x_232:
[----:B------:R-:W3:Y:S02]  /*6260*/  SYNCS.PHASECHK.TRANS64.TRYWAIT P0, [UR21+0x58], R5 ;  /* 0x00005805ff0075a7 */ /* 0x000ee40008001115 */
[----:B---3--:R-:W-:Y:S05]  /*6270*/  @!P0 BRA `(.L_x_94) ;  /* 0x000000d000b08947 */ /* 0x008fea0003800000 */
.L_x_234:
[----:B------:R-:W3:Y:S01]  /*6280*/  SYNCS.PHASECHK.TRANS64.TRYWAIT P0, [UR21+0x60], R5 ;  /* 0x00006005ff0075a7 */ /* 0x000ee20008001115 */
[----:B--2---:R-:W-:Y:S01]  /*6290*/  HFMA2 R0, -RZ, RZ, 0, 5.9604644775390625e-08 ;  /* 0x00000001ff007431 */ /* 0x004fe200000001ff */
[----:B---3--:R-:W-:Y:S06]  /*62a0*/  @!P0 BRA `(.L_x_95) ;  /* 0x000000d000bc8947 */ /* 0x008fec0003800000 */
.L_x_236:
[----:B--2---:R-:W-:Y:S02]  /*62b0*/  MOV R2, UR21 ;  /* 0x0000001500027c02 */ /* 0x004fe40008000f00 */
[----:B-1----:R-:W-:-:S07]  /*62c0*/  SHF.L.U32 R3, R0, 0x1f, RZ ;  /* 0x0000001f00037819 */ /* 0x002fce00000006ff */
.L_x_96:
[----:B-1----:R1:W2:Y:S02]  /*62d0*/  SYNCS.PHASECHK.TRANS64.TRYWAIT P0, [R2+URZ+0x68], R3 ;  /* 0x00006803020075a7 */ /* 0x0022a400080011ff */
[----:B--2---:R-:W-:Y:S05]  /*62e0*/  @!P0 NANOSLEEP.SYNCS 0x989680 ;  /* 0x009896800000895d */ /* 0x004fea0003900000 */
[----:B------:R-:W2:Y:S02]  /*62f0*/  @!P0 SYNCS.PHASECHK.TRANS64 P0, [R2+URZ+0x68], R3 ;  /* 0x00006803020085a7 */ /* 0x000ea400080010ff */
[----:B--2---:R-:W-:Y:S05]  /*6300*/  @P0 EXIT ;  /* 0x000000000000094d */ /* 0x004fea0003800000 */
[----:B------:R-:W-:Y:S05]  /*6310*/  BRA `(.L_x_96) ;  /* 0xfffffffc00ec7947 */ /* 0x000fea000383ffff */
.L_x_77:
[----:B------:R-:W-:-:S06]  /*6320*/  UISETP.GE.AND UP0, UPT, UR19, 0x4, UPT ;  /* 0x000000041300788c */ /* 0x000fcc000bf06270 */
[----:B------:R-:W-:-:S13]  /*6330*/  PLOP3.LUT P0, PT, PT, PT, UP0, 0x80, 0x8 ;  /* 0x000000000008781c */ /* 0x000fda0003f0f008 */
[----:B-1----:R-:W-:Y:S05]  /*6340*/  @!P0 EXIT ;  /* 0x000000000000894d */ /* 0x002fea0003800000 */
[----:B------:R-:W1:Y:S08]  /*6350*/  S2UR UR4, SR_CgaCtaId ;  /* 0x00000000000479c3 */ /* 0x000e700000008800 */
[----:B------:R-:W-:Y:S01]  /*6360*/  BAR.SYNC.DEFER_BLOCKING 0x6, 0xa0 ;  /* 0x0182800000007b1d */ /* 0x000fe20000010000 */
[C---:B------:R-:W-:Y:S01]  /*6370*/  IMAD.SHL.U32 R5, R184.reuse, 0x20, RZ ;  /* 0x00000020b8057824 */ /* 0x040fe200078e00ff */
[----:B------:R-:W-:Y:S01]  /*6380*/  LOP3.LUT R185, R184, 0x2, RZ, 0xc0, !PT ;  /* 0x00000002b8b97812 */ /* 0x000fe200078ec0ff */
[----:B------:R-:W-:-:S02]  /*6390*/  IMAD.SHL.U32 R188, R177, 0x400, RZ ;  /* 0x00000400b1bc7824 */ /* 0x000fc400078e00ff */
[----:B------:R-:W-:Y:S02]  /*63a0*/  HFMA2 R186, -RZ, RZ, 0, 0 ;  /* 0x00000000ffba7431 */ /* 0x000fe400000001ff */
[C---:B------:R-:W-:Y:S01]  /*63b0*/  IMAD.SHL.U32 R0, R184.reuse, 0x4, RZ ;  /* 0x00000004b8007824 */ /* 0x040fe200078e00ff */
[----:B------:R-:W-:Y:S01]  /*63c0*/  UMOV UR44, 0x400 ;  /* 0x00000400002c7882 */ /* 0x000fe20000000000 */
[----:B------:R-:W2:Y:S01]  /*63d0*/  LDC.64 R174, c[0x0][0xcb0] ;  /* 0x00032c00ffae7b82 */ /* 0x000ea20000000a00 */
[C---:B------:R-:W-:Y:S01]  /*63e0*/  LOP3.LUT R7, R5.reuse, 0x320, RZ, 0xc0, !PT ;  /* 0x0000032005077812 */ /* 0x040fe200078ec0ff */
[C---:B------:R-:W-:Y:S01]  /*63f0*/  IMAD.U32 R2, R184.reuse, 0x10000, RZ ;  /* 0x00010000b8027824 */ /* 0x040fe200078e00ff */
[----:B------:R-:W-:Y:S01]  /*6400*/  LOP3.LUT R5, R5, 0xc0, RZ, 0xc0, !PT ;  /* 0x000000c005057812 */ /* 0x000fe200078ec0ff */
[----:B------:R-:W-:Y:S01]  /*6410*/  IMAD.MOV.U32 R183, RZ, RZ, RZ ;  /* 0x000000ffffb77224 */ /* 0x000fe200078e00ff */
[----:B------:R-:W-:Y:S01]  /*6420*/  LOP3.LUT R188, R7, 0x400, R188, 0xf8, !PT ;  /* 0x0000040007bc7812 */ /* 0x000fe200078ef8bc */
[----:B------:R-:W-:Y:S01]  /*6430*/  IMAD.MOV R185, RZ, RZ, -R185 ;  /* 0x000000ffffb97224 */ /* 0x000fe200078e0ab9 */
[----:B------:R-:W-:Y:S01]  /*6440*/  LOP3.LUT R5, R5, 0x18, R0, 0xf8, !PT ;  /* 0x0000001805057812 */ /* 0x000fe200078ef800 */
[----:B------:R-:W3:Y:S01]  /*6450*/  LDC.64 R172, c[0x0][0xca8] ;  /* 0x00032a00ffac7b82 */ /* 0x000ee20000000a00 */
[----:B------:R-:W-:Y:S01]  /*6460*/  LOP3.LUT R184, R184, 0x4, RZ, 0xc0, !PT ;  /* 0x00000004b8b87812 */ /* 0x000fe200078ec0ff */
[----:B------:R-:W4:Y:S01]  /*6470*/  LDCU UR63, c[0x0][0x370] ;  /* 0x00006e00ff3f77ac */ /* 0x000f220008000800 */
[----:B------:R-:W-:-:S02]  /*6480*/  LOP3.LUT R188, R188, R5, RZ, 0xfc, !PT ;  /* 0x00000005bcbc7212 */ /* 0x000fc400078efcff */
[----:B------:R-:W-:Y:S01]  /*6490*/  LOP3.LUT R2, R2, 0x200000, RZ, 0xc0, !PT ;  /* 0x0020000002027812 */ /* 0x000fe200078ec0ff */
[----:B------:R-:W2:Y:S01]  /*64a0*/  LDCU.64 UR54, c[0x0][0x348] ;  /* 0x00006900ff3677ac */ /* 0x000ea20008000a00 */
[----:B------:R-:W-:Y:S01]  /*64b0*/  IADD3 R187, PT, PT, -R184, 0x2, RZ ;  /* 0x00000002b8bb7810 */ /* 0x000fe20007ffe1ff */
[----:B------:R-:W-:Y:S01]  /*64c0*/  IMAD.MOV R184, RZ, RZ, -R184 ;  /* 0x000000ffffb87224 */ /* 0x000fe200078e0ab8 */
[----:B------:R-:W-:Y:S01]  /*64d0*/  LOP3.LUT R189, R177, 0x3, RZ, 0xc0, !PT ;  /* 0x00000003b1bd7812 */ /* 0x000fe200078ec0ff */
[----:B-1----:R-:W-:Y:S01]  /*64e0*/  ULEA UR44, UR4, UR44, 0x18 ;  /* 0x0000002c042c7291 */ /* 0x002fe2000f8ec0ff */
[----:B------:R-:W-:Y:S01]  /*64f0*/  SHF.L.U32 R187, R187, 0x4, RZ ;  /* 0x00000004bbbb7819 */ /* 0x000fe200000006ff */
[----:B------:R-:W1:Y:S01]  /*6500*/  LDCU.64 UR4, c[0x0][0xc90] ;  /* 0x00019200ff0477ac */ /* 0x000e620008000a00 */
[----:B------:R-:W2:Y:S06]  /*6510*/  LDCU UR42, c[0x0][0xf0c] ;  /* 0x0001e180ff2a77ac */ /* 0x000eac0008000800 */
[----:B------:R-:W4:Y:S01]  /*6520*/  LDS R3, [UR44+0x100] ;  /* 0x0001002cff037984 */ /* 0x000f220008000800 */
[----:B------:R-:W2:Y:S01]  /*6530*/  LDCU UR39, c[0x0][0xf30] ;  /* 0x0001e600ff2777ac */ /* 0x000ea20008000800 */
[----:B------:R-:W2:Y:S01]  /*6540*/  LDCU.64 UR60, c[0x0][0xc88] ;  /* 0x00019100ff3c77ac */ /* 0x000ea20008000a00 */
[----:B------:R-:W2:Y:S01]  /*6550*/  LDCU.64 UR40, c[0x0][0xf28] ;  /* 0x0001e500ff2877ac */ /* 0x000ea20008000a00 */
[----:B-1----:R-:W-:Y:S01]  /*6560*/  IMAD.U32 R191, RZ, RZ, UR4 ;  /* 0x00000004ffbf7e24 */ /* 0x002fe2000f8e00ff */
[----:B------:R-:W-:Y:S01]  /*6570*/  UIADD3 UR4, UPT, UPT, UR44, 0x200, URZ ;  /* 0x000002002c047890 */ /* 0x000fe2000fffe0ff */
[----:B------:R-:W-:Y:S01]  /*6580*/  IMAD.U32 R190, RZ, RZ, UR5 ;  /* 0x00000005ffbe7e24 */ /* 0x000fe2000f8e00ff */
[----:B------:R-:W1:Y:S04]  /*6590*/  LDCU.128 UR56, c[0x0][0xf10] ;  /* 0x0001e200ff3877ac */ /* 0x000e680008000c00 */
[----:B------:R-:W-:Y:S01]  /*65a0*/  IMAD.U32 R181, RZ, RZ, UR4 ;  /* 0x00000004ffb57e24 */ /* 0x000fe2000f8e00ff */
[----:B------:R-:W1:Y:S03]  /*65b0*/  LDCU UR62, c[0x0][0x374] ;  /* 0x00006e80ff3e77ac */ /* 0x000e660008000800 */
[----:B------:R-:W-:Y:S01]  /*65c0*/  IMAD R188, R188, 0x2, R181 ;  /* 0x00000002bcbc7824 */ /* 0x000fe200078e02b5 */
[----:B------:R-:W-:Y:S01]  /*65d0*/  UMOV UR43, URZ ;  /* 0x000000ff002b7c82 */ /* 0x000fe20008000000 */
[----:B------:R-:W-:Y:S01]  /*65e0*/  UMOV UR53, URZ ;  /* 0x000000ff00357c82 */ /* 0x000fe20008000000 */
[----:B------:R-:W-:Y:S01]  /*65f0*/  UMOV UR47, URZ ;  /* 0x000000ff002f7c82 */ /* 0x000fe20008000000 */
[----:B-1234-:R-:W-:-:S07]  /*6600*/  IADD3 R2, PT, PT, R3, R2, RZ ;  /* 0x0000000203027210 */ /* 0x01efce0007ffe0ff */
.L_x_188:
[C---:B------:R-:W-:Y:S02]  /*6610*/  LEA R0, R183.reuse, UR44, 0x3 ;  /* 0x0000002cb7007c11 */ /* 0x040fe4000f8e18ff */
[----:B------:R-:W-:Y:S02]  /*6620*/  SHF.L.U32 R3, R186, 0x1f, RZ ;  /* 0x0000001fba037819 */ /* 0x000fe400000006ff */
[----:B--2---:R-:W-:Y:S02]  /*6630*/  LEA R5, R183, UR44, 0x4 ;  /* 0x0000002cb7057c11 */ /* 0x004fe4000f8e20ff */
[----:B------:R-:W1:Y:S02]  /*6640*/  SYNCS.PHASECHK.TRANS64.TRYWAIT P0, [R0+URZ+0x80], R3 ;  /* 0x00008003000075a7 */ /* 0x000e6400080011ff */
[----:B-1-3--:R-:W-:Y:S05]  /*6650*/  @!P0 BRA `(.L_x_97) ;  /* 0x000000cc00e88947 */ /* 0x00afea0003800000 */
.L_x_237:
[----:B------:R-:W-:Y:S01]  /*6660*/  R2UR UR7, R192 ;  /* 0x00000000c00772ca */ /* 0x000fe200000e0000 */
[----:B------:R-:W2:Y:S01]  /*6670*/  LDS.128 R4, [R5+0xe0] ;  /* 0x0000e00005047984 */ /* 0x000ea20000000c00 */
[----:B-1----:R-:W-:Y:S01]  /*6680*/  VIADD R0, R0, 0x90 ;  /* 0x0000009000007836 */ /* 0x002fe20000000000 */
[----:B------:R-:W-:Y:S04]  /*6690*/  UISETP.GE.AND UP0, UPT, UR45, 0x1, UPT ;  /* 0x000000012d00788c */ /* 0x000fe8000bf06270 */
[----:B------:R-:W-:Y:S01]  /*66a0*/  PRMT R0, RZ, 0x654, R0 ;  /* 0x00000654ff007816 */ /* 0x000fe20000000000 */
[----:B------:R-:W-:Y:S01]  /*66b0*/  @!PT LDS RZ, [RZ] ;  /* 0x00000000fffff984 */ /* 0x000fe20000000800 */
[----:B------:R-:W-:Y:S01]  /*66c0*/  @!PT LDS RZ, [RZ] ;  /* 0x00000000fffff984 */ /* 0x000fe20000000800 */
[----:B------:R-:W-:Y:S01]  /*66d0*/  @!PT LDS RZ, [RZ] ;  /* 0x00000000fffff984 */ /* 0x000fe20000000800 */
[----:B------:R-:W-:Y:S01]  /*66e0*/  @!PT LDS RZ, [RZ] ;  /* 0x00000000fffff984 */ /* 0x000fe20000000800 */
[----:B------:R1:W-:Y:S06]  /*66f0*/  MEMBAR.ALL.CTA ;  /* 0x0000000000007992 */ /* 0x0003ec0000008000 */
[----:B-1----:R-:W1:Y:S02]  /*6700*/  FENCE.VIEW.ASYNC.S ;  /* 0x00000000000073c6 */ /* 0x002e640000000000 */
[----:B-1----:R1:W-:Y:S01]  /*6710*/  SYNCS.ARRIVE.TRANS64.RED.A1T0 RZ, [R0+URZ], RZ ;  /* 0x000000ff00ff79a7 */ /* 0x0023e200081004ff */
[----:B--2---:R-:W-:Y:S11]  /*6720*/  LOP3.LUT P0, RZ, R6, 0x1, RZ, 0xc0, !PT ;  /* 0x0000000106ff7812 */ /* 0x004ff6000780c0ff */
[----:B------:R-:W-:Y:S02]  /*6730*/  @!UPT UIADD3 URZ, UPT, UPT, URZ, URZ, URZ ;  /* 0x000000fffffff290 */ /* 0x000fe4000fffe0ff */
[----:B------:R-:W-:Y:S01]  /*6740*/  VOTEU.ANY UP1, P0 ;  /* 0x0000000000ff7886 */ /* 0x000fe20000020100 */
[----:B------:R-:W-:Y:S01]  /*6750*/  PLOP3.LUT P0, PT, PT, PT, UP1, 0x80, 0x8 ;  /* 0x000000000008781c */ /* 0x000fe20003f0f018 */
[----:B------:R-:W-:Y:S06]  /*6760*/  UP2UR UR4, UPR, URZ, 0x2 ;  /* 0x00000002ff047883 */ /* 0x000fec0008000000 */
[----:B------:R-:W-:Y:S06]  /*6770*/  IMAD.U32 R193, RZ, RZ, UR4 ;  /* 0x00000004ffc17e24 */ /* 0x000fec000f8e00ff */
[----:B------:R-:W-:Y:S02]  /*6780*/  @P0 SHF.R.U32.HI R3, RZ, 0x10, R5 ;  /* 0x00000010ff030819 */ /* 0x000fe40000011605 */
[----:B------:R-:W-:Y:S02]  /*6790*/  @P0 MOV R8, R4 ;  /* 0x0000000400080202 */ /* 0x000fe40000000f00 */
[----:B------:R-:W-:Y:S02]  /*67a0*/  @P0 R2UR UR4, R3 ;  /* 0x00000000030402ca */ /* 0x000fe400000e0000 */
[----:B------:R-:W-:Y:S02]  /*67b0*/  @P0 LOP3.LUT R4, R5, 0xffff, RZ, 0xc0, !PT ;  /* 0x0000ffff05040812 */ /* 0x000fe400078ec0ff */
[----:B------:R-:W-:Y:S02]  /*67c0*/  @P0 R2UR UR6, R8 ;  /* 0x00000000080602ca */ /* 0x000fe400000e0000 */
[----:B------:R-:W-:Y:S07]  /*67d0*/  @P0 R2UR UR5, R4 ;  /* 0x00000000040502ca */ /* 0x000fee00000e0000 */
[----:B------:R-:W-:Y:S02]  /*67e0*/  @UP1 UMOV UR7, UR4 ;  /* 0x0000000400071c82 */ /* 0x000fe40008000000 */
[----:B------:R-:W-:Y:S02]  /*67f0*/  IMAD.U32 R192, RZ, RZ, UR7 ;  /* 0x00000007ffc07e24 */ /* 0x000fe4000f8e00ff */
[----:B------:R-:W-:Y:S02]  /*6800*/  @UP1 UMOV UR38, UR6 ;  /* 0x0000000600261c82 */ /* 0x000fe40008000000 */
[----:B------:R-:W-:Y:S01]  /*6810*/  @UP1 UMOV UR37, UR5 ;  /* 0x0000000500251c82 */ /* 0x000fe20008000000 */
[----:B-1----:R-:W-:Y:S05]  /*6820*/  BRA.U !UP0, `(.L_x_98) ;  /* 0x0000000108cc7547 */ /* 0x002fea000b800000 */
[----:B------:R-:W1:Y:S01]  /*6830*/  LDCU UR12, c[0x0][0xf20] ;  /* 0x0001e400ff0c77ac */ /* 0x000e620008000800 */
[----:B------:R-:W-:Y:S02]  /*6840*/  UIMAD.WIDE.U32 UR4, UR62, UR59, URZ ;  /* 0x0000003b3e0472a5 */ /* 0x000fe4000f8e00ff */
[----:B------:R-:W-:Y:S02]  /*6850*/  UIMAD.WIDE.U32 UR6, UR63, UR56, URZ ;  /* 0x000000383f0672a5 */ /* 0x000fe4000f8e00ff */
[----:B------:R-:W-:Y:S02]  /*6860*/  UISETP.NE.AND UP0, UPT, UR58, 0x1, UPT ;  /* 0x000000013a00788c */ /* 0x000fe4000bf05270 */
[----:B------:R-:W-:Y:S02]  /*6870*/  UIMAD.WIDE.U32 UR8, UR37, UR59, URZ ;  /* 0x0000003b250872a5 */ /* 0x000fe4000f8e00ff */
[----:B------:R-:W-:Y:S02]  /*6880*/  UISETP.NE.AND UP1, UPT, UR42, 0x1, UPT ;  /* 0x000000012a00788c */ /* 0x000fe4000bf25270 */
[----:B------:R-:W-:Y:S02]  /*6890*/  UIMAD.WIDE.U32 UR10, UR38, UR56, URZ ;  /* 0x00000038260a72a5 */ /* 0x000fe4000f8e00ff */
[----:B------:R-:W-:Y:S01]  /*68a0*/  UISETP.NE.AND UP2, UPT, UR45, 0x1, UPT ;  /* 0x000000012d00788c */ /* 0x000fe2000bf45270 */
[----:B------:R-:W-:Y:S02]  /*68b0*/  UMOV UR4, UR5 ;  /* 0x0000000500047c82 */ /* 0x000fe40008000000 */
[----:B-1----:R-:W-:Y:S03]  /*68c0*/  USHF.R.U32.HI UR5, URZ, UR12, UR4 ;  /* 0x0000000cff057299 */ /* 0x002fe60008011604 */
[----:B------:R-:W-:Y:S02]  /*68d0*/  UMOV UR4, UR7 ;  /* 0x0000000700047c82 */ /* 0x000fe40008000000 */
[----:B------:R-:W-:Y:S02]  /*68e0*/  USHF.R.U32.HI UR7, URZ, UR57, UR4 ;  /* 0x00000039ff077299 */ /* 0x000fe40008011604 */
[----:B------:R-:W-:Y:S02]  /*68f0*/  USEL UR4, UR62, UR5, !UP0 ;  /* 0x000000053e047287 */ /* 0x000fe4000c000000 */
[----:B------:R-:W-:Y:S01]  /*6900*/  USEL UR7, UR63, UR7, !UP1 ;  /* 0x000000073f077287 */ /* 0x000fe2000c800000 */
[----:B------:R-:W-:Y:S01]  /*6910*/  UMOV UR5, UR9 ;  /* 0x0000000900057c82 */ /* 0x000fe20008000000 */
[----:B------:R-:W-:Y:S02]  /*6920*/  UIMAD.WIDE.U32 UR8, UR4, UR40, URZ ;  /* 0x00000028040872a5 */ /* 0x000fe4000f8e00ff */
[----:B------:R-:W-:Y:S03]  /*6930*/  USHF.R.U32.HI UR6, URZ, UR12, UR5 ;  /* 0x0000000cff067299 */ /* 0x000fe60008011605 */
[----:B------:R-:W-:Y:S01]  /*6940*/  UMOV UR5, UR11 ;  /* 0x0000000b00057c82 */ /* 0x000fe20008000000 */
[----:B------:R-:W-:Y:S02]  /*6950*/  UIMAD.WIDE.U32 UR10, UR7, UR40, URZ ;  /* 0x00000028070a72a5 */ /* 0x000fe4000f8e00ff */
[----:B------:R-:W-:Y:S02]  /*6960*/  USEL UR6, UR37, UR6, !UP0 ;  /* 0x0000000625067287 */ /* 0x000fe4000c000000 */
[----:B------:R-:W-:Y:S01]  /*6970*/  USHF.R.U32.HI UR5, URZ, UR57, UR5 ;  /* 0x00000039ff057299 */ /* 0x000fe20008011605 */
[----:B------:R-:W-:Y:S02]  /*6980*/  UMOV UR8, UR9 ;  /* 0x0000000900087c82 */ /* 0x000fe40008000000 */
[----:B------:R-:W-:Y:S01]  /*6990*/  UMOV UR10, UR11 ;  /* 0x0000000b000a7c82 */ /* 0x000fe20008000000 */
[----:B------:R-:W-:Y:S02]  /*69a0*/  @UP2 USHF.R.U32.HI UR4, URZ, UR41, UR8 ;  /* 0x00000029ff042299 */ /* 0x000fe40008011608 */
[----:B------:R-:W-:Y:S02]  /*69b0*/  @UP2 USHF.R.U32.HI UR7, URZ, UR41, UR10 ;  /* 0x00000029ff072299 */ /* 0x000fe4000801160a */
[----:B------:R-:W-:Y:S02]  /*69c0*/  UIMAD UR4, UR45, UR4, URZ ;  /* 0x000000042d0472a4 */ /* 0x000fe4000f8e02ff */
[----:B------:R-:W-:Y:S02]  /*69d0*/  UIMAD.WIDE.U32 UR10, UR6, UR40, URZ ;  /* 0x00000028060a72a5 */ /* 0x000fe4000f8e00ff */
[----:B------:R-:W-:Y:S02]  /*69e0*/  USEL UR5, UR38, UR5, !UP1 ;  /* 0x0000000526057287 */ /* 0x000fe4000c800000 */
[----:B------:R-:W-:Y:S02]  /*69f0*/  UIMAD UR8, UR45, UR7, URZ ;  /* 0x000000072d0872a4 */ /* 0x000fe4000f8e02ff */
[----:B------:R-:W-:Y:S03]  /*6a00*/  UISETP.GE.AND UP0, UPT, UR6, UR4, UPT ;  /* 0x000000040600728c */ /* 0x000fe6000bf06270 */
[----:B------:R-:W-:Y:S01]  /*6a10*/  UMOV UR4, UR11 ;  /* 0x0000000b00047c82 */ /* 0x000fe20008000000 */
[----:B------:R-:W-:Y:S02]  /*6a20*/  UISETP.GE.OR UP0, UPT, UR5, UR8, UP0 ;  /* 0x000000080500728c */ /* 0x000fe40008706670 */
[----:B------:R-:W-:Y:S02]  /*6a30*/  USHF.R.U32.HI UR4, URZ, UR41, UR4 ;  /* 0x00000029ff047299 */ /* 0x000fe40008011604 */
[----:B------:R-:W-:Y:S02]  /*6a40*/  UIMAD.WIDE.U32 UR8, UR5, UR40, URZ ;  /* 0x00000028050872a5 */ /* 0x000fe4000f8e00ff */
[----:B------:R-:W-:Y:S02]  /*6a50*/  USEL UR11, UR6, UR4, !UP2 ;  /* 0x00000004060b7287 */ /* 0x000fe4000d000000 */
[----:B------:R-:W-:Y:S02]  /*6a60*/  UIADD3 UR8, UPT, UPT, -UR5, URZ, URZ ;  /* 0x000000ff05087290 */ /* 0x000fe4000fffe1ff */
[----:B------:R-:W-:Y:S01]  /*6a70*/  UIADD3 UR10, UPT, UPT, -UR11, URZ, URZ ;  /* 0x000000ff0b0a7290 */ /* 0x000fe2000fffe1ff */
[----:B------:R-:W-:Y:S01]  /*6a80*/  @!UP0 UMOV UR4, UR9 ;  /* 0x0000000900048c82 */ /* 0x000fe20008000000 */
[----:B------:R-:W-:Y:S02]  /*6a90*/  UIADD3 UR9, UPT, UPT, -UR6, URZ, URZ ;  /* 0x000000ff06097290 */ /* 0x000fe4000fffe1ff */
[----:B------:R-:W-:Y:S02]  /*6aa0*/  @!UP0 USHF.R.U32.HI UR4, URZ, UR41, UR4 ;  /* 0x00000029ff048299 */ /* 0x000fe40008011604 */
[----:B------:R-:W-:Y:S02]  /*6ab0*/  UIMAD UR10, UR45, UR10, UR6 ;  /* 0x0000000a2d0a72a4 */ /* 0x000fe4000f8e0206 */
[----:B------:R-:W-:Y:S04]  /*6ac0*/  @!UP0 USEL UR4, UR5, UR4, !UP2 ;  /* 0x0000000405048287 */ /* 0x000fe8000d000000 */
[----:B------:R-:W-:Y:S02]  /*6ad0*/  @!UP0 UIMAD UR10, UR7, UR10, UR4 ;  /* 0x0000000a070a82a4 */ /* 0x000fe4000f8e0204 */
[----:B------:R-:W-:Y:S02]  /*6ae0*/  @!UP0 UIADD3 UR11, UPT, UPT, UR11, -UR4, URZ ;  /* 0x800000040b0b8290 */ /* 0x000fe4000fffe0ff */
[----:B------:R-:W-:Y:S02]  /*6af0*/  UIMAD UR7, UR42, UR8, UR38 ;  /* 0x000000082a0772a4 */ /* 0x000fe4000f8e0226 */
[----:B------:R-:W-:Y:S02]  /*6b00*/  @!UP0 UIMAD UR6, UR11, UR45, UR5 ;  /* 0x0000002d0b0682a4 */ /* 0x000fe4000f8e0205 */
[----:B------:R-:W-:Y:S01]  /*6b10*/  UIMAD UR4, UR58, UR9, UR37 ;  /* 0x000000093a0472a4 */ /* 0x000fe2000f8e0225 */
[----:B------:R-:W-:Y:S02]  /*6b20*/  @!UP0 UMOV UR5, UR10 ;  /* 0x0000000a00058c82 */ /* 0x000fe40008000000 */
[----:B------:R-:W-:Y:S02]  /*6b30*/  UIMAD UR38, UR5, UR42, UR7 ;  /* 0x0000002a052672a4 */ /* 0x000fe4000f8e0207 */
[----:B------:R-:W-:Y:S11]  /*6b40*/  UIMAD UR37, UR6, UR58, UR4 ;  /* 0x0000003a062572a4 */ /* 0x000ff6000f8e0204 */
[----:B------:R-:W-:Y:S01]  /*6b50*/  @!UPT UIADD3 URZ, UPT, UPT, URZ, URZ, URZ ;  /* 0x000000fffffff290 */ /* 0x000fe2000fffe0ff */
.L_x_98:
[----:B------:R-:W-:Y:S01]  /*6b60*/  UISETP.NE.AND UP0, UPT, UR39, 0x1, UPT ;  /* 0x000000012700788c */ /* 0x000fe2000bf05270 */
[----:B------:R-:W-:Y:S01]  /*6b70*/  LOP3.LUT P0, RZ, R181, 0x1b0, RZ, 0xc0, !PT ;  /* 0x000001b0b5ff7812 */ /* 0x000fe2000780c0ff */
[----:B------:R-:W-:Y:S01]  /*6b80*/  USHF.L.U32 UR50, UR27, 0x7, URZ ;  /* 0x000000071b327899 */ /* 0x000fe200080006ff */
[----:B------:R-:W-:Y:S01]  /*6b90*/  BSSY.RECONVERGENT B6, `(.L_x_99) ;  /* 0x0000034000067945 */ /* 0x000fe20003800200 */
[----:B------:R-:W-:Y:S01]  /*6ba0*/  USHF.L.U32 UR52, UR24, 0x8, URZ ;  /* 0x0000000818347899 */ /* 0x000fe200080006ff */
[----:B------:R-:W-:Y:S06]  /*6bb0*/  IADD3 R183, PT, PT, R183, 0x1, RZ ;  /* 0x00000001b7b77810 */ /* 0x000fec0007ffe0ff */
[----:B------:R-:W1:Y:S01]  /*6bc0*/  @!UP0 LDCU.128 UR12, c[0x0][0xf10] ;  /* 0x0001e200ff0c87ac */ /* 0x000e620008000c00 */
[----:B------:R-:W2:Y:S01]  /*6bd0*/  @!UP0 LDCU UR5, c[0x0][0xf0c] ;  /* 0x0001e180ff0587ac */ /* 0x000ea20008000800 */
[----:B------:R-:W3:Y:S01]  /*6be0*/  @!UP0 LDCU UR10, c[0x0][0xf20] ;  /* 0x0001e400ff0a87ac */ /* 0x000ee20008000800 */
[----:B-1----:R-:W-:Y:S02]  /*6bf0*/  UIMAD.WIDE.U32 UR8, UR38, UR12, URZ ;  /* 0x0000000c260872a5 */ /* 0x002fe4000f8e00ff */
[----:B------:R-:W-:Y:S02]  /*6c00*/  UIMAD.WIDE.U32 UR6, UR37, UR15, URZ ;  /* 0x0000000f250672a5 */ /* 0x000fe4000f8e00ff */
[----:B------:R-:W-:Y:S03]  /*6c10*/  @!UP0 UISETP.NE.AND UP1, UPT, UR14, 0x1, UPT ;  /* 0x000000010e00888c */ /* 0x000fe6000bf25270 */
[----:B------:R-:W-:Y:S01]  /*6c20*/  @!UP0 UMOV UR4, UR9 ;  /* 0x0000000900048c82 */ /* 0x000fe20008000000 */
[----:B--2---:R-:W-:Y:S02]  /*6c30*/  @!UP0 UISETP.NE.AND UP2, UPT, UR5, 0x1, UPT ;  /* 0x000000010500888c */ /* 0x004fe4000bf45270 */
[----:B------:R-:W-:Y:S01]  /*6c40*/  @!UP0 USHF.R.U32.HI UR4, URZ, UR13, UR4 ;  /* 0x0000000dff048299 */ /* 0x000fe20008011604 */
[----:B------:R-:W-:Y:S02]  /*6c50*/  @!UP0 UMOV UR6, UR7 ;  /* 0x0000000700068c82 */ /* 0x000fe40008000000 */
[----:B---3--:R-:W-:Y:S02]  /*6c60*/  @!UP0 USHF.R.U32.HI UR6, URZ, UR10, UR6 ;  /* 0x0000000aff068299 */ /* 0x008fe40008011606 */
[----:B------:R-:W-:Y:S02]  /*6c70*/  @!UP0 USEL UR7, UR38, UR4, !UP2 ;  /* 0x0000000426078287 */ /* 0x000fe4000d000000 */
[----:B------:R-:W-:Y:S04]  /*6c80*/  @!UP0 USEL UR6, UR37, UR6, !UP1 ;  /* 0x0000000625068287 */ /* 0x000fe8000c800000 */
[----:B------:R-:W-:Y:S02]  /*6c90*/  @!UP0 UIADD3 UR4, UPT, UPT, -UR7, UR6, URZ ;  /* 0x0000000607048290 */ /* 0x000fe4000fffe1ff */
[----:B------:R-:W-:Y:S02]  /*6ca0*/  @!UP0 UIADD3 UR6, UPT, UPT, UR7, -UR6, URZ ;  /* 0x8000000607068290 */ /* 0x000fe4000fffe0ff */
[----:B------:R-:W-:Y:S02]  /*6cb0*/  @!UP0 UIMAD UR38, UR4, UR5, UR38 ;  /* 0x00000005042682a4 */ /* 0x000fe4000f8e0226 */
[----:B------:R-:W-:Y:S01]  /*6cc0*/  @!UP0 UIMAD UR37, UR6, UR14, UR37 ;  /* 0x0000000e062582a4 */ /* 0x000fe2000f8e0225 */
[----:B------:R-:W-:Y:S11]  /*6cd0*/  @!P0 BRA `(.L_x_100) ;  /* 0x00000000007c8947 */ /* 0x000ff60003800000 */
[----:B------:R-:W1:Y:S01]  /*6ce0*/  LDCU.64 UR8, c[0x4][0x80] ;  /* 0x01001000ff0877ac */ /* 0x000e620008000a00 */
[----:B------:R-:W-:Y:S01]  /*6cf0*/  MOV R16, 0x0 ;  /* 0x0000000000107802 */ /* 0x000fe20000000f00 */
[----:B------:R-:W-:Y:S02]  /*6d00*/  HFMA2 R12, -RZ, RZ, 0, 5.9604644775390625e-08 ;  /* 0x00000001ff0c7431 */ /* 0x000fe400000001ff */
[----:B------:R-:W-:Y:S01]  /*6d10*/  IMAD.MOV.U32 R8, RZ, RZ, 0x70 ;  /* 0x00000070ff087424 */ /* 0x000fe200078e00ff */
[----:B------:R2:W3:Y:S01]  /*6d20*/  LDC.64 R14, c[0x4][R16] ;  /* 0x01000000100e7b82 */ /* 0x0004e20000000a00 */
[----:B------:R-:W4:Y:S01]  /*6d30*/  LDCU.64 UR6, c[0x4][0x88] ;  /* 0x01001100ff0677ac */ /* 0x000f220008000a00 */
[----:B------:R-:W-:Y:S01]  /*6d40*/  IMAD.MOV.U32 R13, RZ, RZ, RZ ;  /* 0x000000ffff0d7224 */ /* 0x000fe200078e00ff */
[----:B------:R-:W2:Y:S01]  /*6d50*/  LDCU.64 UR4, c[0x4][0x8] ;  /* 0x01000100ff0477ac */ /* 0x000ea20008000a00 */
[----:B-1----:R-:W-:Y:S01]  /*6d60*/  MOV R5, UR9 ;  /* 0x0000000900057c02 */ /* 0x002fe20008000f00 */
[----:B------:R-:W-:Y:S01]  /*6d70*/  IMAD.U32 R4, RZ, RZ, UR8 ;  /* 0x00000008ff047e24 */ /* 0x000fe2000f8e00ff */
[----:B----4-:R-:W-:Y:S01]  /*6d80*/  MOV R7, UR7 ;  /* 0x0000000700077c02 */ /* 0x010fe20008000f00 */
[----:B------:R-:W-:Y:S01]  /*6d90*/  IMAD.U32 R6, RZ, RZ, UR6 ;  /* 0x00000006ff067e24 */ /* 0x000fe2000f8e00ff */
[----:B--2---:R-:W-:Y:S01]  /*6da0*/  MOV R11, UR5 ;  /* 0x00000005000b7c02 */ /* 0x004fe20008000f00 */
[----:B------:R-:W-:Y:S02]  /*6db0*/  IMAD.U32 R10, RZ, RZ, UR4 ;  /* 0x00000004ff0a7e24 */ /* 0x000fe4000f8e00ff */
[----:B------:R-:W-:Y:S07]  /*6dc0*/  LEPC R20, `(.L_x_101) ;  /* 0x000000001014794e */ /* 0x000fee0000000000 */
[----:B---3-5:R-:W-:Y:S05]  /*6dd0*/  CALL.ABS.NOINC R14 ;  /* 0x000000000e007343 */ /* 0x028fea0003c00000 */
.L_x_101:
[----:B------:R-:W1:Y:S01]  /*6de0*/  LDCU.64 UR8, c[0x4][0x80] ;  /* 0x01001000ff0877ac */ /* 0x000e620008000a00 */
[----:B------:R-:W2:Y:S01]  /*6df0*/  LDC.64 R16, c[0x4][R16] ;  /* 0x0100000010107b82 */ /* 0x000ea20000000a00 */
[----:B------:R-:W-:Y:S02]  /*6e00*/  HFMA2 R12, -RZ, RZ, 0, 5.9604644775390625e-08 ;  /* 0x00000001ff0c7431 */ /* 0x000fe400000001ff */
[----:B------:R-:W-:Y:S02]  /*6e10*/  IMAD.MOV.U32 R8, RZ, RZ, 0x70 ;  /* 0x00000070ff087424 */ /* 0x000fe400078e00ff */
[----:B------:R-:W-:Y:S01]  /*6e20*/  IMAD.MOV.U32 R13, RZ, RZ, RZ ;  /* 0x000000ffff0d7224 */ /* 0x000fe200078e00ff */
[----:B------:R-:W3:Y:S01]  /*6e30*/  LDCU.64 UR6, c[0x4][0x88] ;  /* 0x01001100ff0677ac */ /* 0x000ee20008000a00 */
[----:B------:R-:W4:Y:S01]  /*6e40*/  LDCU.64 UR4, c[0x4][0x8] ;  /* 0x01000100ff0477ac */ /* 0x000f220008000a00 */
[----:B-1----:R-:W-:Y:S02]  /*6e50*/  MOV R4, UR8 ;  /* 0x0000000800047c02 */ /* 0x002fe40008000f00 */
[----:B------:R-:W-:Y:S02]  /*6e60*/  MOV R5, UR9 ;  /* 0x0000000900057c02 */ /* 0x000fe40008000f00 */
[----:B---3--:R-:W-:Y:S01]  /*6e70*/  MOV R7, UR7 ;  /* 0x0000000700077c02 */ /* 0x008fe20008000f00 */
[----:B------:R-:W-:Y:S01]  /*6e80*/  IMAD.U32 R6, RZ, RZ, UR6 ;  /* 0x00000006ff067e24 */ /* 0x000fe2000f8e00ff */
[----:B----4-:R-:W-:Y:S01]  /*6e90*/  MOV R11, UR5 ;  /* 0x00000005000b7c02 */ /* 0x010fe20008000f00 */
[----:B------:R-:W-:Y:S02]  /*6ea0*/  IMAD.U32 R10, RZ, RZ, UR4 ;  /* 0x00000004ff0a7e24 */ /* 0x000fe4000f8e00ff */
[----:B------:R-:W-:Y:S07]  /*6eb0*/  LEPC R20, `(.L_x_100) ;  /* 0x000000001014794e */ /* 0x000fee0000000000 */
[----:B--2---:R-:W-:Y:S05]  /*6ec0*/  CALL.ABS.NOINC R16 ;  /* 0x0000000010007343 */ /* 0x004fea0003c00000 */
.L_x_100:
[----:B------:R-:W-:Y:S05]  /*6ed0*/  BSYNC.RECONVERGENT B6 ;  /* 0x0000000000067941 */ /* 0x000fea0003800200 */
.L_x_99:
[----:B------:R-:W-:Y:S02]  /*6ee0*/  R2UR UR6, R180 ;  /* 0x00000000b40672ca */ /* 0x000fe400000e0000 */
[----:B------:R-:W-:Y:S02]  /*6ef0*/  R2UR UR5, R191 ;  /* 0x00000000bf0572ca */ /* 0x000fe400000e0000 */
[----:B------:R-:W-:Y:S02]  /*6f00*/  R2UR UR4, R190 ;  /* 0x00000000be0472ca */ /* 0x000fe400000e0000 */
[----:B------:R-:W-:Y:S02]  /*6f10*/  ISETP.NE.U32.AND P4, PT, R174, RZ, PT ;  /* 0x000000ffae00720c */ /* 0x000fe40003f85070 */
[----:B------:R-:W-:Y:S02]  /*6f20*/  ISETP.NE.U32.AND P2, PT, RZ, UR60, PT ;  /* 0x0000003cff007c0c */ /* 0x000fe4000bf45070 */
[----:B------:R-:W-:Y:S02]  /*6f30*/  ISETP.NE.AND.EX P4, PT, R175, RZ, PT, P4 ;  /* 0x000000ffaf00720c */ /* 0x000fe40003f85340 */
[----:B------:R-:W-:Y:S01]  /*6f40*/  ISETP.NE.AND.EX P2, PT, RZ, UR61, PT, P2 ;  /* 0x0000003dff007c0c */ /* 0x000fe2000bf45320 */
[----:B------:R-:W-:Y:S02]  /*6f50*/  UISETP.NE.AND UP2, UPT, UR6, URZ, UPT ;  /* 0x000000ff0600728c */ /* 0x000fe4000bf45270 */
[----:B------:R-:W-:Y:S04]  /*6f60*/  UISETP.NE.U32.AND UP0, UPT, UR5, URZ, UPT ;  /* 0x000000ff0500728c */ /* 0x000fe8000bf05070 */
[----:B------:R-:W-:Y:S01]  /*6f70*/  UISETP.NE.AND.EX UP1, UPT, UR4, URZ, UPT, UP0 ;  /* 0x000000ff0400728c */ /* 0x000fe2000bf25300 */
[----:B------:R-:W-:Y:S01]  /*6f80*/  PLOP3.LUT P1, PT, PT, PT, UP2, 0x80, 0x8 ;  /* 0x000000000008781c */ /* 0x000fe20003f2f028 */
[----:B------:R-:W-:Y:S03]  /*6f90*/  UPLOP3.LUT UP0, UPT, UPT, UPT, UPT, 0x40, 0x4 ;  /* 0x000000000004789c */ /* 0x000fe60003f0e870 */
[----:B------:R-:W-:Y:S06]  /*6fa0*/  @UP2 UPLOP3.LUT UP0, UPT, UPT, UPT, UP1, 0x80, 0x8 ;  /* 0x000000000008289c */ /* 0x000fec0003f0f010 */
[----:B------:R-:W-:Y:S01]  /*6fb0*/  PLOP3.LUT P0, PT, PT, PT, UP0, 0x80, 0x8 ;  /* 0x000000000008781c */ /* 0x000fe20003f0f008 */
[----:B------:R-:W-:Y:S01]  /*6fc0*/  @!UPT UIADD3 URZ, UPT, UPT, URZ, URZ, URZ ;  /* 0x000000fffffff290 */ /* 0x000fe2000fffe0ff */
[----:B------:R-:W-:Y:S11]  /*6fd0*/  BRA.U !UP1, `(.L_x_102) ;  /* 0x0000000109407547 */ /* 0x000ff6000b800000 */
[----:B------:R-:W-:Y:S01]  /*6fe0*/  UISETP.NE.U32.AND UP0, UPT, UR60, URZ, UPT ;  /* 0x000000ff3c00728c */ /* 0x000fe2000bf05070 */
[----:B------:R-:W-:Y:S01]  /*6ff0*/  R2UR UR6, R191 ;  /* 0x00000000bf0672ca */ /* 0x000fe200000e0000 */
[----:B------:R-:W1:Y:S01]  /*7000*/  LDCU.64 UR8, c[0x0][0x358] ;  /* 0x00006b00ff0877ac */ /* 0x000e620008000a00 */
[----:B------:R-:W-:Y:S02]  /*7010*/  HFMA2 R176, -RZ, RZ, 0, 5.9604644775390625e-08 ;  /* 0x00000001ffb07431 */ /* 0x000fe400000001ff */
[----:B------:R-:W-:Y:S01]  /*7020*/  IMAD.MOV.U32 R0, RZ, RZ, 0x1 ;  /* 0x00000001ff007424 */ /* 0x000fe200078e00ff */
[----:B------:R-:W-:Y:S06]  /*7030*/  UISETP.NE.AND.EX UP0, UPT, UR61, URZ, UPT, UP0 ;  /* 0x000000ff3d00728c */ /* 0x000fec000bf05300 */
[----:B------:R-:W-:Y:S05]  /*7040*/  PLOP3.LUT P3, PT, PT, PT, UP0, 0x80, 0x8 ;  /* 0x000000000008781c */ /* 0x000fea0003f6f008 */
[----:B------:R-:W2:Y:S01]  /*7050*/  @UP0 LDCU.64 UR4, c[0x0][0xc88] ;  /* 0x00019100ff0407ac */ /* 0x000ea20008000a00 */
[----:B------:R-:W-:Y:S07]  /*7060*/  @UP0 UIMAD UR6, UR36, UR6, URZ ;  /* 0x00000006240602a4 */ /* 0x000fee000f8e02ff */
[----:B------:R-:W-:Y:S01]  /*7070*/  @!P3 PRMT R176, R0, 0x7610, R176 ;  /* 0x0000761000b0b816 */ /* 0x000fe200000000b0 */
[----:B--2---:R-:W-:Y:S06]  /*7080*/  @UP0 UIMAD.WIDE UR4, UR6, 0x4, UR4 ;  /* 0x00000004060408a5 */ /* 0x004fec000f8e0204 */
[----:B------:R-:W-:Y:S02]  /*7090*/  IMAD.U32 R4, RZ, RZ, UR4 ;  /* 0x00000004ff047e24 */ /* 0x000fe4000f8e00ff */
[----:B------:R-:W-:Y:S03]  /*70a0*/  IMAD.U32 R5, RZ, RZ, UR5 ;  /* 0x00000005ff057e24 */ /* 0x000fe6000f8e00ff */
[----:B------:R-:W2:Y:S02]  /*70b0*/  @!UP0 LDCU UR4, c[0x0][0xc80] ;  /* 0x00019000ff0487ac */ /* 0x000ea40008000800 */
[----:B-1---5:R1:W5:Y:S02]  /*70c0*/  @P3 LDG.E R133, desc[UR8][R4.64] ;  /* 0x0000000804853981 */ /* 0x022364000c1e1900 */
[----:B-12---:R-:W-:Y:S02]  /*70d0*/  @!P3 MOV R133, UR4 ;  /* 0x000000040085bc02 */ /* 0x006fe40008000f00 */
.L_x_102:
[----:B------:R-:W-:Y:S05]  /*70e0*/  @!P4 BRA `(.L_x_103) ;  /* 0x000000000024c947 */ /* 0x000fea0003800000 */
[----:B------:R-:W-:Y:S01]  /*70f0*/  ISETP.NE.U32.AND P3, PT, R172, RZ, PT ;  /* 0x000000ffac00720c */ /* 0x000fe20003f65070 */
[----:B------:R-:W1:Y:S03]  /*7100*/  LDCU.64 UR4, c[0x0][0x358] ;  /* 0x00006b00ff0477ac */ /* 0x000e660008000a00 */
[----:B------:R-:W-:Y:S11]  /*7110*/  ISETP.NE.AND.EX P3, PT, R173, RZ, PT, P3 ;  /* 0x000000ffad00720c */ /* 0x000ff60003f65330 */
[----:B------:R-:W-:Y:S02]  /*7120*/  @!UPT UIADD3 URZ, UPT, UPT, URZ, URZ, URZ ;  /* 0x000000fffffff290 */ /* 0x000fe4000fffe0ff */
[----:B------:R-:W2:Y:S01]  /*7130*/  @P3 LDC.64 R4, c[0x0][0xca8] ;  /* 0x00032a00ff043b82 */ /* 0x000ea20000000a00 */
[----:B------:R-:W-:Y:S04]  /*7140*/  @P3 IMAD R0, R174, UR36, RZ ;  /* 0x00000024ae003c24 */ /* 0x000fe8000f8e02ff */
[----:B--2---:R-:W-:Y:S05]  /*7150*/  @P3 IMAD.WIDE R4, R0, 0x4, R4 ;  /* 0x0000000400043825 */ /* 0x004fea00078e0204 */
[----:B-1---5:R1:W5:Y:S02]  /*7160*/  @P3 LDG.E R130, desc[UR4][R4.64] ;  /* 0x0000000404823981 */ /* 0x022364000c1e1900 */
[----:B-1----:R-:W2:Y:S02]  /*7170*/  @!P3 LDC R130, c[0x0][0xca0] ;  /* 0x00032800ff82bb82 */ /* 0x002ea40000000800 */
.L_x_103:
[----:B-----5:R-:W-:Y:S01]  /*7180*/  FSETP.NEU.AND P3, PT, R133, RZ, PT ;  /* 0x000000ff8500720b */ /* 0x020fe20003f6d000 */
[----:B------:R-:W-:Y:S01]  /*7190*/  IMAD.U32 R3, RZ, RZ, UR43 ;  /* 0x0000002bff037e24 */ /* 0x000fe2000f8e00ff */
[----:B------:R-:W-:Y:S01]  /*71a0*/  SEL R5, RZ, 0xffffffff, P2 ;  /* 0xffffffffff057807 */ /* 0x000fe20001000000 */
[----:B------:R-:W-:Y:S01]  /*71b0*/  IMAD.SHL.U32 R197, R185, 0x10, RZ ;  /* 0x00000010b9c57824 */ /* 0x000fe200078e00ff */
[----:B------:R-:W-:Y:S01]  /*71c0*/  @P1 LOP3.LUT P2, RZ, R176, 0xff, RZ, 0xc0, !PT ;  /* 0x000000ffb0ff1812 */ /* 0x000fe2000784c0ff */
[----:B------:R-:W-:Y:S01]  /*71d0*/  IMAD R131, R3, 0xc0, R2 ;  /* 0x000000c003837824 */ /* 0x000fe200078e0202 */
[----:B------:R-:W-:Y:S01]  /*71e0*/  @P1 SEL R0, RZ, 0xffffffff, P3 ;  /* 0xffffffffff001807 */ /* 0x000fe20001800000 */
[----:B------:R-:W-:Y:S01]  /*71f0*/  IMAD.SHL.U32 R139, R184, 0x10, RZ ;  /* 0x00000010b88b7824 */ /* 0x000fe200078e00ff */
[----:B------:R-:W-:Y:S01]  /*7200*/  LOP3.LUT P4, R182, R176, 0xff, RZ, 0xc0, !PT ;  /* 0x000000ffb0b67812 */ /* 0x000fe2000788c0ff */
[----:B------:R-:W-:Y:S01]  /*7210*/  IMAD.IADD R198, R188, 0x1, R197 ;  /* 0x00000001bcc67824 */ /* 0x000fe200078e02c5 */
[C---:B------:R-:W-:Y:S01]  /*7220*/  @P0 SEL R0, R5.reuse, R0, !P2 ;  /* 0x0000000005000207 */ /* 0x040fe20005000000 */
[----:B------:R-:W-:Y:S01]  /*7230*/  BSSY B1, `(.L_x_104) ;  /* 0x000004d000017945 */ /* 0x000fe20003800000 */
[----:B------:R-:W-:Y:S01]  /*7240*/  PLOP3.LUT P2, PT, PT, PT, UP1, 0x80, 0x8 ;  /* 0x000000000008781c */ /* 0x000fe20003f4f018 */
[----:B------:R-:W-:Y:S01]  /*7250*/  IMAD.MOV.U32 R138, RZ, RZ, 0x1 ;  /* 0x00000001ff8a7424 */ /* 0x000fe200078e00ff */
[----:B------:R-:W-:Y:S01]  /*7260*/  @P1 LOP3.LUT R0, R0, 0x1, RZ, 0xc0, !PT ;  /* 0x0000000100001812 */ /* 0x000fe200078ec0ff */
[----:B------:R-:W-:Y:S01]  /*7270*/  IMAD.MOV.U32 R137, RZ, RZ, RZ ;  /* 0x000000ffff897224 */ /* 0x000fe200078e00ff */
[----:B------:R-:W-:Y:S02]  /*7280*/  CS2R R146, SRZ ;  /* 0x0000000000927805 */ /* 0x000fe4000001ff00 */
[----:B------:R-:W-:Y:S02]  /*7290*/  CS2R R144, SRZ ;  /* 0x0000000000907805 */ /* 0x000fe4000001ff00 */
[----:B------:R-:W-:Y:S01]  /*72a0*/  ISETP.NE.U32.OR P5, PT, R0, 0x1, !P1 ;  /* 0x000000010000780c */ /* 0x000fe20004fa5470 */
[----:B------:R-:W-:Y:S01]  /*72b0*/  IMAD.U32 R0, RZ, RZ, UR43 ;  /* 0x0000002bff007e24 */ /* 0x000fe2000f8e00ff */
[----:B------:R-:W-:Y:S02]  /*72c0*/  CS2R R142, SRZ ;  /* 0x00000000008e7805 */ /* 0x000fe4000001ff00 */
[----:B------:R-:W-:Y:S02]  /*72d0*/  CS2R R140, SRZ ;  /* 0x00000000008c7805 */ /* 0x000fe4000001ff00 */
[----:B------:R-:W-:Y:S02]  /*72e0*/  P2R R194, PR, RZ, 0x20 ;  /* 0x00000020ffc27803 */ /* 0x000fe40000000000 */
[----:B------:R-:W-:Y:S02]  /*72f0*/  CS2R R150, SRZ ;  /* 0x0000000000967805 */ /* 0x000fe4000001ff00 */
[----:B------:R-:W-:Y:S02]  /*7300*/  SHF.L.U32 R4, R0, 0x1f, RZ ;  /* 0x0000001f00047819 */ /* 0x000fe400000006ff */
[----:B------:R-:W-:Y:S02]  /*7310*/  CS2R R148, SRZ ;  /* 0x0000000000947805 */ /* 0x000fe4000001ff00 */
[----:B------:R-:W-:Y:S02]  /*7320*/  SEL R0, RZ, 0xffffffff, P3 ;  /* 0xffffffffff007807 */ /* 0x000fe40001800000 */
[----:B------:R-:W-:Y:S02]  /*7330*/  CS2R R154, SRZ ;  /* 0x00000000009a7805 */ /* 0x000fe4000001ff00 */
[----:B------:R-:W-:Y:S02]  /*7340*/  CS2R R152, SRZ ;  /* 0x0000000000987805 */ /* 0x000fe4000001ff00 */
[----:B------:R-:W-:Y:S02]  /*7350*/  CS2R R158, SRZ ;  /* 0x00000000009e7805 */ /* 0x000fe4000001ff00 */
[----:B------:R-:W-:Y:S02]  /*7360*/  @P2 SEL R0, R5, R0, !P4 ;  /* 0x0000000005002207 */ /* 0x000fe40006000000 */
[----:B------:R-:W-:Y:S02]  /*7370*/  CS2R R156, SRZ ;  /* 0x00000000009c7805 */ /* 0x000fe4000001ff00 */
[----:B------:R-:W-:Y:S02]  /*7380*/  @P5 SHF.L.U32 R6, RZ, 0x1f, RZ ;  /* 0x0000001fff065819 */ /* 0x000fe400000006ff */
[----:B------:R-:W-:Y:S02]  /*7390*/  CS2R R162, SRZ ;  /* 0x0000000000a27805 */ /* 0x000fe4000001ff00 */
[----:B------:R-:W-:Y:S02]  /*73a0*/  ISETP.NE.AND P2, PT, RZ, UR43, PT ;  /* 0x0000002bff007c0c */ /* 0x000fe4000bf45270 */
[----:B------:R-:W-:Y:S01]  /*73b0*/  CS2R R160, SRZ ;  /* 0x0000000000a07805 */ /* 0x000fe2000001ff00 */
[----:B------:R-:W1:Y:S01]  /*73c0*/  @P5 SYNCS.PHASECHK.TRANS64.TRYWAIT P1, [UR44+0x30], R6 ;  /* 0x00003006ff0055a7 */ /* 0x000e62000802112c */
[----:B------:R-:W-:Y:S02]  /*73d0*/  LOP3.LUT R0, R0, 0x1, RZ, 0xc0, !PT ;  /* 0x0000000100007812 */ /* 0x000fe400078ec0ff */
[----:B------:R-:W-:Y:S02]  /*73e0*/  CS2R R166, SRZ ;  /* 0x0000000000a67805 */ /* 0x000fe4000001ff00 */
[----:B------:R-:W-:Y:S02]  /*73f0*/  SEL R212, RZ, 0x60, P2 ;  /* 0x00000060ffd47807 */ /* 0x000fe40001000000 */
[----:B------:R-:W-:Y:S02]  /*7400*/  CS2R R164, SRZ ;  /* 0x0000000000a47805 */ /* 0x000fe4000001ff00 */
[----:B------:R-:W-:Y:S02]  /*7410*/  ISETP.NE.U32.AND P3, PT, R0, 0x1, PT ;  /* 0x000000010000780c */ /* 0x000fe40003f65070 */
[----:B------:R-:W-:Y:S02]  /*7420*/  CS2R R170, SRZ ;  /* 0x0000000000aa7805 */ /* 0x000fe4000001ff00 */
[----:B------:R-:W-:Y:S01]  /*7430*/  CS2R R168, SRZ ;  /* 0x0000000000a87805 */ /* 0x000fe2000001ff00 */
[----:B------:R-:W-:Y:S01]  /*7440*/  IMAD.IADD R213, R131, 0x1, R212 ;  /* 0x0000000183d57824 */ /* 0x000fe200078e02d4 */
[----:B------:R-:W-:Y:S01]  /*7450*/  P2R R199, PR, RZ, 0x8 ;  /* 0x00000008ffc77803 */ /* 0x000fe20000000000 */
[----:B------:R-:W-:Y:S02]  /*7460*/  IMAD.IADD R196, R188, 0x1, R139 ;  /* 0x00000001bcc47824 */ /* 0x000fe400078e028b */
[----:B------:R-:W-:Y:S01]  /*7470*/  VIADD R212, R212, UR52 ;  /* 0x00000034d4d47c36 */ /* 0x000fe20008000000 */
[----:B------:R-:W-:Y:S01]  /*7480*/  SHF.R.U32.HI R0, RZ, 0x15, R213 ;  /* 0x00000015ff007819 */ /* 0x000fe200000116d5 */
[----:B------:R-:W-:Y:S01]  /*7490*/  IMAD.IADD R195, R187, 0x1, R198 ;  /* 0x00000001bbc37824 */ /* 0x000fe200078e02c6 */
[----:B------:R3:W4:Y:S02]  /*74a0*/  SYNCS.PHASECHK.TRANS64.TRYWAIT P0, [UR44+0xa0], R4 ;  /* 0x0000a004ff0075a7 */ /* 0x000724000800112c */
[----:B------:R-:W-:Y:S02]  /*74b0*/  LOP3.LUT R200, R0, 0x3, RZ, 0xc0, !PT ;  /* 0x0000000300c87812 */ /* 0x000fe400078ec0ff */
[----:B-1----:R-:W-:Y:S01]  /*74c0*/  @P5 SEL R138, RZ, 0x1, !P1 ;  /* 0x00000001ff8a5807 */ /* 0x002fe20004800000 */
[----:B---3--:R-:W-:Y:S06]  /*74d0*/  @!P5 BRA `(.L_x_105) ;  /* 0x000000000088d947 */ /* 0x008fec0003800000 */
[----:B------:R-:W-:Y:S01]  /*74e0*/  IMAD.MOV.U32 R147, RZ, RZ, RZ ;  /* 0x000000ffff937224 */ /* 0x000fe200078e00ff */
[----:B------:R-:W-:Y:S01]  /*74f0*/  ISETP.NE.AND P1, PT, R138, RZ, PT ;  /* 0x000000ff8a00720c */ /* 0x000fe20003f25270 */
[----:B------:R-:W-:Y:S01]  /*7500*/  BSSY B0, `(.L_x_106) ;  /* 0x0000014000007945 */ /* 0x000fe20003800000 */
[----:B------:R-:W-:Y:S02]  /*7510*/  CS2R R170, SRZ ;  /* 0x0000000000aa7805 */ /* 0x000fe4000001ff00 */
        /* <DEDUP_REMOVED lines=13> */
[----:B------:R-:W-:Y:S01]  /*75f0*/  CS2R R144, SRZ ;  /* 0x0000000000907805 */ /* 0x000fe2000001ff00 */
[----:B------:R-:W-:Y:S06]  /*7600*/  @P1 BRA `(.L_x_107) ;  /* 0x00000000000c1947 */ /* 0x000fec0003800000 */
[----:B------:R-:W-:Y:S04]  /*7610*/  SHF.L.U32 R6, RZ, 0x1f, RZ ;  /* 0x0000001fff067819 */ /* 0x000fe800000006ff */
[----:B------:R-:W1:Y:S02]  /*7620*/  SYNCS.PHASECHK.TRANS64.TRYWAIT P1, [UR44+0x30], R6 ;  /* 0x00003006ff0075a7 */ /* 0x000e64000802112c */
[----:B-1----:R-:W-:Y:S05]  /*7630*/  @!P1 BRA `(.L_x_108) ;  /* 0x000000c000049947 */ /* 0x002fea0003800000 */
.L_x_107:
[----:B------:R-:W-:Y:S05]  /*7640*/  BSYNC B0 ;  /* 0x0000000000007941 */ /* 0x000fea0003800000 */
.L_x_106:
[----:B------:R-:W-:Y:S01]  /*7650*/  ISETP.NE.AND P1, PT, R199, RZ, PT ;  /* 0x000000ffc700720c */ /* 0x000fe20003f25270 */
[----:B------:R-:W-:Y:S11]  /*7660*/  HFMA2 R137, -RZ, RZ, 0, 5.9604644775390625e-08 ;  /* 0x00000001ff897431 */ /* 0x000ff600000001ff */
[----:B------:R-:W-:Y:S01]  /*7670*/  @!UPT UIADD3 URZ, UPT, UPT, URZ, URZ, URZ ;  /* 0x000000fffffff290 */ /* 0x000fe2000fffe0ff */
[----:B------:R3:W1:Y:S04]  /*7680*/  @P1 LDS.128 R168, [R188] ;  /* 0x00000000bca81984 */ /* 0x0006680000000c00 */
[----:B------:R3:W1:Y:S04]  /*7690*/  @P1 LDS.128 R164, [R198+0x10] ;  /* 0x00001000c6a41984 */ /* 0x0006680000000c00 */
[----:B------:R3:W1:Y:S04]  /*76a0*/  @P1 LDS.128 R160, [R196+0x20] ;  /* 0x00002000c4a01984 */ /* 0x0006680000000c00 */
[----:B------:R3:W1:Y:S04]  /*76b0*/  @P1 LDS.128 R156, [R195+0x10] ;  /* 0x00001000c39c1984 */ /* 0x0006680000000c00 */
[----:B------:R3:W1:Y:S04]  /*76c0*/  @P1 LDS.128 R152, [R188+0x1000] ;  /* 0x00100000bc981984 */ /* 0x0006680000000c00 */
[----:B------:R3:W1:Y:S04]  /*76d0*/  @P1 LDS.128 R148, [R198+0x1010] ;  /* 0x00101000c6941984 */ /* 0x0006680000000c00 */
[----:B------:R3:W1:Y:S04]  /*76e0*/  @P1 LDS.128 R140, [R196+0x1020] ;  /* 0x00102000c48c1984 */ /* 0x0006680000000c00 */
[----:B------:R3:W1:Y:S02]  /*76f0*/  @P1 LDS.128 R144, [R195+0x1010] ;  /* 0x00101000c3901984 */ /* 0x0006640000000c00 */
.L_x_105:
[----:B------:R-:W-:Y:S05]  /*7700*/  BSYNC B1 ;  /* 0x0000000000017941 */ /* 0x000fea0003800000 */
.L_x_104:
[----:B------:R-:W-:Y:S02]  /*7710*/  ISETP.NE.AND P1, PT, R189, R200, PT ;  /* 0x000000c8bd00720c */ /* 0x000fe40003f25270 */
[----:B------:R-:W-:Y:S01]  /*7720*/  MOV R55, RZ ;  /* 0x000000ff00377202 */ /* 0x000fe20000000f00 */
[----:B----4-:R-:W-:Y:S10]  /*7730*/  @P0 BRA `(.L_x_109) ;  /* 0x0000000000080947 */ /* 0x010ff40003800000 */
[----:B------:R-:W4:Y:S02]  /*7740*/  SYNCS.PHASECHK.TRANS64.TRYWAIT P0, [UR44+0xa0], R4 ;  /* 0x0000a004ff0075a7 */ /* 0x000f24000800112c */
[----:B----4-:R-:W-:Y:S05]  /*7750*/  @!P0 BRA `(.L_x_110) ;  /* 0x000000bc00d48947 */ /* 0x010fea0003800000 */
.L_x_109:
[----:B------:R-:W-:Y:S01]  /*7760*/  IMAD.MOV.U32 R54, RZ, RZ, RZ ;  /* 0x000000ffff367224 */ /* 0x000fe200078e00ff */
        /* <DEDUP_REMOVED lines=32> */
[----:B------:R-:W-:Y:S11]  /*7970*/  LOP3.LUT P0, RZ, R0, 0x3, R177, 0x48, !PT ;  /* 0x0000000300ff7812 */ /* 0x000ff600078048b1 */
[----:B------:R-:W-:Y:S02]  /*7980*/  @!UPT UIADD3 URZ, UPT, UPT, URZ, URZ, URZ ;  /* 0x000000fffffff290 */ /* 0x000fe4000fffe0ff */
[----:B------:R-:W-:Y:S05]  /*7990*/  @!P0 BRA `(.L_x_112) ;  /* 0x0000000000408947 */ /* 0x000fea0003800000 */
[----:B------:R-:W4:Y:S01]  /*79a0*/  LDCU.64 UR8, c[0x4][0x70] ;  /* 0x01000e00ff0877ac */ /* 0x000f220008000a00 */
[----:B------:R-:W-:Y:S01]  /*79b0*/  MOV R15, 0x0 ;  /* 0x00000000000f7802 */ /* 0x000fe20000000f00 */
[----:B------:R-:W-:Y:S02]  /*79c0*/  HFMA2 R12, -RZ, RZ, 0, 5.9604644775390625e-08 ;  /* 0x00000001ff0c7431 */ /* 0x000fe400000001ff */
[----:B------:R-:W-:Y:S02]  /*79d0*/  IMAD.MOV.U32 R8, RZ, RZ, 0x192 ;  /* 0x00000192ff087424 */ /* 0x000fe400078e00ff */
[----:B------:R-:W-:Y:S01]  /*79e0*/  IMAD.MOV.U32 R13, RZ, RZ, RZ ;  /* 0x000000ffff0d7224 */ /* 0x000fe200078e00ff */
[----:B------:R-:W5:Y:S01]  /*79f0*/  LDCU.64 UR6, c[0x4][0x78] ;  /* 0x01000f00ff0677ac */ /* 0x000f620008000a00 */
[----:B------:R-:W2:Y:S01]  /*7a00*/  LDC.64 R14, c[0x4][R15] ;  /* 0x010000000f0e7b82 */ /* 0x000ea20000000a00 */
[----:B------:R-:W3:Y:S01]  /*7a10*/  LDCU.64 UR4, c[0x4][0x10] ;  /* 0x01000200ff0477ac */ /* 0x000ee20008000a00 */
[----:B----4-:R-:W-:Y:S01]  /*7a20*/  MOV R5, UR9 ;  /* 0x0000000900057c02 */ /* 0x010fe20008000f00 */
[----:B-1----:R-:W-:Y:S01]  /*7a30*/  IMAD.U32 R4, RZ, RZ, UR8 ;  /* 0x00000008ff047e24 */ /* 0x002fe2000f8e00ff */
[----:B-----5:R-:W-:Y:S01]  /*7a40*/  MOV R7, UR7 ;  /* 0x0000000700077c02 */ /* 0x020fe20008000f00 */
[----:B------:R-:W-:Y:S01]  /*7a50*/  IMAD.U32 R6, RZ, RZ, UR6 ;  /* 0x00000006ff067e24 */ /* 0x000fe2000f8e00ff */
[----:B---3--:R-:W-:Y:S01]  /*7a60*/  MOV R11, UR5 ;  /* 0x00000005000b7c02 */ /* 0x008fe20008000f00 */
[----:B------:R-:W-:Y:S02]  /*7a70*/  IMAD.U32 R10, RZ, RZ, UR4 ;  /* 0x00000004ff0a7e24 */ /* 0x000fe4000f8e00ff */
[----:B------:R-:W-:Y:S07]  /*7a80*/  LEPC R20, `(.L_x_112) ;  /* 0x000000001014794e */ /* 0x000fee0000000000 */
[----:B--2---:R-:W-:Y:S05]  /*7a90*/  CALL.ABS.NOINC R14 ;  /* 0x000000000e007343 */ /* 0x004fea0003c00000 */
.L_x_112:
[----:B------:R-:W-:Y:S05]  /*7aa0*/  WARPSYNC.ALL ;  /* 0x0000000000007948 */ /* 0x000fea0003800000 */
[C---:B------:R-:W-:Y:S01]  /*7ab0*/  R2UR UR4, R213.reuse ;  /* 0x00000000d50472ca */ /* 0x040fe200000e0000 */
[----:B------:R-:W-:Y:S05]  /*7ac0*/  VIADD R0, R213, 0x80 ;  /* 0x00000080d5007836 */ /* 0x000fea0000000000 */
[----:B------:R-:W-:Y:S04]  /*7ad0*/  SHF.R.U32.HI R0, RZ, 0x15, R0 ;  /* 0x00000015ff007819 */ /* 0x000fe80000011600 */
[----:B------:R-:W-:Y:S03]  /*7ae0*/  LOP3.LUT P0, RZ, R0, 0x3, R177, 0x48, !PT ;  /* 0x0000000300ff7812 */ /* 0x000fe600078048b1 */
[----:B------:R-:W4:Y:S10]  /*7af0*/  LDTM.x32 R24, tmem[UR4] ;  /* 0x00000004001879ee */ /* 0x000f3400082c0000 */
[----:B----4-:R-:W-:Y:S05]  /*7b00*/  @!P0 BRA `(.L_x_113) ;  /* 0x0000000000408947 */ /* 0x010fea0003800000 */
        /* <DEDUP_REMOVED lines=16> */
.L_x_113:
[----:B------:R-:W-:Y:S05]  /*7c10*/  WARPSYNC.ALL ;  /* 0x0000000000007948 */ /* 0x000fea0003800000 */
[----:B------:R-:W-:Y:S11]  /*7c20*/  R2UR UR4, R213 ;  /* 0x00000000d50472ca */ /* 0x000ff600000e0000 */
[----:B------:R-:W-:Y:S02]  /*7c30*/  @!UPT UIADD3 URZ, UPT, UPT, URZ, URZ, URZ ;  /* 0x000000fffffff290 */ /* 0x000fe4000fffe0ff */
[----:B------:R-:W4:Y:S02]  /*7c40*/  LDTM.x32 R56, tmem[UR4+0x80] ;  /* 0x00008004003879ee */ /* 0x000f2400082c0000 */
[----:B----4-:R-:W-:Y:S01]  /*7c50*/  NOP ;  /* 0x0000000000007918 */ /* 0x010fe20000000000 */
.L_x_111:
[----:B-1----:R-:W-:Y:S01]  /*7c60*/  SHF.L.U32 R132, R168, 0x10, RZ ;  /* 0x00000010a8847819 */ /* 0x002fe200000006ff */
[----:B--2---:R-:W-:Y:S01]  /*7c70*/  FMUL R0, R130, R24 ;  /* 0x0000001882007220 */ /* 0x004fe20000400000 */
[----:B------:R-:W-:Y:S01]  /*7c80*/  LOP3.LUT R134, R168, 0xffff0000, RZ, 0xc0, !PT ;  /* 0xffff0000a8867812 */ /* 0x000fe200078ec0ff */
[C---:B------:R-:W-:Y:S01]  /*7c90*/  FMUL R3, R130.reuse, R25 ;  /* 0x0000001982037220 */ /* 0x040fe20000400000 */
[----:B------:R-:W-:Y:S01]  /*7ca0*/  SHF.L.U32 R135, R169, 0x10, RZ ;  /* 0x00000010a9877819 */ /* 0x000fe200000006ff */
[----:B------:R-:W-:Y:S01]  /*7cb0*/  FMUL R4, R130, R26 ;  /* 0x0000001a82047220 */ /* 0x000fe20000400000 */
[----:B------:R-:W-:Y:S01]  /*7cc0*/  LOP3.LUT R136, R165, 0xffff0000, RZ, 0xc0, !PT ;  /* 0xffff0000a5887812 */ /* 0x000fe200078ec0ff */
[----:B------:R-:W-:Y:S01]  /*7cd0*/  FFMA R0, R133, R132, R0 ;  /* 0x0000008485007223 */ /* 0x000fe20000000000 */
[----:B------:R-:W-:Y:S01]  /*7ce0*/  LOP3.LUT R132, R169, 0xffff0000, RZ, 0xc0, !PT ;  /* 0xffff0000a9847812 */ /* 0x000fe200078ec0ff */
[C---:B------:R-:W-:Y:S01]  /*7cf0*/  FFMA R3, R133.reuse, R134, R3 ;  /* 0x0000008685037223 */ /* 0x040fe20000000003 */
[C---:B------:R-:W-:Y:S01]  /*7d00*/  LOP3.LUT R134, R170.reuse, 0xffff0000, RZ, 0xc0, !PT ;  /* 0xffff0000aa867812 */ /* 0x040fe200078ec0ff */
[----:B------:R-:W-:Y:S01]  /*7d10*/  FFMA R4, R133, R135, R4 ;  /* 0x0000008785047223 */ /* 0x000fe20000000004 */
[----:B------:R-:W-:Y:S01]  /*7d20*/  SHF.L.U32 R135, R170, 0x10, RZ ;  /* 0x00000010aa877819 */ /* 0x000fe200000006ff */
[C---:B------:R-:W-:Y:S01]  /*7d30*/  FMUL R5, R130.reuse, R27 ;  /* 0x0000001b82057220 */ /* 0x040fe20000400000 */
[----:B------:R-:W-:Y:S01]  /*7d40*/  ISETP.NE.AND P0, PT, R189, R200, PT ;  /* 0x000000c8bd00720c */ /* 0x000fe20003f05270 */
[C---:B------:R-:W-:Y:S01]  /*7d50*/  FMUL R6, R130.reuse, R28 ;  /* 0x0000001c82067220 */ /* 0x040fe20000400000 */
[----:B------:R-:W-:Y:S01]  /*7d60*/  F2FP.BF16.F32.PACK_AB R200, R3, R0 ;  /* 0x0000000003c8723e */ /* 0x000fe200000010ff */
[C---:B------:R-:W-:Y:S01]  /*7d70*/  FMUL R7, R130.reuse, R29 ;  /* 0x0000001d82077220 */ /* 0x040fe20000400000 */
[----:B------:R-:W-:Y:S01]  /*7d80*/  ISETP.NE.AND P1, PT, R189, RZ, PT ;  /* 0x000000ffbd00720c */ /* 0x000fe20003f25270 */
[----:B------:R-:W-:Y:S01]  /*7d90*/  FFMA R5, R133, R132, R5 ;  /* 0x0000008485057223 */ /* 0x000fe20000000005 */
[----:B------:R-:W-:Y:S01]  /*7da0*/  SHF.L.U32 R132, R171, 0x10, RZ ;  /* 0x00000010ab847819 */ /* 0x000fe200000006ff */
[----:B------:R-:W-:Y:S01]  /*7db0*/  FFMA R6, R133, R135, R6 ;  /* 0x0000008785067223 */ /* 0x000fe20000000006 */
[----:B------:R-:W-:Y:S01]  /*7dc0*/  SHF.L.U32 R135, R165, 0x10, RZ ;  /* 0x00000010a5877819 */ /* 0x000fe200000006ff */
[----:B------:R-:W-:Y:S01]  /*7dd0*/  FFMA R7, R133, R134, R7 ;  /* 0x0000008685077223 */ /* 0x000fe20000000007 */
[----:B------:R-:W-:Y:S01]  /*7de0*/  LOP3.LUT R134, R171, 0xffff0000, RZ, 0xc0, !PT ;  /* 0xffff0000ab867812 */ /* 0x000fe200078ec0ff */
[C---:B------:R-:W-:Y:S01]  /*7df0*/  FMUL R8, R130.reuse, R30 ;  /* 0x0000001e82087220 */ /* 0x040fe20000400000 */
[----:B------:R-:W-:Y:S01]  /*7e00*/  F2FP.BF16.F32.PACK_AB R201, R5, R4 ;  /* 0x0000000405c9723e */ /* 0x000fe200000010ff */
[----:B------:R-:W-:Y:S01]  /*7e10*/  FMUL R9, R130, R31 ;  /* 0x0000001f82097220 */ /* 0x000fe20000400000 */
[----:B------:R-:W-:Y:S01]  /*7e20*/  F2FP.BF16.F32.PACK_AB R202, R7, R6 ;  /* 0x0000000607ca723e */ /* 0x000fe200000010ff */
[C---:B------:R-:W-:Y:S01]  /*7e30*/  FFMA R8, R133.reuse, R132, R8 ;  /* 0x0000008485087223 */ /* 0x040fe20000000008 */
[C---:B------:R-:W-:Y:S01]  /*7e40*/  SHF.L.U32 R132, R164.reuse, 0x10, RZ ;  /* 0x00000010a4847819 */ /* 0x040fe200000006ff */
[----:B------:R-:W-:Y:S01]  /*7e50*/  FFMA R9, R133, R134, R9 ;  /* 0x0000008685097223 */ /* 0x000fe20000000009 */
[----:B------:R-:W-:Y:S01]  /*7e60*/  LOP3.LUT R134, R164, 0xffff0000, RZ, 0xc0, !PT ;  /* 0xffff0000a4867812 */ /* 0x000fe200078ec0ff */
[C---:B------:R-:W-:Y:S01]  /*7e70*/  FMUL R10, R130.reuse, R32 ;  /* 0x00000020820a7220 */ /* 0x040fe20000400000 */
[C---:B------:R-:W-:Y:S01]  /*7e80*/  FMUL R11, R130.reuse, R33 ;  /* 0x00000021820b7220 */ /* 0x040fe20000400000 */
        /* <DEDUP_REMOVED lines=10> */
[----:B------:R-:W-:Y:S01]  /*7f30*/  FFMA R12, R133, R135, R12 ;  /* 0x00000087850c7223 */ /* 0x000fe2000000000c */
[----:B------:R-:W-:Y:S01]  /*7f40*/  SHF.L.U32 R135, R167, 0x10, RZ ;  /* 0x00000010a7877819 */ /* 0x000fe200000006ff */
[----:B------:R-:W-:Y:S01]  /*7f50*/  FFMA R13, R133, R136, R13 ;  /* 0x00000088850d7223 */ /* 0x000fe2000000000d */
[----:B------:R-:W-:Y:S01]  /*7f60*/  LOP3.LUT R136, R167, 0xffff0000, RZ, 0xc0, !PT ;  /* 0xffff0000a7887812 */ /* 0x000fe200078ec0ff */
[----:B------:R-:W-:Y:S01]  /*7f70*/  FFMA R14, R133, R132, R14 ;  /* 0x00000084850e7223 */ /* 0x000fe2000000000e */
[----:B------:R-:W-:Y:S01]  /*7f80*/  SHF.L.U32 R132, R160, 0x10, RZ ;  /* 0x00000010a0847819 */ /* 0x000fe200000006ff */
[----:B------:R-:W-:Y:S01]  /*7f90*/  FMUL R16, R130, R38 ;  /* 0x0000002682107220 */ /* 0x000fe20000400000 */
[----:B------:R-:W-:Y:S01]  /*7fa0*/  F2FP.BF16.F32.PACK_AB R205, R13, R12 ;  /* 0x0000000c0dcd723e */ /* 0x000fe200000010ff */
[----:B------:R-:W-:Y:S01]  /*7fb0*/  FFMA R15, R133, R134, R15 ;  /* 0x00000086850f7223 */ /* 0x000fe2000000000f */
[----:B------:R-:W-:Y:S01]  /*7fc0*/  LOP3.LUT R134, R160, 0xffff0000, RZ, 0xc0, !PT ;  /* 0xffff0000a0867812 */ /* 0x000fe200078ec0ff */
[C---:B------:R-:W-:Y:S01]  /*7fd0*/  FMUL R17, R130.reuse, R39 ;  /* 0x0000002782117220 */ /* 0x040fe20000400000 */
[C---:B------:R-:W-:Y:S01]  /*7fe0*/  FMUL R18, R130.reuse, R40 ;  /* 0x0000002882127220 */ /* 0x040fe20000400000 */
[----:B------:R-:W-:Y:S01]  /*7ff0*/  FMUL R19, R130, R41 ;  /* 0x0000002982137220 */ /* 0x000fe20000400000 */
[----:B------:R-:W-:Y:S01]  /*8000*/  F2FP.BF16.F32.PACK_AB R206, R15, R14 ;  /* 0x0000000e0fce723e */ /* 0x000fe200000010ff */
[C---:B------:R-:W-:Y:S01]  /*8010*/  FFMA R16, R133.reuse, R135, R16 ;  /* 0x0000008785107223 */ /* 0x040fe20000000010 */
[----:B------:R-:W-:Y:S01]  /*8020*/  SHF.L.U32 R135, R162, 0x10, RZ ;  /* 0x00000010a2877819 */ /* 0x000fe200000006ff */
[----:B------:R-:W-:Y:S01]  /*8030*/  FFMA R17, R133, R136, R17 ;  /* 0x0000008885117223 */ /* 0x000fe20000000011 */
[----:B------:R-:W-:Y:S01]  /*8040*/  LOP3.LUT R136, R159, 0xffff0000, RZ, 0xc0, !PT ;  /* 0xffff00009f887812 */ /* 0x000fe200078ec0ff */
[----:B------:R-:W-:Y:S01]  /*8050*/  FFMA R18, R133, R132, R18 ;  /* 0x0000008485127223 */ /* 0x000fe20000000012 */
[----:B------:R-:W-:Y:S01]  /*8060*/  SHF.L.U32 R132, R161, 0x10, RZ ;  /* 0x00000010a1847819 */ /* 0x000fe200000006ff */
[----:B------:R-:W-:Y:S01]  /*8070*/  FFMA R19, R133, R134, R19 ;  /* 0x0000008685137223 */ /* 0x000fe20000000013 */
[----:B------:R-:W-:Y:S01]  /*8080*/  LOP3.LUT R134, R161, 0xffff0000, RZ, 0xc0, !PT ;  /* 0xffff0000a1867812 */ /* 0x000fe200078ec0ff */
[C---:B------:R-:W-:Y:S01]  /*8090*/  FMUL R20, R130.reuse, R42 ;  /* 0x0000002a82147220 */ /* 0x040fe20000400000 */
[----:B------:R-:W-:Y:S01]  /*80a0*/  F2FP.BF16.F32.PACK_AB R207, R17, R16 ;  /* 0x0000001011cf723e */ /* 0x000fe200000010ff */
[C---:B------:R-:W-:Y:S01]  /*80b0*/  FMUL R21, R130.reuse, R43 ;  /* 0x0000002b82157220 */ /* 0x040fe20000400000 */
[----:B------:R-:W-:Y:S01]  /*80c0*/  FMUL R22, R130, R44 ;  /* 0x0000002c82167220 */ /* 0x000fe20000400000 */
[C---:B------:R-:W-:Y:S01]  /*80d0*/  FFMA R20, R133.reuse, R132, R20 ;  /* 0x0000008485147223 */ /* 0x040fe20000000014 */
[----:B------:R-:W-:Y:S01]  /*80e0*/  LOP3.LUT R132, R162, 0xffff0000, RZ, 0xc0, !PT ;  /* 0xffff0000a2847812 */ /* 0x000fe200078ec0ff */
[----:B------:R-:W-:Y:S01]  /*80f0*/  FFMA R21, R133, R134, R21 ;  /* 0x0000008685157223 */ /* 0x000fe20000000015 */
[----:B------:R-:W-:Y:S01]  /*8100*/  LOP3.LUT R134, R163, 0xffff0000, RZ, 0xc0, !PT ;  /* 0xffff0000a3867812 */ /* 0x000fe200078ec0ff */
[----:B------:R-:W-:Y:S01]  /*8110*/  FFMA R22, R133, R135, R22 ;  /* 0x0000008785167223 */ /* 0x000fe20000000016 */
[----:B------:R-:W-:Y:S01]  /*8120*/  SHF.L.U32 R135, R163, 0x10, RZ ;  /* 0x00000010a3877819 */ /* 0x000fe200000006ff */
[C---:B------:R-:W-:Y:S01]  /*8130*/  FMUL R23, R130.reuse, R45 ;  /* 0x0000002d82177220 */ /* 0x040fe20000400000 */
[C---:B------:R-:W-:Y:S01]  /*8140*/  FMUL R88, R130.reuse, R46 ;  /* 0x0000002e82587220 */ /* 0x040fe20000400000 */
[C---:B------:R-:W-:Y:S01]  /*8150*/  FMUL R89, R130.reuse, R47 ;  /* 0x0000002f82597220 */ /* 0x040fe20000400000 */
[----:B------:R-:W-:Y:S01]  /*8160*/  FMUL R90, R130, R48 ;  /* 0x00000030825a7220 */ /* 0x000fe20000400000 */
[C---:B------:R-:W-:Y:S01]  /*8170*/  FFMA R23, R133.reuse, R132, R23 ;  /* 0x0000008485177223 */ /* 0x040fe20000000017 */
[C---:B------:R-:W-:Y:S01]  /*8180*/  SHF.L.U32 R132, R156.reuse, 0x10, RZ ;  /* 0x000000109c847819 */ /* 0x040fe200000006ff */
[----:B------:R-:W-:Y:S01]  /*8190*/  FFMA R88, R133, R135, R88 ;  /* 0x0000008785587223 */ /* 0x000fe20000000058 */
[----:B------:R-:W-:Y:S01]  /*81a0*/  SHF.L.U32 R135, R159, 0x10, RZ ;  /* 0x000000109f877819 */ /* 0x000fe200000006ff */
[C---:B------:R-:W-:Y:S01]  /*81b0*/  FFMA R89, R133.reuse, R134, R89 ;  /* 0x0000008685597223 */ /* 0x040fe20000000059 */
[----:B------:R-:W-:Y:S01]  /*81c0*/  LOP3.LUT R134, R156, 0xffff0000, RZ, 0xc0, !PT ;  /* 0xffff00009c867812 */ /* 0x000fe200078ec0ff */
[C---:B------:R-:W-:Y:S01]  /*81d0*/  FMUL R91, R130.reuse, R49 ;  /* 0x00000031825b7220 */ /* 0x040fe20000400000 */
[----:B------:R-:W-:Y:S01]  /*81e0*/  FFMA R90, R133, R132, R90 ;  /* 0x00000084855a7223 */ /* 0x000fe2000000005a */
[----:B------:R-:W-:Y:S01]  /*81f0*/  SHF.L.U32 R132, R157, 0x10, RZ ;  /* 0x000000109d847819 */ /* 0x000fe200000006ff */
[C---:B------:R-:W-:Y:S01]  /*8200*/  FMUL R92, R130.reuse, R50 ;  /* 0x00000032825c7220 */ /* 0x040fe20000400000 */
[----:B------:R-:W-:Y:S01]  /*8210*/  FFMA R91, R133, R134, R91 ;  /* 0x00000086855b7223 */ /* 0x000fe2000000005b */
[----:B------:R-:W-:Y:S01]  /*8220*/  LOP3.LUT R134, R157, 0xffff0000, RZ, 0xc0, !PT ;  /* 0xffff00009d867812 */ /* 0x000fe200078ec0ff */
[----:B------:R-:W-:Y:S01]  /*8230*/  FMUL R93, R130, R51 ;  /* 0x00000033825d7220 */ /* 0x000fe20000400000 */
[----:B------:R1:W-:Y:S01]  /*8240*/  @!P0 STS.128 [R188], R200 ;  /* 0x000000c8bc008388 */ /* 0x0003e20000000c00 */
[C---:B------:R-:W-:Y:S01]  /*8250*/  FFMA R92, R133.reuse, R132, R92 ;  /* 0x00000084855c7223 */ /* 0x040fe2000000005c */
[----:B------:R-:W-:Y:S01]  /*8260*/  SHF.L.U32 R132, R158, 0x10, RZ ;  /* 0x000000109e847819 */ /* 0x000fe200000006ff */
[----:B------:R-:W-:Y:S01]  /*8270*/  FMUL R94, R130, R52 ;  /* 0x00000034825e7220 */ /* 0x000fe20000400000 */
[C---:B------:R-:W-:Y:S01]  /*8280*/  FFMA R93, R133.reuse, R134, R93 ;  /* 0x00000086855d7223 */ /* 0x040fe2000000005d */
[----:B------:R-:W-:Y:S01]  /*8290*/  LOP3.LUT R134, R158, 0xffff0000, RZ, 0xc0, !PT ;  /* 0xffff00009e867812 */ /* 0x000fe200078ec0ff */
[----:B------:R-:W-:Y:S01]  /*82a0*/  FMUL R95, R130, R53 ;  /* 0x00000035825f7220 */ /* 0x000fe20000400000 */
[C---:B------:R-:W-:Y:S01]  /*82b0*/  FFMA R94, R133.reuse, R132, R94 ;  /* 0x00000084855e7223 */ /* 0x040fe2000000005e */
[----:B------:R-:W-:Y:S01]  /*82c0*/  SHF.L.U32 R132, R152, 0x10, RZ ;  /* 0x0000001098847819 */ /* 0x000fe200000006ff */
[C---:B------:R-:W-:Y:S01]  /*82d0*/  FMUL R96, R130.reuse, R54 ;  /* 0x0000003682607220 */ /* 0x040fe20000400000 */
[C---:B------:R-:W-:Y:S01]  /*82e0*/  FMUL R97, R130.reuse, R55 ;  /* 0x0000003782617220 */ /* 0x040fe20000400000 */
[----:B------:R2:W-:Y:S01]  /*82f0*/  @!P0 STS.128 [R198+0x10], R204 ;  /* 0x000010ccc6008388 */ /* 0x0005e20000000c00 */
[----:B------:R-:W-:Y:S01]  /*8300*/  FMUL R98, R130, R56 ;  /* 0x0000003882627220 */ /* 0x000fe20000400000 */
[C---:B------:R-:W-:Y:S01]  /*8310*/  FFMA R95, R133.reuse, R134, R95 ;  /* 0x00000086855f7223 */ /* 0x040fe2000000005f */
[----:B------:R-:W-:Y:S01]  /*8320*/  LOP3.LUT R134, R154, 0xffff0000, RZ, 0xc0, !PT ;  /* 0xffff00009a867812 */ /* 0x000fe200078ec0ff */
[----:B------:R-:W-:Y:S01]  /*8330*/  FFMA R96, R133, R135, R96 ;  /* 0x0000008785607223 */ /* 0x000fe20000000060 */
[----:B------:R-:W-:Y:S01]  /*8340*/  SHF.L.U32 R135, R153, 0x10, RZ ;  /* 0x0000001099877819 */ /* 0x000fe200000006ff */
[----:B------:R-:W-:Y:S01]  /*8350*/  FFMA R97, R133, R136, R97 ;  /* 0x0000008885617223 */ /* 0x000fe20000000061 */
[----:B------:R-:W-:Y:S01]  /*8360*/  LOP3.LUT R136, R145, 0xffff0000, RZ, 0xc0, !PT ;  /* 0xffff000091887812 */ /* 0x000fe200078ec0ff */
[C---:B------:R-:W-:Y:S01]  /*8370*/  FFMA R98, R133.reuse, R132, R98 ;  /* 0x0000008485627223 */ /* 0x040fe20000000062 */
[----:B------:R-:W-:Y:S01]  /*8380*/  LOP3.LUT R132, R152, 0xffff0000, RZ, 0xc0, !PT ;  /* 0xffff000098847812 */ /* 0x000fe200078ec0ff */
[C---:B------:R-:W-:Y:S01]  /*8390*/  FMUL R99, R130.reuse, R57 ;  /* 0x0000003982637220 */ /* 0x040fe20000400000 */
[C---:B------:R-:W-:Y:S01]  /*83a0*/  FMUL R100, R130.reuse, R58 ;  /* 0x0000003a82647220 */ /* 0x040fe20000400000 */
[C---:B------:R-:W-:Y:S01]  /*83b0*/  FMUL R101, R130.reuse, R59 ;  /* 0x0000003b82657220 */ /* 0x040fe20000400000 */
[----:B------:R-:W-:Y:S01]  /*83c0*/  FMUL R102, R130, R60 ;  /* 0x0000003c82667220 */ /* 0x000fe20000400000 */
[----:B------:R-:W-:Y:S01]  /*83d0*/  FFMA R99, R133, R132, R99 ;  /* 0x0000008485637223 */ /* 0x000fe20000000063 */
[----:B------:R-:W-:Y:S01]  /*83e0*/  LOP3.LUT R132, R153, 0xffff0000, RZ, 0xc0, !PT ;  /* 0xffff000099847812 */ /* 0x000fe200078ec0ff */
[----:B------:R-:W-:Y:S01]  /*83f0*/  FFMA R100, R133, R135, R100 ;  /* 0x0000008785647223 */ /* 0x000fe20000000064 */
[----:B------:R-:W-:Y:S01]  /*8400*/  SHF.L.U32 R135, R154, 0x10, RZ ;  /* 0x000000109a877819 */ /* 0x000fe200000006ff */
[C---:B------:R-:W-:Y:S01]  /*8410*/  FMUL R103, R130.reuse, R61 ;  /* 0x0000003d82677220 */ /* 0x040fe20000400000 */
[C---:B------:R-:W-:Y:S01]  /*8420*/  FMUL R104, R130.reuse, R62 ;  /* 0x0000003e82687220 */ /* 0x040fe20000400000 */
[----:B-1----:R-:W-:Y:S01]  /*8430*/  F2FP.BF16.F32.PACK_AB R200, R19, R18 ;  /* 0x0000001213c8723e */ /* 0x002fe200000010ff */
[----:B------:R-:W-:Y:S01]  /*8440*/  FFMA R101, R133, R132, R101 ;  /* 0x0000008485657223 */ /* 0x000fe20000000065 */
[----:B------:R-:W-:Y:S01]  /*8450*/  SHF.L.U32 R132, R155, 0x10, RZ ;  /* 0x000000109b847819 */ /* 0x000fe200000006ff */
[----:B------:R-:W-:Y:S01]  /*8460*/  FFMA R102, R133, R135, R102 ;  /* 0x0000008785667223 */ /* 0x000fe20000000066 */
[----:B------:R-:W-:Y:S01]  /*8470*/  F2FP.BF16.F32.PACK_AB R201, R21, R20 ;  /* 0x0000001415c9723e */ /* 0x000fe200000010ff */
[----:B------:R-:W-:Y:S01]  /*8480*/  FFMA R103, R133, R134, R103 ;  /* 0x0000008685677223 */ /* 0x000fe20000000067 */
[----:B------:R-:W-:Y:S01]  /*8490*/  LOP3.LUT R134, R155, 0xffff0000, RZ, 0xc0, !PT ;  /* 0xffff00009b867812 */ /* 0x000fe200078ec0ff */
[----:B------:R-:W-:Y:S01]  /*84a0*/  FMUL R105, R130, R63 ;  /* 0x0000003f82697220 */ /* 0x000fe20000400000 */
[----:B------:R-:W-:Y:S01]  /*84b0*/  F2FP.BF16.F32.PACK_AB R202, R23, R22 ;  /* 0x0000001617ca723e */ /* 0x000fe200000010ff */
[----:B------:R-:W-:Y:S01]  /*84c0*/  FFMA R104, R133, R132, R104 ;  /* 0x0000008485687223 */ /* 0x000fe20000000068 */
[----:B------:R-:W-:Y:S01]  /*84d0*/  F2FP.BF16.F32.PACK_AB R203, R89, R88 ;  /* 0x0000005859cb723e */ /* 0x000fe200000010ff */
[----:B------:R-:W-:Y:S01]  /*84e0*/  FFMA R105, R133, R134, R105 ;  /* 0x0000008685697223 */ /* 0x000fe20000000069 */
[----:B------:R-:W-:Y:S01]  /*84f0*/  SHF.L.U32 R132, R148, 0x10, RZ ;  /* 0x0000001094847819 */ /* 0x000fe200000006ff */
[----:B------:R-:W-:Y:S01]  /*8500*/  FMUL R106, R130, R64 ;  /* 0x00000040826a7220 */ /* 0x000fe20000400000 */
[----:B------:R-:W-:Y:S01]  /*8510*/  LOP3.LUT R134, R148, 0xffff0000, RZ, 0xc0, !PT ;  /* 0xffff000094867812 */ /* 0x000fe200078ec0ff */
[----:B------:R1:W-:Y:S01]  /*8520*/  @!P0 STS.128 [R196+0x20], R200 ;  /* 0x000020c8c4008388 */ /* 0x0003e20000000c00 */
[----:B------:R-:W-:Y:S01]  /*8530*/  SHF.L.U32 R135, R149, 0x10, RZ ;  /* 0x0000001095877819 */ /* 0x000fe200000006ff */
[C---:B------:R-:W-:Y:S01]  /*8540*/  FMUL R107, R130.reuse, R65 ;  /* 0x00000041826b7220 */ /* 0x040fe20000400000 */
[----:B--2---:R-:W-:Y:S01]  /*8550*/  F2FP.BF16.F32.PACK_AB R204, R91, R90 ;  /* 0x0000005a5bcc723e */ /* 0x004fe200000010ff */
[C---:B------:R-:W-:Y:S01]  /*8560*/  FMUL R108, R130.reuse, R66 ;  /* 0x00000042826c7220 */ /* 0x040fe20000400000 */
[----:B------:R-:W-:Y:S01]  /*8570*/  F2FP.BF16.F32.PACK_AB R205, R93, R92 ;  /* 0x0000005c5dcd723e */ /* 0x000fe200000010ff */
[----:B------:R-:W-:Y:S01]  /*8580*/  FFMA R106, R133, R132, R106 ;  /* 0x00000084856a7223 */ /* 0x000fe2000000006a */
[----:B------:R-:W-:Y:S01]  /*8590*/  F2FP.BF16.F32.PACK_AB R206, R95, R94 ;  /* 0x0000005e5fce723e */ /* 0x000fe200000010ff */
[----:B------:R-:W-:Y:S01]  /*85a0*/  FFMA R107, R133, R134, R107 ;  /* 0x00000086856b7223 */ /* 0x000fe2000000006b */
[----:B------:R-:W-:Y:S01]  /*85b0*/  F2FP.BF16.F32.PACK_AB R207, R97, R96 ;  /* 0x0000006061cf723e */ /* 0x000fe200000010ff */
[----:B------:R-:W-:Y:S01]  /*85c0*/  FFMA R108, R133, R135, R108 ;  /* 0x00000087856c7223 */ /* 0x000fe2000000006c */
[----:B------:R-:W-:Y:S01]  /*85d0*/  LOP3.LUT R132, R149, 0xffff0000, RZ, 0xc0, !PT ;  /* 0xffff000095847812 */ /* 0x000fe200078ec0ff */
[----:B------:R-:W-:Y:S01]  /*85e0*/  FMUL R109, R130, R67 ;  /* 0x00000043826d7220 */ /* 0x000fe20000400000 */
[C---:B------:R-:W-:Y:S01]  /*85f0*/  SHF.L.U32 R135, R150.reuse, 0x10, RZ ;  /* 0x0000001096877819 */ /* 0x040fe200000006ff */
[----:B------:R2:W-:Y:S01]  /*8600*/  @!P0 STS.128 [R195+0x10], R204 ;  /* 0x000010ccc3008388 */ /* 0x0005e20000000c00 */
[----:B------:R-:W-:Y:S01]  /*8610*/  LOP3.LUT R134, R150, 0xffff0000, RZ, 0xc0, !PT ;  /* 0xffff000096867812 */ /* 0x000fe200078ec0ff */
[C---:B------:R-:W-:Y:S01]  /*8620*/  FMUL R110, R130.reuse, R68 ;  /* 0x00000044826e7220 */ /* 0x040fe20000400000 */
[C---:B------:R-:W-:Y:S01]  /*8630*/  FMUL R111, R130.reuse, R69 ;  /* 0x00000045826f7220 */ /* 0x040fe20000400000 */
[----:B------:R-:W-:Y:S01]  /*8640*/  FFMA R109, R133, R132, R109 ;  /* 0x00000084856d7223 */ /* 0x000fe2000000006d */
[----:B------:R-:W-:Y:S01]  /*8650*/  SHF.L.U32 R132, R151, 0x10, RZ ;  /* 0x0000001097847819 */ /* 0x000fe200000006ff */
[----:B------:R-:W-:Y:S01]  /*8660*/  FFMA R110, R133, R135, R110 ;  /* 0x00000087856e7223 */ /* 0x000fe2000000006e */
[----:B------:R-:W-:Y:S01]  /*8670*/  SHF.L.U32 R135, R141, 0x10, RZ ;  /* 0x000000108d877819 */ /* 0x000fe200000006ff */
[----:B------:R-:W-:Y:S01]  /*8680*/  FFMA R111, R133, R134, R111 ;  /* 0x00000086856f7223 */ /* 0x000fe2000000006f */
[----:B------:R-:W-:Y:S01]  /*8690*/  LOP3.LUT R134, R151, 0xffff0000, RZ, 0xc0, !PT ;  /* 0xffff000097867812 */ /* 0x000fe200078ec0ff */
[C---:B------:R-:W-:Y:S01]  /*86a0*/  FMUL R112, R130.reuse, R70 ;  /* 0x0000004682707220 */ /* 0x040fe20000400000 */
[C---:B------:R-:W-:Y:S01]  /*86b0*/  FMUL R113, R130.reuse, R71 ;  /* 0x0000004782717220 */ /* 0x040fe20000400000 */
[C---:B------:R-:W-:Y:S01]  /*86c0*/  FMUL R114, R130.reuse, R72 ;  /* 0x0000004882727220 */ /* 0x040fe20000400000 */
[----:B------:R-:W-:Y:S01]  /*86d0*/  FMUL R115, R130, R73 ;  /* 0x0000004982737220 */ /* 0x000fe20000400000 */
[C---:B------:R-:W-:Y:S01]  /*86e0*/  FFMA R112, R133.reuse, R132, R112 ;  /* 0x0000008485707223 */ /* 0x040fe20000000070 */
[C---:B------:R-:W-:Y:S01]  /*86f0*/  SHF.L.U32 R132, R140.reuse, 0x10, RZ ;  /* 0x000000108c847819 */ /* 0x040fe200000006ff */
[----:B------:R-:W-:Y:S01]  /*8700*/  FFMA R113, R133, R134, R113 ;  /* 0x0000008685717223 */ /* 0x000fe20000000071 */
[----:B------:R-:W-:Y:S01]  /*8710*/  LOP3.LUT R134, R140, 0xffff0000, RZ, 0xc0, !PT ;  /* 0xffff00008c867812 */ /* 0x000fe200078ec0ff */
[----:B------:R-:W-:Y:S01]  /*8720*/  FMUL R116, R130, R74 ;  /* 0x0000004a82747220 */ /* 0x000fe20000400000 */
[----:B-1----:R-:W-:Y:S01]  /*8730*/  F2FP.BF16.F32.PACK_AB R200, R99, R98 ;  /* 0x0000006263c8723e */ /* 0x002fe200000010ff */
[----:B------:R-:W-:Y:S01]  /*8740*/  FFMA R114, R133, R132, R114 ;  /* 0x0000008485727223 */ /* 0x000fe20000000072 */
[----:B------:R-:W-:Y:S01]  /*8750*/  LOP3.LUT R132, R141, 0xffff0000, RZ, 0xc0, !PT ;  /* 0xffff00008d847812 */ /* 0x000fe200078ec0ff */
[C---:B------:R-:W-:Y:S01]  /*8760*/  FFMA R115, R133.reuse, R134, R115 ;  /* 0x0000008685737223 */ /* 0x040fe20000000073 */
[C---:B------:R-:W-:Y:S01]  /*8770*/  LOP3.LUT R134, R142.reuse, 0xffff0000, RZ, 0xc0, !PT ;  /* 0xffff00008e867812 */ /* 0x040fe200078ec0ff */
[----:B------:R-:W-:Y:S01]  /*8780*/  FFMA R116, R133, R135, R116 ;  /* 0x0000008785747223 */ /* 0x000fe20000000074 */
[----:B------:R-:W-:Y:S01]  /*8790*/  SHF.L.U32 R135, R142, 0x10, RZ ;  /* 0x000000108e877819 */ /* 0x000fe200000006ff */
[C---:B------:R-:W-:Y:S01]  /*87a0*/  FMUL R117, R130.reuse, R75 ;  /* 0x0000004b82757220 */ /* 0x040fe20000400000 */
[----:B------:R-:W-:Y:S01]  /*87b0*/  F2FP.BF16.F32.PACK_AB R201, R101, R100 ;  /* 0x0000006465c9723e */ /* 0x000fe200000010ff */
[C---:B------:R-:W-:Y:S01]  /*87c0*/  FMUL R118, R130.reuse, R76 ;  /* 0x0000004c82767220 */ /* 0x040fe20000400000 */
[----:B------:R-:W-:Y:S01]  /*87d0*/  F2FP.BF16.F32.PACK_AB R202, R103, R102 ;  /* 0x0000006667ca723e */ /* 0x000fe200000010ff */
[C---:B------:R-:W-:Y:S01]  /*87e0*/  FMUL R119, R130.reuse, R77 ;  /* 0x0000004d82777220 */ /* 0x040fe20000400000 */
[C---:B------:R-:W-:Y:S01]  /*87f0*/  FFMA R117, R133.reuse, R132, R117 ;  /* 0x0000008485757223 */ /* 0x040fe20000000075 */
[----:B------:R-:W-:Y:S01]  /*8800*/  FFMA R118, R133, R135, R118 ;  /* 0x0000008785767223 */ /* 0x000fe20000000076 */
[----:B------:R-:W-:Y:S01]  /*8810*/  SHF.L.U32 R132, R143, 0x10, RZ ;  /* 0x000000108f847819 */ /* 0x000fe200000006ff */
[----:B------:R-:W-:Y:S01]  /*8820*/  FFMA R119, R133, R134, R119 ;  /* 0x0000008685777223 */ /* 0x000fe20000000077 */
[----:B------:R-:W-:Y:S01]  /*8830*/  F2FP.BF16.F32.PACK_AB R203, R105, R104 ;  /* 0x0000006869cb723e */ /* 0x000fe200000010ff */
[C---:B------:R-:W-:Y:S01]  /*8840*/  FMUL R120, R130.reuse, R78 ;  /* 0x0000004e82787220 */ /* 0x040fe20000400000 */
[----:B------:R-:W-:Y:S01]  /*8850*/  LOP3.LUT R134, R143, 0xffff0000, RZ, 0xc0, !PT ;  /* 0xffff00008f867812 */ /* 0x000fe200078ec0ff */
[----:B------:R-:W-:Y:S01]  /*8860*/  FMUL R121, R130, R79 ;  /* 0x0000004f82797220 */ /* 0x000fe20000400000 */
[----:B--2---:R-:W-:Y:S01]  /*8870*/  F2FP.BF16.F32.PACK_AB R204, R107, R106 ;  /* 0x0000006a6bcc723e */ /* 0x004fe200000010ff */
[----:B------:R1:W-:Y:S01]  /*8880*/  @!P0 STS.128 [R188+0x1000], R200 ;  /* 0x001000c8bc008388 */ /* 0x0003e20000000c00 */
[C---:B------:R-:W-:Y:S01]  /*8890*/  FFMA R120, R133.reuse, R132, R120 ;  /* 0x0000008485787223 */ /* 0x040fe20000000078 */
[----:B------:R-:W-:Y:S01]  /*88a0*/  FFMA R121, R133, R134, R121 ;  /* 0x0000008685797223 */ /* 0x000fe20000000079 */
[----:B------:R-:W-:Y:S01]  /*88b0*/  SHF.L.U32 R132, R144, 0x10, RZ ;  /* 0x0000001090847819 */ /* 0x000fe200000006ff */
[----:B------:R-:W-:Y:S01]  /*88c0*/  FMUL R122, R130, R80 ;  /* 0x00000050827a7220 */ /* 0x000fe20000400000 */
[----:B------:R-:W-:Y:S01]  /*88d0*/  LOP3.LUT R134, R144, 0xffff0000, RZ, 0xc0, !PT ;  /* 0xffff000090867812 */ /* 0x000fe200078ec0ff */
[C---:B------:R-:W-:Y:S01]  /*88e0*/  FMUL R123, R130.reuse, R81 ;  /* 0x00000051827b7220 */ /* 0x040fe20000400000 */
[----:B------:R-:W-:Y:S01]  /*88f0*/  SHF.L.U32 R135, R145, 0x10, RZ ;  /* 0x0000001091877819 */ /* 0x000fe200000006ff */
[C---:B------:R-:W-:Y:S01]  /*8900*/  FMUL R124, R130.reuse, R82 ;  /* 0x00000052827c7220 */ /* 0x040fe20000400000 */
[----:B------:R-:W-:Y:S01]  /*8910*/  F2FP.BF16.F32.PACK_AB R205, R109, R108 ;  /* 0x0000006c6dcd723e */ /* 0x000fe200000010ff */
[----:B------:R-:W-:Y:S01]  /*8920*/  FMUL R125, R130, R83 ;  /* 0x00000053827d7220 */ /* 0x000fe20000400000 */
[----:B------:R-:W-:Y:S01]  /*8930*/  F2FP.BF16.F32.PACK_AB R206, R111, R110 ;  /* 0x0000006e6fce723e */ /* 0x000fe200000010ff */
[----:B------:R-:W-:Y:S01]  /*8940*/  FFMA R122, R133, R132, R122 ;  /* 0x00000084857a7223 */ /* 0x000fe2000000007a */
[----:B------:R-:W-:Y:S01]  /*8950*/  F2FP.BF16.F32.PACK_AB R207, R113, R112 ;  /* 0x0000007071cf723e */ /* 0x000fe200000010ff */
[C---:B------:R-:W-:Y:S01]  /*8960*/  FFMA R123, R133.reuse, R134, R123 ;  /* 0x00000086857b7223 */ /* 0x040fe2000000007b */
[----:B------:R-:W-:Y:S01]  /*8970*/  SHF.L.U32 R132, R146, 0x10, RZ ;  /* 0x0000001092847819 */ /* 0x000fe200000006ff */
[C---:B------:R-:W-:Y:S01]  /*8980*/  FFMA R124, R133.reuse, R135, R124 ;  /* 0x00000087857c7223 */ /* 0x040fe2000000007c */
[----:B------:R-:W-:Y:S01]  /*8990*/  FMUL R126, R130, R84 ;  /* 0x00000054827e7220 */ /* 0x000fe20000400000 */
[----:B------:R1:W-:Y:S01]  /*89a0*/  @!P0 STS.128 [R198+0x1010], R204 ;  /* 0x001010ccc6008388 */ /* 0x0003e20000000c00 */
[----:B------:R-:W-:Y:S01]  /*89b0*/  LOP3.LUT R134, R146, 0xffff0000, RZ, 0xc0, !PT ;  /* 0xffff000092867812 */ /* 0x000fe200078ec0ff */
[----:B------:R-:W-:Y:S01]  /*89c0*/  FFMA R125, R133, R136, R125 ;  /* 0x00000088857d7223 */ /* 0x000fe2000000007d */
[C---:B------:R-:W-:Y:S01]  /*89d0*/  FMUL R127, R130.reuse, R85 ;  /* 0x00000055827f7220 */ /* 0x040fe20000400000 */
[C---:B------:R-:W-:Y:S01]  /*89e0*/  SHF.L.U32 R135, R147.reuse, 0x10, RZ ;  /* 0x0000001093877819 */ /* 0x040fe200000006ff */
[C---:B------:R-:W-:Y:S01]  /*89f0*/  FMUL R128, R130.reuse, R86 ;  /* 0x0000005682807220 */ /* 0x040fe20000400000 */
[----:B------:R-:W-:Y:S01]  /*8a00*/  LOP3.LUT R136, R147, 0xffff0000, RZ, 0xc0, !PT ;  /* 0xffff000093887812 */ /* 0x000fe200078ec0ff */
[----:B------:R-:W-:Y:S01]  /*8a10*/  FMUL R129, R130, R87 ;  /* 0x0000005782817220 */ /* 0x000fe20000400000 */
[----:B------:R-:W-:Y:S01]  /*8a20*/  F2FP.BF16.F32.PACK_AB R208, R115, R114 ;  /* 0x0000007273d0723e */ /* 0x000fe200000010ff */
[----:B------:R-:W-:Y:S01]  /*8a30*/  FFMA R126, R133, R132, R126 ;  /* 0x00000084857e7223 */ /* 0x000fe2000000007e */
[----:B------:R-:W-:Y:S01]  /*8a40*/  F2FP.BF16.F32.PACK_AB R209, R117, R116 ;  /* 0x0000007475d1723e */ /* 0x000fe200000010ff */
[----:B------:R-:W-:Y:S01]  /*8a50*/  FFMA R127, R133, R134, R127 ;  /* 0x00000086857f7223 */ /* 0x000fe2000000007f */
[----:B------:R-:W-:Y:S01]  /*8a60*/  F2FP.BF16.F32.PACK_AB R210, R119, R118 ;  /* 0x0000007677d2723e */ /* 0x000fe200000010ff */
[----:B------:R-:W-:Y:S01]  /*8a70*/  FFMA R128, R133, R135, R128 ;  /* 0x0000008785807223 */ /* 0x000fe20000000080 */
[----:B------:R-:W-:Y:S01]  /*8a80*/  F2FP.BF16.F32.PACK_AB R211, R121, R120 ;  /* 0x0000007879d3723e */ /* 0x000fe200000010ff */
[----:B------:R-:W-:Y:S01]  /*8a90*/  FFMA R129, R133, R136, R129 ;  /* 0x0000008885817223 */ /* 0x000fe20000000081 */
[----:B------:R-:W-:Y:S02]  /*8aa0*/  F2FP.BF16.F32.PACK_AB R216, R123, R122 ;  /* 0x0000007a7bd8723e */ /* 0x000fe400000010ff */
[----:B------:R-:W-:Y:S01]  /*8ab0*/  F2FP.BF16.F32.PACK_AB R217, R125, R124 ;  /* 0x0000007c7dd9723e */ /* 0x000fe200000010ff */
[----:B------:R1:W-:Y:S01]  /*8ac0*/  @!P0 STS.128 [R196+0x1020], R208 ;  /* 0x001020d0c4008388 */ /* 0x0003e20000000c00 */
[----:B------:R-:W-:Y:S02]  /*8ad0*/  F2FP.BF16.F32.PACK_AB R218, R127, R126 ;  /* 0x0000007e7fda723e */ /* 0x000fe400000010ff */
[----:B------:R-:W-:Y:S05]  /*8ae0*/  F2FP.BF16.F32.PACK_AB R219, R129, R128 ;  /* 0x0000008081db723e */ /* 0x000fea00000010ff */
[----:B------:R1:W-:Y:S01]  /*8af0*/  @!P0 STS.128 [R195+0x1010], R216 ;  /* 0x001010d8c3008388 */ /* 0x0003e20000000c00 */
[----:B------:R-:W-:Y:S01]  /*8b00*/  @!PT LDS RZ, [RZ] ;  /* 0x00000000fffff984 */ /* 0x000fe20000000800 */
[----:B------:R-:W-:Y:S01]  /*8b10*/  @!PT LDS RZ, [RZ] ;  /* 0x00000000fffff984 */ /* 0x000fe20000000800 */
[----:B------:R-:W-:Y:S01]  /*8b20*/  @!PT LDS RZ, [RZ] ;  /* 0x00000000fffff984 */ /* 0x000fe20000000800 */
[----:B------:R-:W-:Y:S01]  /*8b30*/  @!PT LDS RZ, [RZ] ;  /* 0x00000000fffff984 */ /* 0x000fe20000000800 */
[----:B------:R2:W-:Y:S07]  /*8b40*/  MEMBAR.ALL.CTA ;  /* 0x0000000000007992 */ /* 0x0005ee0000008000 */
[----:B--2---:R-:W2:Y:S01]  /*8b50*/  FENCE.VIEW.ASYNC.S ;  /* 0x00000000000073c6 */ /* 0x004ea20000000000 */
[----:B------:R-:W-:Y:S05]  /*8b60*/  WARPSYNC.ALL ;  /* 0x0000000000007948 */ /* 0x000fea0003800000 */
[----:B------:R-:W-:Y:S01]  /*8b70*/  BSSY.RECONVERGENT B0, `(.L_x_114) ;  /* 0x0000012000007945 */ /* 0x000fe20003800200 */
[----:B--2---:R-:W-:Y:S06]  /*8b80*/  BAR.SYNC.DEFER_BLOCKING 0x1, 0x80 ;  /* 0x0042000000007b1d */ /* 0x004fec0000010000 */
[----:B------:R-:W-:Y:S05]  /*8b90*/  @P1 BRA `(.L_x_115) ;  /* 0x00000000003c1947 */ /* 0x000fea0003800000 */
[----:B------:R-:W-:Y:S01]  /*8ba0*/  UIADD3 UR4, UPT, UPT, UR44, 0x200, URZ ;  /* 0x000002002c047890 */ /* 0x000fe2000fffe0ff */
[----:B------:R-:W-:Y:S01]  /*8bb0*/  R2UR UR49, R212 ;  /* 0x00000000d43172ca */ /* 0x000fe200000e0000 */
[----:B------:R-:W-:Y:S01]  /*8bc0*/  UMOV UR51, UR36 ;  /* 0x0000002400337c82 */ /* 0x000fe20008000000 */
[----:B------:R-:W-:Y:S01]  /*8bd0*/  UIADD3 UR8, UPT, UPT, UR44, 0x1200, URZ ;  /* 0x000012002c087890 */ /* 0x000fe2000fffe0ff */
[----:B------:R-:W-:Y:S02]  /*8be0*/  UMOV UR10, UR50 ;  /* 0x00000032000a7c82 */ /* 0x000fe40008000000 */
[----:B------:R-:W-:Y:S01]  /*8bf0*/  IMAD.U32 R181, RZ, RZ, UR4 ;  /* 0x00000004ffb57e24 */ /* 0x000fe2000f8e00ff */
[----:B------:R-:W-:Y:S01]  /*8c00*/  UIADD3 UR4, UP0, UPT, UR54, 0xa80, URZ ;  /* 0x00000a8036047890 */ /* 0x000fe2000ff1e0ff */
[----:B------:R-:W-:Y:S03]  /*8c10*/  UMOV UR11, UR36 ;  /* 0x00000024000b7c82 */ /* 0x000fe60008000000 */
[----:B------:R-:W-:Y:S01]  /*8c20*/  R2UR UR48, R181 ;  /* 0x00000000b53072ca */ /* 0x000fe200000e0000 */
[----:B------:R-:W-:Y:S02]  /*8c30*/  UIADD3.X UR5, UPT, UPT, URZ, UR55, URZ, UP0, !UPT ;  /* 0x00000037ff057290 */ /* 0x000fe400087fe4ff */
[----:B------:R-:W-:Y:S10]  /*8c40*/  UIADD3 UR9, UPT, UPT, UR49, 0x80, URZ ;  /* 0x0000008031097890 */ /* 0x000ff4000fffe0ff */
[----:B------:R2:W-:Y:S01]  /*8c50*/  UTMASTG.3D [UR48], [UR4] ;  /* 0x00000030040073b5 */ /* 0x0005e20008010000 */
[----:B------:R2:W-:Y:S01]  /*8c60*/  UTMASTG.3D [UR8], [UR4] ;  /* 0x00000008040073b5 */ /* 0x0005e20008010000 */
[----:B------:R0:W-:Y:S01]  /*8c70*/  UTMACMDFLUSH ;  /* 0x00000000000079b7 */ /* 0x0001e20000000000 */
[----:B--2---:R-:W-:Y:S04]  /*8c80*/  DEPBAR.LE SB0, 0x1 ;  /* 0x000080400000791a */ /* 0x004fe80000000000 */
.L_x_115:
[----:B------:R-:W-:Y:S05]  /*8c90*/  BSYNC.RECONVERGENT B0 ;  /* 0x0000000000007941 */ /* 0x000fea0003800200 */
.L_x_114:
[----:B------:R-:W-:Y:S01]  /*8ca0*/  BAR.SYNC.DEFER_BLOCKING 0x1, 0x80 ;  /* 0x0042000000007b1d */ /* 0x000fe20000010000 */
[----:B------:R-:W-:Y:S01]  /*8cb0*/  ISETP.NE.AND P1, PT, R194, RZ, PT ;  /* 0x000000ffc200720c */ /* 0x000fe20003f25270 */
[----:B------:R-:W-:Y:S01]  /*8cc0*/  UISETP.NE.AND UP0, UPT, UR53, URZ, UPT ;  /* 0x000000ff3500728c */ /* 0x000fe2000bf05270 */
[----:B------:R-:W-:Y:S11]  /*8cd0*/  LEA R3, R137, UR44, 0x3 ;  /* 0x0000002c89037c11 */ /* 0x000ff6000f8e18ff */
[----:B------:R-:W-:Y:S01]  /*8ce0*/  @P1 SHF.L.U32 R6, RZ, 0x1f, RZ ;  /* 0x0000001fff061819 */ /* 0x000fe200000006ff */
[----:B------:R-:W-:Y:S06]  /*8cf0*/  BRA.U !UP0, `(.L_x_116) ;  /* 0x0000000108247547 */ /* 0x000fec000b800000 */
[----:B------:R-:W2:Y:S01]  /*8d00*/  S2R R0, SR_CgaCtaId ;  /* 0x0000000000007919 */ /* 0x000ea20000008800 */
[----:B------:R-:W-:Y:S01]  /*8d10*/  IMAD.U32 R4, RZ, RZ, UR47 ;  /* 0x0000002fff047e24 */ /* 0x000fe2000f8e00ff */
[----:B------:R-:W-:Y:S04]  /*8d20*/  UIADD3 UR4, UPT, UPT, UR47, 0x1, URZ ;  /* 0x000000012f047890 */ /* 0x000fe8000fffe0ff */
[----:B------:R-:W-:Y:S01]  /*8d30*/  @P1 LEA R4, R4, UR44, 0x3 ;  /* 0x0000002c04041c11 */ /* 0x000fe2000f8e18ff */
[----:B------:R-:W-:Y:S04]  /*8d40*/  UISETP.NE.AND UP0, UPT, UR4, 0x4, UPT ;  /* 0x000000040400788c */ /* 0x000fe8000bf05270 */
[----:B------:R-:W-:Y:S01]  /*8d50*/  @P1 VIADD R5, R4, 0x50 ;  /* 0x0000005004051836 */ /* 0x000fe20000000000 */
[----:B------:R-:W-:Y:S04]  /*8d60*/  USEL UR47, UR4, URZ, UP0 ;  /* 0x000000ff042f7287 */ /* 0x000fe80008000000 */
[----:B--2---:R-:W-:Y:S04]  /*8d70*/  @P1 PRMT R0, R0, 0x654, R5 ;  /* 0x0000065400001816 */ /* 0x004fe80000000005 */
[----:B------:R2:W-:Y:S04]  /*8d80*/  @P1 SYNCS.ARRIVE.TRANS64.RED.A1T0 RZ, [R0+URZ], RZ ;  /* 0x000000ff00ff19a7 */ /* 0x0005e800081004ff */
.L_x_116:
[----:B------:R-:W4:Y:S01]  /*8d90*/  @P1 SYNCS.PHASECHK.TRANS64.TRYWAIT P0, [R3+URZ+0x30], R6 ;  /* 0x00003006030015a7 */ /* 0x000f2200080011ff */
[----:B------:R-:W-:Y:S01]  /*8da0*/  BSSY B1, `(.L_x_117) ;  /* 0x0000019000017945 */ /* 0x000fe20003800000 */
[----:B----4-:R-:W-:Y:S03]  /*8db0*/  @P1 SEL R138, RZ, 0x1, !P0 ;  /* 0x00000001ff8a1807 */ /* 0x010fe60004000000 */
[----:B------:R-:W-:Y:S05]  /*8dc0*/  @!P1 BRA `(.L_x_118) ;  /* 0x0000000000589947 */ /* 0x000fea0003800000 */
[----:B------:R-:W-:Y:S01]  /*8dd0*/  ISETP.NE.AND P1, PT, R199, RZ, PT ;  /* 0x000000ffc700720c */ /* 0x000fe20003f25270 */
[----:B------:R-:W-:Y:S01]  /*8de0*/  BSSY B0, `(.L_x_119) ;  /* 0x000000a000007945 */ /* 0x000fe20003800000 */
[----:B------:R-:W-:Y:S11]  /*8df0*/  ISETP.NE.AND P0, PT, R138, RZ, PT ;  /* 0x000000ff8a00720c */ /* 0x000ff60003f05270 */
[----:B------:R-:W-:Y:S04]  /*8e00*/  @P1 IMAD R8, R137, 0x2000, R188 ;  /* 0x0000200089081824 */ /* 0x000fe800078e02bc */
[----:B------:R-:W-:Y:S01]  /*8e10*/  @P1 IMAD.IADD R6, R197, 0x1, R8 ;  /* 0x00000001c5061824 */ /* 0x000fe200078e0208 */
[----:B------:R-:W-:Y:S03]  /*8e20*/  @P1 IADD3 R5, PT, PT, R139, R8, RZ ;  /* 0x000000088b051210 */ /* 0x000fe60007ffe0ff */
[----:B------:R-:W-:Y:S01]  /*8e30*/  @P1 IMAD.IADD R4, R187, 0x1, R6 ;  /* 0x00000001bb041824 */ /* 0x000fe200078e0206 */
[----:B------:R-:W-:Y:S06]  /*8e40*/  @P0 BRA `(.L_x_120) ;  /* 0x00000000000c0947 */ /* 0x000fec0003800000 */
[----:B--2---:R-:W-:Y:S04]  /*8e50*/  SHF.L.U32 R0, RZ, 0x1f, RZ ;  /* 0x0000001fff007819 */ /* 0x004fe800000006ff */
[----:B------:R-:W2:Y:S02]  /*8e60*/  SYNCS.PHASECHK.TRANS64.TRYWAIT P0, [R3+URZ+0x30], R0 ;  /* 0x00003000030075a7 */ /* 0x000ea400080011ff */
[----:B--2---:R-:W-:Y:S05]  /*8e70*/  @!P0 BRA `(.L_x_121) ;  /* 0x000000a800248947 */ /* 0x004fea0003800000 */
.L_x_120:
[----:B------:R-:W-:Y:S05]  /*8e80*/  BSYNC B0 ;  /* 0x0000000000007941 */ /* 0x000fea0003800000 */
.L_x_119:
[----:B------:R-:W-:Y:S02]  /*8e90*/  ISETP.NE.AND P0, PT, R199, RZ, PT ;  /* 0x000000ffc700720c */ /* 0x000fe40003f05270 */
[----:B------:R-:W-:Y:S11]  /*8ea0*/  IADD3 R137, PT, PT, R137, 0x1, RZ ;  /* 0x0000000189897810 */ /* 0x000ff60007ffe0ff */
[----:B------:R4:W1:Y:S04]  /*8eb0*/  @P0 LDS.128 R160, [R5+0x20] ;  /* 0x0000200005a00984 */ /* 0x0008680000000c00 */
[----:B------:R4:W1:Y:S04]  /*8ec0*/  @P0 LDS.128 R140, [R5+0x1020] ;  /* 0x00102000058c0984 */ /* 0x0008680000000c00 */
[----:B------:R4:W1:Y:S04]  /*8ed0*/  @P0 LDS.128 R168, [R8] ;  /* 0x0000000008a80984 */ /* 0x0008680000000c00 */
[----:B------:R4:W1:Y:S04]  /*8ee0*/  @P0 LDS.128 R152, [R8+0x1000] ;  /* 0x0010000008980984 */ /* 0x0008680000000c00 */
[----:B------:R4:W1:Y:S04]  /*8ef0*/  @P0 LDS.128 R164, [R6+0x10] ;  /* 0x0000100006a40984 */ /* 0x0008680000000c00 */
[----:B------:R4:W1:Y:S04]  /*8f00*/  @P0 LDS.128 R148, [R6+0x1010] ;  /* 0x0010100006940984 */ /* 0x0008680000000c00 */
[----:B------:R4:W1:Y:S04]  /*8f10*/  @P0 LDS.128 R156, [R4+0x10] ;  /* 0x00001000049c0984 */ /* 0x0008680000000c00 */
[----:B------:R4:W1:Y:S02]  /*8f20*/  @P0 LDS.128 R144, [R4+0x1010] ;  /* 0x0010100004900984 */ /* 0x0008640000000c00 */
.L_x_118:
[----:B------:R-:W-:Y:S05]  /*8f30*/  BSYNC B1 ;  /* 0x0000000000017941 */ /* 0x000fea0003800000 */
.L_x_117:
[----:B------:R-:W-:Y:S05]  /*8f40*/  VIADD R213, R213, 0x400000 ;  /* 0x00400000d5d57836 */ /* 0x000fea0000000000 */
[----:B--2---:R-:W-:Y:S04]  /*8f50*/  SHF.R.U32.HI R0, RZ, 0x15, R213 ;  /* 0x00000015ff007819 */ /* 0x004fe800000116d5 */
[----:B------:R-:W-:Y:S04]  /*8f60*/  LOP3.LUT R16, R0, 0x3, RZ, 0xc0, !PT ;  /* 0x0000000300107812 */ /* 0x000fe800078ec0ff */
[----:B------:R-:W-:Y:S11]  /*8f70*/  ISETP.NE.AND P0, PT, R189, R16, PT ;  /* 0x00000010bd00720c */ /* 0x000ff60003f05270 */
[----:B------:R-:W-:Y:S02]  /*8f80*/  @!UPT UIADD3 URZ, UPT, UPT, URZ, URZ, URZ ;  /* 0x000000fffffff290 */ /* 0x000fe4000fffe0ff */
[----:B------:R-:W-:Y:S05]  /*8f90*/  @P0 BRA `(.L_x_122) ;  /* 0x0000000000bc0947 */ /* 0x000fea0003800000 */
[----:B------:R-:W-:Y:S11]  /*8fa0*/  LOP3.LUT P0, RZ, R0, 0x3, R177, 0x48, !PT ;  /* 0x0000000300ff7812 */ /* 0x000ff600078048b1 */
[----:B------:R-:W-:Y:S02]  /*8fb0*/  @!UPT UIADD3 URZ, UPT, UPT, URZ, URZ, URZ ;  /* 0x000000fffffff290 */ /* 0x000fe4000fffe0ff */
[----:B------:R-:W-:Y:S05]  /*8fc0*/  @!P0 BRA `(.L_x_123) ;  /* 0x0000000000408947 */ /* 0x000fea0003800000 */
[----:B------:R-:W2:Y:S01]  /*8fd0*/  LDCU.64 UR8, c[0x4][0x70] ;  /* 0x01000e00ff0877ac */ /* 0x000ea20008000a00 */
[----:B------:R-:W-:Y:S01]  /*8fe0*/  MOV R15, 0x0 ;  /* 0x00000000000f7802 */ /* 0x000fe20000000f00 */
[----:B------:R-:W-:Y:S02]  /*8ff0*/  HFMA2 R12, -RZ, RZ, 0, 5.9604644775390625e-08 ;  /* 0x00000001ff0c7431 */ /* 0x000fe400000001ff */
[----:B----4-:R-:W-:Y:S02]  /*9000*/  IMAD.MOV.U32 R8, RZ, RZ, 0x192 ;  /* 0x00000192ff087424 */ /* 0x010fe400078e00ff */
[----:B------:R-:W-:Y:S01]  /*9010*/  IMAD.MOV.U32 R13, RZ, RZ, RZ ;  /* 0x000000ffff0d7224 */ /* 0x000fe200078e00ff */
[----:B------:R-:W4:Y:S01]  /*9020*/  LDCU.64 UR6, c[0x4][0x78] ;  /* 0x01000f00ff0677ac */ /* 0x000f220008000a00 */
[----:B------:R-:W1:Y:S01]  /*9030*/  LDC.64 R14, c[0x4][R15] ;  /* 0x010000000f0e7b82 */ /* 0x000e620000000a00 */
[----:B------:R-:W5:Y:S01]  /*9040*/  LDCU.64 UR4, c[0x4][0x10] ;  /* 0x01000200ff0477ac */ /* 0x000f620008000a00 */
[----:B--2---:R-:W-:Y:S01]  /*9050*/  MOV R5, UR9 ;  /* 0x0000000900057c02 */ /* 0x004fe20008000f00 */
[----:B------:R-:W-:Y:S01]  /*9060*/  IMAD.U32 R4, RZ, RZ, UR8 ;  /* 0x00000008ff047e24 */ /* 0x000fe2000f8e00ff */
[----:B----4-:R-:W-:Y:S01]  /*9070*/  MOV R7, UR7 ;  /* 0x0000000700077c02 */ /* 0x010fe20008000f00 */
[----:B------:R-:W-:Y:S01]  /*9080*/  IMAD.U32 R6, RZ, RZ, UR6 ;  /* 0x00000006ff067e24 */ /* 0x000fe2000f8e00ff */
[----:B-----5:R-:W-:Y:S01]  /*9090*/  MOV R11, UR5 ;  /* 0x00000005000b7c02 */ /* 0x020fe20008000f00 */
[----:B------:R-:W-:Y:S02]  /*90a0*/  IMAD.U32 R10, RZ, RZ, UR4 ;  /* 0x00000004ff0a7e24 */ /* 0x000fe4000f8e00ff */
[----:B------:R-:W-:Y:S07]  /*90b0*/  LEPC R20, `(.L_x_123) ;  /* 0x000000001014794e */ /* 0x000fee0000000000 */
[----:B-1-3--:R-:W-:Y:S05]  /*90c0*/  CALL.ABS.NOINC R14 ;  /* 0x000000000e007343 */ /* 0x00afea0003c00000 */
.L_x_123:
[----:B------:R-:W-:Y:S05]  /*90d0*/  WARPSYNC.ALL ;  /* 0x0000000000007948 */ /* 0x000fea0003800000 */
[C---:B------:R-:W-:Y:S01]  /*90e0*/  R2UR UR4, R213.reuse ;  /* 0x00000000d50472ca */ /* 0x040fe200000e0000 */
[----:B------:R-:W-:Y:S05]  /*90f0*/  VIADD R0, R213, 0x80 ;  /* 0x00000080d5007836 */ /* 0x000fea0000000000 */
[----:B------:R-:W-:Y:S04]  /*9100*/  SHF.R.U32.HI R0, RZ, 0x15, R0 ;  /* 0x00000015ff007819 */ /* 0x000fe80000011600 */
[----:B------:R-:W-:Y:S03]  /*9110*/  LOP3.LUT P0, RZ, R0, 0x3, R177, 0x48, !PT ;  /* 0x0000000300ff7812 */ /* 0x000fe600078048b1 */
[----:B------:R-:W2:Y:S10]  /*9120*/  LDTM.x32 R24, tmem[UR4] ;  /* 0x00000004001879ee */ /* 0x000eb400082c0000 */
[----:B--2---:R-:W-:Y:S05]  /*9130*/  @!P0 BRA `(.L_x_124) ;  /* 0x0000000000408947 */ /* 0x004fea0003800000 */
        /* <DEDUP_REMOVED lines=16> */
.L_x_124:
[----:B------:R-:W-:Y:S05]  /*9240*/  WARPSYNC.ALL ;  /* 0x0000000000007948 */ /* 0x000fea0003800000 */
[----:B------:R-:W-:Y:S11]  /*9250*/  R2UR UR4, R213 ;  /* 0x00000000d50472ca */ /* 0x000ff600000e0000 */
[----:B------:R-:W-:Y:S02]  /*9260*/  @!UPT UIADD3 URZ, UPT, UPT, URZ, URZ, URZ ;  /* 0x000000fffffff290 */ /* 0x000fe4000fffe0ff */
[----:B------:R-:W2:Y:S02]  /*9270*/  LDTM.x32 R56, tmem[UR4+0x80] ;  /* 0x00008004003879ee */ /* 0x000ea400082c0000 */
[----:B--2---:R-:W-:Y:S01]  /*9280*/  NOP ;  /* 0x0000000000007918 */ /* 0x004fe20000000000 */
.L_x_122:
[----:B-1----:R-:W-:Y:S01]  /*9290*/  SHF.L.U32 R18, R168, 0x10, RZ ;  /* 0x00000010a8127819 */ /* 0x002fe200000006ff */
[----:B------:R-:W-:Y:S01]  /*92a0*/  FMUL R0, R130, R24 ;  /* 0x0000001882007220 */ /* 0x000fe20000400000 */
[C---:B------:R-:W-:Y:S01]  /*92b0*/  SHF.L.U32 R19, R169.reuse, 0x10, RZ ;  /* 0x00000010a9137819 */ /* 0x040fe200000006ff */
[----:B------:R-:W-:Y:S05]  /*92c0*/  WARPSYNC.ALL ;  /* 0x0000000000007948 */ /* 0x000fea0003800000 */
[----:B------:R-:W-:Y:S01]  /*92d0*/  LOP3.LUT R20, R169, 0xffff0000, RZ, 0xc0, !PT ;  /* 0xffff0000a9147812 */ /* 0x000fe200078ec0ff */
[----:B------:R-:W1:Y:S01]  /*92e0*/  S2UR UR5, SR_CgaCtaId ;  /* 0x00000000000579c3 */ /* 0x000e620000008800 */
[----:B------:R-:W-:Y:S01]  /*92f0*/  ISETP.NE.AND P1, PT, R189, R16, PT ;  /* 0x00000010bd00720c */ /* 0x000fe20003f25270 */
[----:B------:R-:W-:Y:S01]  /*9300*/  FFMA R0, R133, R18, R0 ;  /* 0x0000001285007223 */ /* 0x000fe20000000000 */
[----:B------:R-:W-:Y:S01]  /*9310*/  LOP3.LUT R18, R168, 0xffff0000, RZ, 0xc0, !PT ;  /* 0xffff0000a8127812 */ /* 0x000fe200078ec0ff */
[----:B------:R-:W-:Y:S01]  /*9320*/  FMUL R3, R130, R25 ;  /* 0x0000001982037220 */ /* 0x000fe20000400000 */
[----:B------:R-:W-:Y:S01]  /*9330*/  LOP3.LUT R16, R164, 0xffff0000, RZ, 0xc0, !PT ;  /* 0xffff0000a4107812 */ /* 0x000fe200078ec0ff */
[C---:B----4-:R-:W-:Y:S01]  /*9340*/  FMUL R4, R130.reuse, R26 ;  /* 0x0000001a82047220 */ /* 0x050fe20000400000 */
[----:B------:R-:W-:Y:S01]  /*9350*/  SHF.L.U32 R15, R165, 0x10, RZ ;  /* 0x00000010a50f7819 */ /* 0x000fe200000006ff */
[----:B------:R-:W-:Y:S01]  /*9360*/  FMUL R5, R130, R27 ;  /* 0x0000001b82057220 */ /* 0x000fe20000400000 */
[----:B------:R-:W-:Y:S01]  /*9370*/  SHF.L.U32 R17, R166, 0x10, RZ ;  /* 0x00000010a6117819 */ /* 0x000fe200000006ff */
[C---:B------:R-:W-:Y:S01]  /*9380*/  FFMA R3, R133.reuse, R18, R3 ;  /* 0x0000001285037223 */ /* 0x040fe20000000003 */
[----:B------:R-:W-:Y:S01]  /*9390*/  SHF.L.U32 R18, R170, 0x10, RZ ;  /* 0x00000010aa127819 */ /* 0x000fe200000006ff */
[C---:B------:R-:W-:Y:S01]  /*93a0*/  FFMA R4, R133.reuse, R19, R4 ;  /* 0x0000001385047223 */ /* 0x040fe20000000004 */
[----:B------:R-:W-:Y:S01]  /*93b0*/  SHF.L.U32 R19, R164, 0x10, RZ ;  /* 0x00000010a4137819 */ /* 0x000fe200000006ff */
[----:B------:R-:W-:Y:S01]  /*93c0*/  FFMA R5, R133, R20, R5 ;  /* 0x0000001485057223 */ /* 0x000fe20000000005 */
[----:B------:R-:W-:Y:S01]  /*93d0*/  LOP3.LUT R20, R170, 0xffff0000, RZ, 0xc0, !PT ;  /* 0xffff0000aa147812 */ /* 0x000fe200078ec0ff */
[C---:B------:R-:W-:Y:S01]  /*93e0*/  FMUL R6, R130.reuse, R28 ;  /* 0x0000001c82067220 */ /* 0x040fe20000400000 */
[----:B------:R-:W-:Y:S01]  /*93f0*/  F2FP.BF16.F32.PACK_AB R88, R3, R0 ;  /* 0x000000000358723e */ /* 0x000fe200000010ff */
[C---:B------:R-:W-:Y:S01]  /*9400*/  FMUL R7, R130.reuse, R29 ;  /* 0x0000001d82077220 */ /* 0x040fe20000400000 */
[----:B------:R-:W-:Y:S01]  /*9410*/  F2FP.BF16.F32.PACK_AB R89, R5, R4 ;  /* 0x000000040559723e */ /* 0x000fe200000010ff */
[----:B------:R-:W-:Y:S01]  /*9420*/  FFMA R6, R133, R18, R6 ;  /* 0x0000001285067223 */ /* 0x000fe20000000006 */
[----:B------:R-:W-:Y:S01]  /*9430*/  SHF.L.U32 R18, R171, 0x10, RZ ;  /* 0x00000010ab127819 */ /* 0x000fe200000006ff */
[----:B------:R-:W-:Y:S01]  /*9440*/  FFMA R7, R133, R20, R7 ;  /* 0x0000001485077223 */ /* 0x000fe20000000007 */
[----:B------:R-:W-:Y:S01]  /*9450*/  LOP3.LUT R20, R171, 0xffff0000, RZ, 0xc0, !PT ;  /* 0xffff0000ab147812 */ /* 0x000fe200078ec0ff */
[----:B------:R-:W-:Y:S01]  /*9460*/  FMUL R8, R130, R30 ;  /* 0x0000001e82087220 */ /* 0x000fe20000400000 */
[----:B------:R-:W-:Y:S01]  /*9470*/  ISETP.NE.AND P2, PT, R194, RZ, PT ;  /* 0x000000ffc200720c */ /* 0x000fe20003f45270 */
[C---:B------:R-:W-:Y:S01]  /*9480*/  FMUL R9, R130.reuse, R31 ;  /* 0x0000001f82097220 */ /* 0x040fe20000400000 */
[----:B------:R-:W-:Y:S01]  /*9490*/  F2FP.BF16.F32.PACK_AB R90, R7, R6 ;  /* 0x00000006075a723e */ /* 0x000fe200000010ff */
[----:B------:R-:W-:Y:S01]  /*94a0*/  UIADD3 UR4, UPT, UPT, UR44, 0xa8, URZ ;  /* 0x000000a82c047890 */ /* 0x000fe2000fffe0ff */
[----:B------:R-:W-:Y:S01]  /*94b0*/  ISETP.NE.AND P0, PT, R189, RZ, PT ;  /* 0x000000ffbd00720c */ /* 0x000fe20003f05270 */
[----:B------:R-:W-:Y:S01]  /*94c0*/  FFMA R8, R133, R18, R8 ;  /* 0x0000001285087223 */ /* 0x000fe20000000008 */
[----:B------:R-:W-:Y:S01]  /*94d0*/  LOP3.LUT R18, R165, 0xffff0000, RZ, 0xc0, !PT ;  /* 0xffff0000a5127812 */ /* 0x000fe200078ec0ff */
[----:B------:R-:W-:Y:S01]  /*94e0*/  FFMA R9, R133, R20, R9 ;  /* 0x0000001485097223 */ /* 0x000fe20000000009 */
[----:B------:R-:W-:Y:S01]  /*94f0*/  LOP3.LUT R20, R167, 0xffff0000, RZ, 0xc0, !PT ;  /* 0xffff0000a7147812 */ /* 0x000fe200078ec0ff */
[----:B-1----:R-:W-:Y:S01]  /*9500*/  UPRMT UR4, UR5, 0x654, UR4 ;  /* 0x0000065405047896 */ /* 0x002fe20008000004 */
[----:B------:R-:W-:Y:S01]  /*9510*/  NOP ;  /* 0x0000000000007918 */ /* 0x000fe20000000000 */
[C---:B------:R-:W-:Y:S01]  /*9520*/  FMUL R10, R130.reuse, R32 ;  /* 0x00000020820a7220 */ /* 0x040fe20000400000 */
[----:B------:R-:W-:Y:S01]  /*9530*/  F2FP.BF16.F32.PACK_AB R91, R9, R8 ;  /* 0x00000008095b723e */ /* 0x000fe200000010ff */
[C---:B------:R-:W-:Y:S01]  /*9540*/  FMUL R11, R130.reuse, R33 ;  /* 0x00000021820b7220 */ /* 0x040fe20000400000 */
[C---:B------:R-:W-:Y:S01]  /*9550*/  FMUL R12, R130.reuse, R34 ;  /* 0x00000022820c7220 */ /* 0x040fe20000400000 */
[----:B------:R-:W-:Y:S01]  /*9560*/  FMUL R13, R130, R35 ;  /* 0x00000023820d7220 */ /* 0x000fe20000400000 */
[----:B------:R-:W-:Y:S01]  /*9570*/  FFMA R10, R133, R19, R10 ;  /* 0x00000013850a7223 */ /* 0x000fe2000000000a */
[----:B------:R-:W-:Y:S01]  /*9580*/  SHF.L.U32 R19, R167, 0x10, RZ ;  /* 0x00000010a7137819 */ /* 0x000fe200000006ff */
[----:B------:R-:W-:Y:S01]  /*9590*/  SYNCS.ARRIVE.TRANS64.RED.A1T0 RZ, [UR4], RZ ;  /* 0x000000ffffff79a7 */ /* 0x000fe20008100404 */
[----:B------:R1:W-:Y:S01]  /*95a0*/  @!P1 STS.128 [R188+0x2000], R88 ;  /* 0x00200058bc009388 */ /* 0x0003e20000000c00 */
[C---:B------:R-:W-:Y:S01]  /*95b0*/  FFMA R11, R133.reuse, R16, R11 ;  /* 0x00000010850b7223 */ /* 0x040fe2000000000b */
[C---:B------:R-:W-:Y:S01]  /*95c0*/  FFMA R12, R133.reuse, R15, R12 ;  /* 0x0000000f850c7223 */ /* 0x040fe2000000000c */
[----:B------:R-:W-:Y:S01]  /*95d0*/  FFMA R13, R133, R18, R13 ;  /* 0x00000012850d7223 */ /* 0x000fe2000000000d */
[----:B------:R-:W-:Y:S01]  /*95e0*/  LOP3.LUT R18, R166, 0xffff0000, RZ, 0xc0, !PT ;  /* 0xffff0000a6127812 */ /* 0x000fe200078ec0ff */
[C---:B------:R-:W-:Y:S01]  /*95f0*/  FMUL R14, R130.reuse, R36 ;  /* 0x00000024820e7220 */ /* 0x040fe20000400000 */
[----:B------:R-:W-:Y:S01]  /*9600*/  F2FP.BF16.F32.PACK_AB R92, R11, R10 ;  /* 0x0000000a0b5c723e */ /* 0x000fe200000010ff */
[----:B------:R-:W-:Y:S01]  /*9610*/  FMUL R15, R130, R37 ;  /* 0x00000025820f7220 */ /* 0x000fe20000400000 */
[----:B------:R-:W-:Y:S01]  /*9620*/  SHF.L.U32 R11, R160, 0x10, RZ ;  /* 0x00000010a00b7819 */ /* 0x000fe200000006ff */
[----:B------:R-:W-:Y:S01]  /*9630*/  FFMA R14, R133, R17, R14 ;  /* 0x00000011850e7223 */ /* 0x000fe2000000000e */
[----:B------:R-:W-:Y:S01]  /*9640*/  F2FP.BF16.F32.PACK_AB R93, R13, R12 ;  /* 0x0000000c0d5d723e */ /* 0x000fe200000010ff */
[----:B------:R-:W-:Y:S01]  /*9650*/  FMUL R16, R130, R38 ;  /* 0x0000002682107220 */ /* 0x000fe20000400000 */
[----:B------:R-:W-:Y:S01]  /*9660*/  LOP3.LUT R12, R160, 0xffff0000, RZ, 0xc0, !PT ;  /* 0xffff0000a00c7812 */ /* 0x000fe200078ec0ff */
[----:B------:R-:W-:Y:S01]  /*9670*/  FMUL R17, R130, R39 ;  /* 0x0000002782117220 */ /* 0x000fe20000400000 */
[----:B------:R-:W-:Y:S01]  /*9680*/  SHF.L.U32 R13, R161, 0x10, RZ ;  /* 0x00000010a10d7819 */ /* 0x000fe200000006ff */
[C---:B------:R-:W-:Y:S01]  /*9690*/  FFMA R15, R133.reuse, R18, R15 ;  /* 0x00000012850f7223 */ /* 0x040fe2000000000f */
[----:B------:R-:W-:Y:S01]  /*96a0*/  LOP3.LUT R18, R158, 0xffff0000, RZ, 0xc0, !PT ;  /* 0xffff00009e127812 */ /* 0x000fe200078ec0ff */
[C---:B------:R-:W-:Y:S01]  /*96b0*/  FFMA R16, R133.reuse, R19, R16 ;  /* 0x0000001385107223 */ /* 0x040fe20000000010 */
[C---:B------:R-:W-:Y:S01]  /*96c0*/  FMUL R8, R130.reuse, R40 ;  /* 0x0000002882087220 */ /* 0x040fe20000400000 */
[----:B------:R-:W-:Y:S01]  /*96d0*/  FFMA R17, R133, R20, R17 ;  /* 0x0000001485117223 */ /* 0x000fe20000000011 */
[----:B------:R-:W-:Y:S01]  /*96e0*/  F2FP.BF16.F32.PACK_AB R94, R15, R14 ;  /* 0x0000000e0f5e723e */ /* 0x000fe200000010ff */
[C---:B------:R-:W-:Y:S01]  /*96f0*/  FMUL R9, R130.reuse, R41 ;  /* 0x0000002982097220 */ /* 0x040fe20000400000 */
[----:B------:R-:W-:Y:S01]  /*9700*/  LOP3.LUT R14, R161, 0xffff0000, RZ, 0xc0, !PT ;  /* 0xffff0000a10e7812 */ /* 0x000fe200078ec0ff */
[----:B------:R-:W-:Y:S01]  /*9710*/  FFMA R8, R133, R11, R8 ;  /* 0x0000000b85087223 */ /* 0x000fe20000000008 */
[----:B------:R-:W-:Y:S01]  /*9720*/  F2FP.BF16.F32.PACK_AB R95, R17, R16 ;  /* 0x00000010115f723e */ /* 0x000fe200000010ff */
[----:B------:R-:W-:Y:S01]  /*9730*/  FMUL R10, R130, R42 ;  /* 0x0000002a820a7220 */ /* 0x000fe20000400000 */
[----:B------:R-:W-:Y:S01]  /*9740*/  SHF.L.U32 R15, R162, 0x10, RZ ;  /* 0x00000010a20f7819 */ /* 0x000fe200000006ff */
[----:B------:R-:W-:Y:S01]  /*9750*/  FMUL R11, R130, R43 ;  /* 0x0000002b820b7220 */ /* 0x000fe20000400000 */
[----:B------:R-:W-:Y:S01]  /*9760*/  LOP3.LUT R16, R157, 0xffff0000, RZ, 0xc0, !PT ;  /* 0xffff00009d107812 */ /* 0x000fe200078ec0ff */
[----:B------:R-:W-:Y:S01]  /*9770*/  FFMA R9, R133, R12, R9 ;  /* 0x0000000c85097223 */ /* 0x000fe20000000009 */
[----:B------:R-:W-:Y:S01]  /*9780*/  SHF.L.U32 R17, R159, 0x10, RZ ;  /* 0x000000109f117819 */ /* 0x000fe200000006ff */
[----:B------:R-:W-:Y:S01]  /*9790*/  FFMA R10, R133, R13, R10 ;  /* 0x0000000d850a7223 */ /* 0x000fe2000000000a */
[----:B------:R-:W-:Y:S01]  /*97a0*/  LOP3.LUT R20, R159, 0xffff0000, RZ, 0xc0, !PT ;  /* 0xffff00009f147812 */ /* 0x000fe200078ec0ff */
[----:B------:R-:W-:Y:S01]  /*97b0*/  FFMA R11, R133, R14, R11 ;  /* 0x0000000e850b7223 */ /* 0x000fe2000000000b */
[----:B------:R-:W-:Y:S01]  /*97c0*/  LOP3.LUT R14, R162, 0xffff0000, RZ, 0xc0, !PT ;  /* 0xffff0000a20e7812 */ /* 0x000fe200078ec0ff */
[C---:B------:R-:W-:Y:S01]  /*97d0*/  FMUL R12, R130.reuse, R44 ;  /* 0x0000002c820c7220 */ /* 0x040fe20000400000 */
[----:B-1----:R-:W-:Y:S01]  /*97e0*/  F2FP.BF16.F32.PACK_AB R88, R9, R8 ;  /* 0x000000080958723e */ /* 0x002fe200000010ff */
[----:B------:R1:W-:Y:S01]  /*97f0*/  @!P1 STS.128 [R198+0x2010], R92 ;  /* 0x0020105cc6009388 */ /* 0x0003e20000000c00 */
[----:B------:R-:W-:Y:S01]  /*9800*/  F2FP.BF16.F32.PACK_AB R89, R11, R10 ;  /* 0x0000000a0b59723e */ /* 0x000fe200000010ff */
[----:B------:R-:W-:Y:S01]  /*9810*/  FMUL R13, R130, R45 ;  /* 0x0000002d820d7220 */ /* 0x000fe20000400000 */
[----:B------:R-:W-:Y:S01]  /*9820*/  SHF.L.U32 R11, R163, 0x10, RZ ;  /* 0x00000010a30b7819 */ /* 0x000fe200000006ff */
[C---:B------:R-:W-:Y:S01]  /*9830*/  FFMA R12, R133.reuse, R15, R12 ;  /* 0x0000000f850c7223 */ /* 0x040fe2000000000c */
[----:B------:R-:W-:Y:S01]  /*9840*/  SHF.L.U32 R15, R156, 0x10, RZ ;  /* 0x000000109c0f7819 */ /* 0x000fe200000006ff */
[----:B------:R-:W-:Y:S01]  /*9850*/  FFMA R13, R133, R14, R13 ;  /* 0x0000000e850d7223 */ /* 0x000fe2000000000d */
[----:B------:R-:W-:Y:S01]  /*9860*/  LOP3.LUT R14, R163, 0xffff0000, RZ, 0xc0, !PT ;  /* 0xffff0000a30e7812 */ /* 0x000fe200078ec0ff */
[C---:B------:R-:W-:Y:S01]  /*9870*/  FMUL R8, R130.reuse, R46 ;  /* 0x0000002e82087220 */ /* 0x040fe20000400000 */
[C---:B------:R-:W-:Y:S01]  /*9880*/  FMUL R9, R130.reuse, R47 ;  /* 0x0000002f82097220 */ /* 0x040fe20000400000 */
[----:B------:R-:W-:Y:S01]  /*9890*/  FMUL R10, R130, R48 ;  /* 0x00000030820a7220 */ /* 0x000fe20000400000 */
[----:B------:R-:W-:Y:S01]  /*98a0*/  F2FP.BF16.F32.PACK_AB R90, R13, R12 ;  /* 0x0000000c0d5a723e */ /* 0x000fe200000010ff */
[C---:B------:R-:W-:Y:S01]  /*98b0*/  FFMA R8, R133.reuse, R11, R8 ;  /* 0x0000000b85087223 */ /* 0x040fe20000000008 */
[C---:B------:R-:W-:Y:S01]  /*98c0*/  FFMA R9, R133.reuse, R14, R9 ;  /* 0x0000000e85097223 */ /* 0x040fe20000000009 */
[----:B------:R-:W-:Y:S01]  /*98d0*/  LOP3.LUT R14, R156, 0xffff0000, RZ, 0xc0, !PT ;  /* 0xffff00009c0e7812 */ /* 0x000fe200078ec0ff */
[----:B------:R-:W-:Y:S01]  /*98e0*/  FFMA R10, R133, R15, R10 ;  /* 0x0000000f850a7223 */ /* 0x000fe2000000000a */
[----:B------:R-:W-:Y:S01]  /*98f0*/  SHF.L.U32 R15, R157, 0x10, RZ ;  /* 0x000000109d0f7819 */ /* 0x000fe200000006ff */
[C---:B------:R-:W-:Y:S01]  /*9900*/  FMUL R11, R130.reuse, R49 ;  /* 0x00000031820b7220 */ /* 0x040fe20000400000 */
[----:B------:R-:W-:Y:S01]  /*9910*/  F2FP.BF16.F32.PACK_AB R91, R9, R8 ;  /* 0x00000008095b723e */ /* 0x000fe200000010ff */
[C---:B------:R-:W-:Y:S01]  /*9920*/  FMUL R12, R130.reuse, R50 ;  /* 0x00000032820c7220 */ /* 0x040fe20000400000 */
[C---:B------:R-:W-:Y:S01]  /*9930*/  FMUL R13, R130.reuse, R51 ;  /* 0x00000033820d7220 */ /* 0x040fe20000400000 */
[C---:B------:R-:W-:Y:S01]  /*9940*/  FFMA R11, R133.reuse, R14, R11 ;  /* 0x0000000e850b7223 */ /* 0x040fe2000000000b */
[----:B------:R-:W-:Y:S01]  /*9950*/  FMUL R8, R130, R52 ;  /* 0x0000003482087220 */ /* 0x000fe20000400000 */
[C---:B------:R-:W-:Y:S01]  /*9960*/  FFMA R12, R133.reuse, R15, R12 ;  /* 0x0000000f850c7223 */ /* 0x040fe2000000000c */
[C---:B------:R-:W-:Y:S01]  /*9970*/  FFMA R13, R133.reuse, R16, R13 ;  /* 0x00000010850d7223 */ /* 0x040fe2000000000d */
[----:B------:R-:W-:Y:S01]  /*9980*/  SHF.L.U32 R16, R158, 0x10, RZ ;  /* 0x000000109e107819 */ /* 0x000fe200000006ff */
[C---:B------:R-:W-:Y:S01]  /*9990*/  FMUL R9, R130.reuse, R53 ;  /* 0x0000003582097220 */ /* 0x040fe20000400000 */
[C---:B------:R-:W-:Y:S01]  /*99a0*/  FMUL R14, R130.reuse, R54 ;  /* 0x00000036820e7220 */ /* 0x040fe20000400000 */
[----:B------:R-:W-:Y:S01]  /*99b0*/  FMUL R15, R130, R55 ;  /* 0x00000037820f7220 */ /* 0x000fe20000400000 */
[----:B------:R2:W-:Y:S01]  /*99c0*/  @!P1 STS.128 [R196+0x2020], R88 ;  /* 0x00202058c4009388 */ /* 0x0005e20000000c00 */
[----:B------:R-:W-:Y:S01]  /*99d0*/  FFMA R8, R133, R16, R8 ;  /* 0x0000001085087223 */ /* 0x000fe20000000008 */
[----:B-1----:R-:W-:Y:S01]  /*99e0*/  F2FP.BF16.F32.PACK_AB R93, R13, R12 ;  /* 0x0000000c0d5d723e */ /* 0x002fe200000010ff */
[C---:B------:R-:W-:Y:S01]  /*99f0*/  FFMA R9, R133.reuse, R18, R9 ;  /* 0x0000001285097223 */ /* 0x040fe20000000009 */
[C---:B------:R-:W-:Y:S01]  /*9a00*/  LOP3.LUT R12, R152.reuse, 0xffff0000, RZ, 0xc0, !PT ;  /* 0xffff0000980c7812 */ /* 0x040fe200078ec0ff */
[C---:B------:R-:W-:Y:S01]  /*9a10*/  FFMA R14, R133.reuse, R17, R14 ;  /* 0x00000011850e7223 */ /* 0x040fe2000000000e */
[----:B------:R-:W-:Y:S01]  /*9a20*/  SHF.L.U32 R17, R152, 0x10, RZ ;  /* 0x0000001098117819 */ /* 0x000fe200000006ff */
[----:B------:R-:W-:Y:S01]  /*9a30*/  FFMA R15, R133, R20, R15 ;  /* 0x00000014850f7223 */ /* 0x000fe2000000000f */
[----:B------:R-:W-:Y:S01]  /*9a40*/  F2FP.BF16.F32.PACK_AB R94, R9, R8 ;  /* 0x00000008095e723e */ /* 0x000fe200000010ff */
        /* <DEDUP_REMOVED lines=9> */
[----:B------:R-:W-:Y:S01]  /*9ae0*/  SHF.L.U32 R18, R154, 0x10, RZ ;  /* 0x000000109a127819 */ /* 0x000fe200000006ff */
[----:B------:R-:W-:Y:S01]  /*9af0*/  FMUL R10, R130, R59 ;  /* 0x0000003b820a7220 */ /* 0x000fe20000400000 */
[----:B------:R-:W-:Y:S01]  /*9b00*/  LOP3.LUT R15, R154, 0xffff0000, RZ, 0xc0, !PT ;  /* 0xffff00009a0f7812 */ /* 0x000fe200078ec0ff */
[----:B------:R-:W-:Y:S01]  /*9b10*/  FMUL R11, R130, R60 ;  /* 0x0000003c820b7220 */ /* 0x000fe20000400000 */
[----:B------:R-:W-:Y:S01]  /*9b20*/  LOP3.LUT R17, R155, 0xffff0000, RZ, 0xc0, !PT ;  /* 0xffff00009b117812 */ /* 0x000fe200078ec0ff */
[C---:B------:R-:W-:Y:S01]  /*9b30*/  FFMA R9, R133.reuse, R14, R9 ;  /* 0x0000000e85097223 */ /* 0x040fe20000000009 */
[----:B------:R-:W-:Y:S01]  /*9b40*/  F2FP.BF16.F32.PACK_AB R96, R8, R16 ;  /* 0x000000100860723e */ /* 0x000fe200000010ff */
[----:B------:R-:W-:Y:S01]  /*9b50*/  FFMA R10, R133, R13, R10 ;  /* 0x0000000d850a7223 */ /* 0x000fe2000000000a */
[----:B------:R-:W-:Y:S01]  /*9b60*/  LOP3.LUT R16, R141, 0xffff0000, RZ, 0xc0, !PT ;  /* 0xffff00008d107812 */ /* 0x000fe200078ec0ff */
[C---:B------:R-:W-:Y:S01]  /*9b70*/  FMUL R12, R130.reuse, R61 ;  /* 0x0000003d820c7220 */ /* 0x040fe20000400000 */
[----:B------:R-:W-:Y:S01]  /*9b80*/  LOP3.LUT R20, R147, 0xffff0000, RZ, 0xc0, !PT ;  /* 0xffff000093147812 */ /* 0x000fe200078ec0ff */
[----:B------:R-:W-:Y:S01]  /*9b90*/  FFMA R11, R133, R18, R11 ;  /* 0x00000012850b7223 */ /* 0x000fe2000000000b */
[----:B------:R-:W-:Y:S01]  /*9ba0*/  SHF.L.U32 R18, R155, 0x10, RZ ;  /* 0x000000109b127819 */ /* 0x000fe200000006ff */
[----:B------:R-:W-:Y:S01]  /*9bb0*/  FMUL R13, R130, R62 ;  /* 0x0000003e820d7220 */ /* 0x000fe20000400000 */
[----:B------:R-:W-:Y:S01]  /*9bc0*/  F2FP.BF16.F32.PACK_AB R97, R10, R9 ;  /* 0x000000090a61723e */ /* 0x000fe200000010ff */
[C---:B------:R-:W-:Y:S01]  /*9bd0*/  FFMA R12, R133.reuse, R15, R12 ;  /* 0x0000000f850c7223 */ /* 0x040fe2000000000c */
[----:B------:R-:W-:Y:S01]  /*9be0*/  SHF.L.U32 R15, R150, 0x10, RZ ;  /* 0x00000010960f7819 */ /* 0x000fe200000006ff */
[----:B------:R-:W-:Y:S01]  /*9bf0*/  FMUL R14, R130, R63 ;  /* 0x0000003f820e7220 */ /* 0x000fe20000400000 */
[----:B------:R-:W-:Y:S01]  /*9c00*/  FFMA R13, R133, R18, R13 ;  /* 0x00000012850d7223 */ /* 0x000fe2000000000d */
[----:B------:R-:W-:Y:S01]  /*9c10*/  LOP3.LUT R18, R145, 0xffff0000, RZ, 0xc0, !PT ;  /* 0xffff000091127812 */ /* 0x000fe200078ec0ff */
[----:B------:R1:W-:Y:S01]  /*9c20*/  @!P1 STS.128 [R195+0x2010], R92 ;  /* 0x0020105cc3009388 */ /* 0x0003e20000000c00 */
[----:B------:R-:W-:Y:S01]  /*9c30*/  F2FP.BF16.F32.PACK_AB R98, R12, R11 ;  /* 0x0000000b0c62723e */ /* 0x000fe200000010ff */
[C---:B------:R-:W-:Y:S01]  /*9c40*/  FFMA R14, R133.reuse, R17, R14 ;  /* 0x00000011850e7223 */ /* 0x040fe2000000000e */
[----:B------:R-:W-:Y:S01]  /*9c50*/  SHF.L.U32 R11, R148, 0x10, RZ ;  /* 0x00000010940b7819 */ /* 0x000fe200000006ff */
[----:B------:R-:W-:Y:S01]  /*9c60*/  FMUL R8, R130, R64 ;  /* 0x0000004082087220 */ /* 0x000fe20000400000 */
[----:B------:R-:W-:Y:S01]  /*9c70*/  LOP3.LUT R12, R148, 0xffff0000, RZ, 0xc0, !PT ;  /* 0xffff0000940c7812 */ /* 0x000fe200078ec0ff */
[----:B------:R-:W-:Y:S01]  /*9c80*/  FMUL R9, R130, R65 ;  /* 0x0000004182097220 */ /* 0x000fe20000400000 */
[----:B------:R-:W-:Y:S01]  /*9c90*/  F2FP.BF16.F32.PACK_AB R99, R14, R13 ;  /* 0x0000000d0e63723e */ /* 0x000fe200000010ff */
[----:B------:R-:W-:Y:S01]  /*9ca0*/  FFMA R8, R133, R11, R8 ;  /* 0x0000000b85087223 */ /* 0x000fe20000000008 */
[----:B------:R-:W-:Y:S01]  /*9cb0*/  SHF.L.U32 R13, R149, 0x10, RZ ;  /* 0x00000010950d7819 */ /* 0x000fe200000006ff */
[----:B------:R-:W-:Y:S01]  /*9cc0*/  FFMA R9, R133, R12, R9 ;  /* 0x0000000c85097223 */ /* 0x000fe20000000009 */
[----:B------:R-:W-:Y:S01]  /*9cd0*/  LOP3.LUT R14, R149, 0xffff0000, RZ, 0xc0, !PT ;  /* 0xffff0000950e7812 */ /* 0x000fe200078ec0ff */
[C---:B------:R-:W-:Y:S01]  /*9ce0*/  FMUL R10, R130.reuse, R66 ;  /* 0x00000042820a7220 */ /* 0x040fe20000400000 */
[----:B------:R-:W-:Y:S01]  /*9cf0*/  SHF.L.U32 R17, R147, 0x10, RZ ;  /* 0x0000001093117819 */ /* 0x000fe200000006ff */
[C---:B------:R-:W-:Y:S01]  /*9d00*/  FMUL R11, R130.reuse, R67 ;  /* 0x00000043820b7220 */ /* 0x040fe20000400000 */
[----:B--2---:R-:W-:Y:S01]  /*9d10*/  F2FP.BF16.F32.PACK_AB R88, R9, R8 ;  /* 0x000000080958723e */ /* 0x004fe200000010ff */
[C---:B------:R-:W-:Y:S01]  /*9d20*/  FFMA R10, R133.reuse, R13, R10 ;  /* 0x0000000d850a7223 */ /* 0x040fe2000000000a */
[----:B------:R-:W-:Y:S01]  /*9d30*/  FMUL R12, R130, R68 ;  /* 0x00000044820c7220 */ /* 0x000fe20000400000 */
[C---:B------:R-:W-:Y:S01]  /*9d40*/  FFMA R11, R133.reuse, R14, R11 ;  /* 0x0000000e850b7223 */ /* 0x040fe2000000000b */
[----:B------:R-:W-:Y:S01]  /*9d50*/  LOP3.LUT R14, R150, 0xffff0000, RZ, 0xc0, !PT ;  /* 0xffff0000960e7812 */ /* 0x000fe200078ec0ff */
[C---:B------:R-:W-:Y:S01]  /*9d60*/  FMUL R13, R130.reuse, R69 ;  /* 0x00000045820d7220 */ /* 0x040fe20000400000 */
[----:B------:R2:W-:Y:S01]  /*9d70*/  @!P1 STS.128 [R188+0x3000], R96 ;  /* 0x00300060bc009388 */ /* 0x0005e20000000c00 */
[----:B------:R-:W-:Y:S01]  /*9d80*/  FFMA R12, R133, R15, R12 ;  /* 0x0000000f850c7223 */ /* 0x000fe2000000000c */
[----:B------:R-:W-:Y:S01]  /*9d90*/  F2FP.BF16.F32.PACK_AB R89, R11, R10 ;  /* 0x0000000a0b59723e */ /* 0x000fe200000010ff */
[----:B------:R-:W-:Y:S01]  /*9da0*/  FFMA R13, R133, R14, R13 ;  /* 0x0000000e850d7223 */ /* 0x000fe2000000000d */
[C---:B------:R-:W-:Y:S01]  /*9db0*/  SHF.L.U32 R11, R151.reuse, 0x10, RZ ;  /* 0x00000010970b7819 */ /* 0x040fe200000006ff */
[C---:B------:R-:W-:Y:S01]  /*9dc0*/  FMUL R8, R130.reuse, R70 ;  /* 0x0000004682087220 */ /* 0x040fe20000400000 */
[----:B------:R-:W-:Y:S01]  /*9dd0*/  LOP3.LUT R14, R151, 0xffff0000, RZ, 0xc0, !PT ;  /* 0xffff0000970e7812 */ /* 0x000fe200078ec0ff */
[----:B------:R-:W-:Y:S01]  /*9de0*/  FMUL R9, R130, R71 ;  /* 0x0000004782097220 */ /* 0x000fe20000400000 */
[----:B------:R-:W-:Y:S01]  /*9df0*/  SHF.L.U32 R15, R140, 0x10, RZ ;  /* 0x000000108c0f7819 */ /* 0x000fe200000006ff */
        /* <DEDUP_REMOVED lines=10> */
[----:B------:R-:W-:Y:S01]  /*9ea0*/  FMUL R13, R130, R75 ;  /* 0x0000004b820d7220 */ /* 0x000fe20000400000 */
[C---:B------:R-:W-:Y:S01]  /*9eb0*/  FFMA R11, R133.reuse, R14, R11 ;  /* 0x0000000e850b7223 */ /* 0x040fe2000000000b */
[----:B------:R-:W-:Y:S01]  /*9ec0*/  SHF.L.U32 R14, R142, 0x10, RZ ;  /* 0x000000108e0e7819 */ /* 0x000fe200000006ff */
[C---:B------:R-:W-:Y:S01]  /*9ed0*/  FFMA R12, R133.reuse, R15, R12 ;  /* 0x0000000f850c7223 */ /* 0x040fe2000000000c */
[----:B------:R-:W-:Y:S01]  /*9ee0*/  SHF.L.U32 R15, R144, 0x10, RZ ;  /* 0x00000010900f7819 */ /* 0x000fe200000006ff */
[----:B------:R-:W-:Y:S01]  /*9ef0*/  FFMA R13, R133, R16, R13 ;  /* 0x00000010850d7223 */ /* 0x000fe2000000000d */
[----:B------:R-:W-:Y:S01]  /*9f00*/  LOP3.LUT R16, R142, 0xffff0000, RZ, 0xc0, !PT ;  /* 0xffff00008e107812 */ /* 0x000fe200078ec0ff */
[----:B------:R4:W-:Y:S01]  /*9f10*/  @!P1 STS.128 [R198+0x3010], R88 ;  /* 0x00301058c6009388 */ /* 0x0009e20000000c00 */
[----:B-1----:R-:W-:Y:S01]  /*9f20*/  F2FP.BF16.F32.PACK_AB R92, R11, R10 ;  /* 0x0000000a0b5c723e */ /* 0x002fe200000010ff */
[C---:B------:R-:W-:Y:S01]  /*9f30*/  FMUL R8, R130.reuse, R76 ;  /* 0x0000004c82087220 */ /* 0x040fe20000400000 */
[----:B------:R-:W-:Y:S01]  /*9f40*/  F2FP.BF16.F32.PACK_AB R93, R13, R12 ;  /* 0x0000000c0d5d723e */ /* 0x000fe200000010ff */
[C---:B------:R-:W-:Y:S01]  /*9f50*/  FMUL R9, R130.reuse, R77 ;  /* 0x0000004d82097220 */ /* 0x040fe20000400000 */
[----:B------:R-:W-:Y:S01]  /*9f60*/  SHF.L.U32 R13, R143, 0x10, RZ ;  /* 0x000000108f0d7819 */ /* 0x000fe200000006ff */
[----:B------:R-:W-:Y:S01]  /*9f70*/  FFMA R8, R133, R14, R8 ;  /* 0x0000000e85087223 */ /* 0x000fe20000000008 */
[----:B------:R-:W-:Y:S01]  /*9f80*/  LOP3.LUT R14, R143, 0xffff0000, RZ, 0xc0, !PT ;  /* 0xffff00008f0e7812 */ /* 0x000fe200078ec0ff */
[----:B------:R-:W1:Y:S01]  /*9f90*/  S2R R200, SR_CgaCtaId ;  /* 0x0000000000c87919 */ /* 0x000e620000008800 */
[C---:B------:R-:W-:Y:S01]  /*9fa0*/  FMUL R10, R130.reuse, R78 ;  /* 0x0000004e820a7220 */ /* 0x040fe20000400000 */
[----:B------:R-:W-:Y:S01]  /*9fb0*/  FFMA R9, R133, R16, R9 ;  /* 0x0000001085097223 */ /* 0x000fe20000000009 */
[----:B------:R-:W-:Y:S01]  /*9fc0*/  SHF.L.U32 R16, R145, 0x10, RZ ;  /* 0x0000001091107819 */ /* 0x000fe200000006ff */
[C---:B------:R-:W-:Y:S01]  /*9fd0*/  FMUL R11, R130.reuse, R79 ;  /* 0x0000004f820b7220 */ /* 0x040fe20000400000 */
[----:B------:R-:W-:Y:S01]  /*9fe0*/  FFMA R10, R133, R13, R10 ;  /* 0x0000000d850a7223 */ /* 0x000fe2000000000a */
[----:B------:R-:W-:Y:S01]  /*9ff0*/  FMUL R12, R130, R80 ;  /* 0x00000050820c7220 */ /* 0x000fe20000400000 */
[----:B------:R-:W-:Y:S01]  /*a000*/  F2FP.BF16.F32.PACK_AB R94, R9, R8 ;  /* 0x00000008095e723e */ /* 0x000fe200000010ff */
[C---:B------:R-:W-:Y:S01]  /*a010*/  FFMA R11, R133.reuse, R14, R11 ;  /* 0x0000000e850b7223 */ /* 0x040fe2000000000b */
[----:B------:R-:W-:Y:S01]  /*a020*/  LOP3.LUT R14, R144, 0xffff0000, RZ, 0xc0, !PT ;  /* 0xffff0000900e7812 */ /* 0x000fe200078ec0ff */
[C---:B------:R-:W-:Y:S01]  /*a030*/  FMUL R8, R130.reuse, R81 ;  /* 0x0000005182087220 */ /* 0x040fe20000400000 */
[C---:B------:R-:W-:Y:S01]  /*a040*/  FMUL R9, R130.reuse, R82 ;  /* 0x0000005282097220 */ /* 0x040fe20000400000 */
[----:B------:R-:W-:Y:S01]  /*a050*/  FMUL R13, R130, R83 ;  /* 0x00000053820d7220 */ /* 0x000fe20000400000 */
[C---:B------:R-:W-:Y:S01]  /*a060*/  FFMA R12, R133.reuse, R15, R12 ;  /* 0x0000000f850c7223 */ /* 0x040fe2000000000c */
[C---:B------:R-:W-:Y:S01]  /*a070*/  FFMA R8, R133.reuse, R14, R8 ;  /* 0x0000000e85087223 */ /* 0x040fe20000000008 */
[----:B------:R-:W-:Y:S01]  /*a080*/  FFMA R9, R133, R16, R9 ;  /* 0x0000001085097223 */ /* 0x000fe20000000009 */
[----:B------:R-:W-:Y:S01]  /*a090*/  F2FP.BF16.F32.PACK_AB R95, R11, R10 ;  /* 0x0000000a0b5f723e */ /* 0x000fe200000010ff */
[C---:B------:R-:W-:Y:S01]  /*a0a0*/  FFMA R13, R133.reuse, R18, R13 ;  /* 0x00000012850d7223 */ /* 0x040fe2000000000d */
[----:B------:R-:W-:Y:S01]  /*a0b0*/  SHF.L.U32 R16, R146, 0x10, RZ ;  /* 0x0000001092107819 */ /* 0x000fe200000006ff */
[----:B------:R-:W-:Y:S01]  /*a0c0*/  FMUL R10, R130, R84 ;  /* 0x00000054820a7220 */ /* 0x000fe20000400000 */
[----:B------:R-:W-:Y:S01]  /*a0d0*/  LOP3.LUT R18, R146, 0xffff0000, RZ, 0xc0, !PT ;  /* 0xffff000092127812 */ /* 0x000fe200078ec0ff */
[----:B------:R4:W-:Y:S01]  /*a0e0*/  @!P1 STS.128 [R196+0x3020], R92 ;  /* 0x0030205cc4009388 */ /* 0x0009e20000000c00 */
[C---:B------:R-:W-:Y:S01]  /*a0f0*/  FMUL R11, R130.reuse, R85 ;  /* 0x00000055820b7220 */ /* 0x040fe20000400000 */
[C---:B------:R-:W-:Y:S01]  /*a100*/  FMUL R14, R130.reuse, R86 ;  /* 0x00000056820e7220 */ /* 0x040fe20000400000 */
[----:B------:R-:W-:Y:S01]  /*a110*/  FMUL R15, R130, R87 ;  /* 0x00000057820f7220 */ /* 0x000fe20000400000 */
[C---:B------:R-:W-:Y:S01]  /*a120*/  FFMA R10, R133.reuse, R16, R10 ;  /* 0x00000010850a7223 */ /* 0x040fe2000000000a */
[C---:B------:R-:W-:Y:S01]  /*a130*/  FFMA R11, R133.reuse, R18, R11 ;  /* 0x00000012850b7223 */ /* 0x040fe2000000000b */
[C---:B------:R-:W-:Y:S01]  /*a140*/  FFMA R14, R133.reuse, R17, R14 ;  /* 0x00000011850e7223 */ /* 0x040fe2000000000e */
[----:B------:R-:W-:Y:S01]  /*a150*/  FFMA R15, R133, R20, R15 ;  /* 0x00000014850f7223 */ /* 0x000fe2000000000f */
[----:B--2---:R-:W-:Y:S01]  /*a160*/  F2FP.BF16.F32.PACK_AB R96, R8, R12 ;  /* 0x0000000c0860723e */ /* 0x004fe200000010ff */
[----:B------:R-:W-:Y:S01]  /*a170*/  BSSY.RECONVERGENT B0, `(.L_x_125) ;  /* 0x0000021000007945 */ /* 0x000fe20003800200 */
[----:B------:R-:W-:Y:S02]  /*a180*/  F2FP.BF16.F32.PACK_AB R97, R13, R9 ;  /* 0x000000090d61723e */ /* 0x000fe400000010ff */
[----:B------:R-:W-:Y:S02]  /*a190*/  F2FP.BF16.F32.PACK_AB R98, R11, R10 ;  /* 0x0000000a0b62723e */ /* 0x000fe400000010ff */
[----:B------:R-:W-:Y:S02]  /*a1a0*/  F2FP.BF16.F32.PACK_AB R99, R15, R14 ;  /* 0x0000000e0f63723e */ /* 0x000fe400000010ff */
[----:B------:R-:W-:Y:S02]  /*a1b0*/  MOV R12, UR47 ;  /* 0x0000002f000c7c02 */ /* 0x000fe40008000f00 */
[----:B------:R-:W-:Y:S01]  /*a1c0*/  LEA R11, R137, UR44, 0x3 ;  /* 0x0000002c890b7c11 */ /* 0x000fe2000f8e18ff */
[----:B------:R4:W-:Y:S01]  /*a1d0*/  @!P1 STS.128 [R195+0x3010], R96 ;  /* 0x00301060c3009388 */ /* 0x0009e20000000c00 */
[----:B------:R-:W-:Y:S04]  /*a1e0*/  @P2 LEA R12, R12, UR44, 0x3 ;  /* 0x0000002c0c0c2c11 */ /* 0x000fe8000f8e18ff */
[----:B------:R-:W-:Y:S02]  /*a1f0*/  @P2 IADD3 R13, PT, PT, R12, 0x50, RZ ;  /* 0x000000500c0d2810 */ /* 0x000fe40007ffe0ff */
[----:B------:R-:W-:Y:S01]  /*a200*/  @P2 SHF.L.U32 R12, RZ, 0x1f, RZ ;  /* 0x0000001fff0c2819 */ /* 0x000fe200000006ff */
[----:B------:R-:W-:Y:S01]  /*a210*/  @!PT LDS RZ, [RZ] ;  /* 0x00000000fffff984 */ /* 0x000fe20000000800 */
[----:B------:R-:W-:Y:S01]  /*a220*/  @!PT LDS RZ, [RZ] ;  /* 0x00000000fffff984 */ /* 0x000fe20000000800 */
[----:B------:R-:W-:Y:S01]  /*a230*/  @!PT LDS RZ, [RZ] ;  /* 0x00000000fffff984 */ /* 0x000fe20000000800 */
[----:B------:R-:W-:Y:S01]  /*a240*/  @!PT LDS RZ, [RZ] ;  /* 0x00000000fffff984 */ /* 0x000fe20000000800 */
[----:B------:R2:W-:Y:S06]  /*a250*/  MEMBAR.ALL.CTA ;  /* 0x0000000000007992 */ /* 0x0005ec0000008000 */
[----:B--2---:R-:W2:Y:S01]  /*a260*/  FENCE.VIEW.ASYNC.S ;  /* 0x00000000000073c6 */ /* 0x004ea20000000000 */
[----:B-1----:R-:W-:Y:S01]  /*a270*/  @P2 PRMT R13, R200, 0x654, R13 ;  /* 0x00000654c80d2816 */ /* 0x002fe2000000000d */
[----:B--2---:R-:W-:Y:S06]  /*a280*/  BAR.SYNC.DEFER_BLOCKING 0x1, 0x80 ;  /* 0x0042000000007b1d */ /* 0x004fec0000010000 */
[----:B------:R-:W-:Y:S05]  /*a290*/  @P0 BRA `(.L_x_126) ;  /* 0x0000000000380947 */ /* 0x000fea0003800000 */
[----:B------:R-:W-:Y:S01]  /*a2a0*/  R2UR UR9, R212 ;  /* 0x00000000d40972ca */ /* 0x000fe200000e0000 */
[----:B------:R-:W-:Y:S02]  /*a2b0*/  UIADD3 UR4, UP0, UPT, UR54, 0xa80, URZ ;  /* 0x00000a8036047890 */ /* 0x000fe4000ff1e0ff */
[----:B------:R-:W-:Y:S02]  /*a2c0*/  UIADD3 UR10, UPT, UPT, UR50, 0x40, URZ ;  /* 0x00000040320a7890 */ /* 0x000fe4000fffe0ff */
[----:B------:R-:W-:Y:S02]  /*a2d0*/  UIADD3 UR8, UPT, UPT, UR44, 0x2200, URZ ;  /* 0x000022002c087890 */ /* 0x000fe4000fffe0ff */
[----:B------:R-:W-:Y:S01]  /*a2e0*/  UIADD3.X UR5, UPT, UPT, URZ, UR55, URZ, UP0, !UPT ;  /* 0x00000037ff057290 */ /* 0x000fe200087fe4ff */
[----:B------:R-:W-:Y:S01]  /*a2f0*/  UMOV UR11, UR36 ;  /* 0x00000024000b7c82 */ /* 0x000fe20008000000 */
[----:B------:R-:W-:Y:S01]  /*a300*/  UIADD3 UR12, UPT, UPT, UR44, 0x3200, URZ ;  /* 0x000032002c0c7890 */ /* 0x000fe2000fffe0ff */
[----:B------:R-:W-:Y:S03]  /*a310*/  UMOV UR15, UR36 ;  /* 0x00000024000f7c82 */ /* 0x000fe60008000000 */
[----:B------:R-:W-:Y:S01]  /*a320*/  UIADD3 UR13, UPT, UPT, UR9, 0x80, URZ ;  /* 0x00000080090d7890 */ /* 0x000fe2000fffe0ff */
[----:B------:R-:W-:Y:S02]  /*a330*/  UMOV UR14, UR10 ;  /* 0x0000000a000e7c82 */ /* 0x000fe40008000000 */
[----:B------:R1:W-:Y:S06]  /*a340*/  UTMASTG.3D [UR8], [UR4] ;  /* 0x00000008040073b5 */ /* 0x0003ec0008010000 */
[----:B------:R1:W-:Y:S01]  /*a350*/  UTMASTG.3D [UR12], [UR4] ;  /* 0x0000000c040073b5 */ /* 0x0003e20008010000 */
[----:B------:R0:W-:Y:S01]  /*a360*/  UTMACMDFLUSH ;  /* 0x00000000000079b7 */ /* 0x0001e20000000000 */
[----:B-1----:R-:W-:Y:S04]  /*a370*/  DEPBAR.LE SB0, 0x1 ;  /* 0x000080400000791a */ /* 0x002fe80000000000 */
.L_x_126:
[----:B------:R-:W-:Y:S05]  /*a380*/  BSYNC.RECONVERGENT B0 ;  /* 0x0000000000007941 */ /* 0x000fea0003800200 */
.L_x_125:
[----:B------:R-:W-:Y:S01]  /*a390*/  BAR.SYNC.DEFER_BLOCKING 0x1, 0x80 ;  /* 0x0042000000007b1d */ /* 0x000fe20000010000 */
[----:B------:R-:W-:Y:S02]  /*a3a0*/  UISETP.NE.AND UP0, UPT, UR43, URZ, UPT ;  /* 0x000000ff2b00728c */ /* 0x000fe4000bf05270 */
[----:B------:R-:W-:Y:S03]  /*a3b0*/  UIADD3 UR5, UPT, UPT, UR47, 0x1, URZ ;  /* 0x000000012f057890 */ /* 0x000fe6000fffe0ff */
[----:B------:R1:W-:Y:S01]  /*a3c0*/  @P2 SYNCS.ARRIVE.TRANS64.RED.A1T0 RZ, [R13+URZ], RZ ;  /* 0x000000ff0dff29a7 */ /* 0x0003e200081004ff */
[----:B------:R-:W-:Y:S01]  /*a3d0*/  UMOV UR4, 0x40 ;  /* 0x0000004000047882 */ /* 0x000fe20000000000 */
[----:B------:R-:W-:Y:S01]  /*a3e0*/  BSSY B1, `(.L_x_127) ;  /* 0x0000021000017945 */ /* 0x000fe20003800000 */
[----:B------:R-:W-:Y:S02]  /*a3f0*/  USEL UR4, UR4, 0x20, !UP0 ;  /* 0x0000002004047887 */ /* 0x000fe4000c000000 */
[----:B------:R-:W-:Y:S02]  /*a400*/  UISETP.NE.AND UP0, UPT, UR5, 0x4, UPT ;  /* 0x000000040500788c */ /* 0x000fe4000bf05270 */
[----:B------:R-:W-:Y:S01]  /*a410*/  UIADD3 UR49, UPT, UPT, UR52, UR4, URZ ;  /* 0x0000000434317290 */ /* 0x000fe2000fffe0ff */
[----:B------:R-:W2:Y:S01]  /*a420*/  @P2 SYNCS.PHASECHK.TRANS64.TRYWAIT P0, [R11+URZ+0x30], R12 ;  /* 0x0000300c0b0025a7 */ /* 0x000ea200080011ff */
[----:B----4-:R-:W-:Y:S01]  /*a430*/  VIADD R92, R131, UR4 ;  /* 0x00000004835c7c36 */ /* 0x010fe20008000000 */
[----:B------:R-:W-:Y:S04]  /*a440*/  USEL UR46, UR5, URZ, UP0 ;  /* 0x000000ff052e7287 */ /* 0x000fe80008000000 */
[----:B------:R-:W-:Y:S04]  /*a450*/  SHF.R.U32.HI R10, RZ, 0x15, R92 ;  /* 0x00000015ff0a7819 */ /* 0x000fe8000001165c */
[----:B------:R-:W-:Y:S02]  /*a460*/  LOP3.LUT R16, R10, 0x3, RZ, 0xc0, !PT ;  /* 0x000000030a107812 */ /* 0x000fe400078ec0ff */
[----:B--2---:R-:W-:Y:S01]  /*a470*/  @P2 SEL R138, RZ, 0x1, !P0 ;  /* 0x00000001ff8a2807 */ /* 0x004fe20004000000 */
[----:B-1----:R-:W-:Y:S06]  /*a480*/  @!P2 BRA `(.L_x_128) ;  /* 0x000000000058a947 */ /* 0x002fec0003800000 */
        /* <DEDUP_REMOVED lines=8> */
[----:B------:R-:W-:Y:S04]  /*a510*/  SHF.L.U32 R8, RZ, 0x1f, RZ ;  /* 0x0000001fff087819 */ /* 0x000fe800000006ff */
[----:B------:R-:W1:Y:S02]  /*a520*/  SYNCS.PHASECHK.TRANS64.TRYWAIT P0, [R11+URZ+0x30], R8 ;  /* 0x000030080b0075a7 */ /* 0x000e6400080011ff */
[----:B-1----:R-:W-:Y:S05]  /*a530*/  @!P0 BRA `(.L_x_131) ;  /* 0x0000009000888947 */ /* 0x002fea0003800000 */
.L_x_130:
[----:B------:R-:W-:Y:S05]  /*a540*/  BSYNC B0 ;  /* 0x0000000000007941 */ /* 0x000fea0003800000 */
.L_x_129:
[----:B------:R-:W-:Y:S02]  /*a550*/  ISETP.NE.AND P0, PT, R199, RZ, PT ;  /* 0x000000ffc700720c */ /* 0x000fe40003f05270 */
[----:B------:R-:W-:Y:S11]  /*a560*/  IADD3 R137, PT, PT, R137, 0x1, RZ ;  /* 0x0000000189897810 */ /* 0x000ff60007ffe0ff */
[----:B------:R2:W4:Y:S04]  /*a570*/  @P0 LDS.128 R160, [R3+0x20] ;  /* 0x0000200003a00984 */ /* 0x0005280000000c00 */
[----:B------:R2:W1:Y:S04]  /*a580*/  @P0 LDS.128 R140, [R3+0x1020] ;  /* 0x00102000038c0984 */ /* 0x0004680000000c00 */
[----:B------:R2:W1:Y:S04]  /*a590*/  @P0 LDS.128 R168, [R6] ;  /* 0x0000000006a80984 */ /* 0x0004680000000c00 */
[----:B------:R2:W1:Y:S04]  /*a5a0*/  @P0 LDS.128 R152, [R6+0x1000] ;  /* 0x0010000006980984 */ /* 0x0004680000000c00 */
[----:B------:R2:W1:Y:S04]  /*a5b0*/  @P0 LDS.128 R164, [R4+0x10] ;  /* 0x0000100004a40984 */ /* 0x0004680000000c00 */
[----:B------:R2:W1:Y:S04]  /*a5c0*/  @P0 LDS.128 R148, [R4+0x1010] ;  /* 0x0010100004940984 */ /* 0x0004680000000c00 */
[----:B------:R2:W1:Y:S04]  /*a5d0*/  @P0 LDS.128 R156, [R0+0x10] ;  /* 0x00001000009c0984 */ /* 0x0004680000000c00 */
[----:B------:R2:W1:Y:S02]  /*a5e0*/  @P0 LDS.128 R144, [R0+0x1010] ;  /* 0x0010100000900984 */ /* 0x0004640000000c00 */
.L_x_128:
[----:B------:R-:W-:Y:S05]  /*a5f0*/  BSYNC B1 ;  /* 0x0000000000017941 */ /* 0x000fea0003800000 */
.L_x_127:
[----:B------:R-:W-:Y:S11]  /*a600*/  ISETP.NE.AND P0, PT, R189, R16, PT ;  /* 0x00000010bd00720c */ /* 0x000ff60003f05270 */
[----:B------:R-:W-:Y:S02]  /*a610*/  @!UPT UIADD3 URZ, UPT, UPT, URZ, URZ, URZ ;  /* 0x000000fffffff290 */ /* 0x000fe4000fffe0ff */
[----:B------:R-:W-:Y:S05]  /*a620*/  @P0 BRA `(.L_x_132) ;  /* 0x0000000000bc0947 */ /* 0x000fea0003800000 */
[----:B------:R-:W-:Y:S11]  /*a630*/  LOP3.LUT P0, RZ, R10, 0x3, R177, 0x48, !PT ;  /* 0x000000030aff7812 */ /* 0x000ff600078048b1 */
[----:B------:R-:W-:Y:S02]  /*a640*/  @!UPT UIADD3 URZ, UPT, UPT, URZ, URZ, URZ ;  /* 0x000000fffffff290 */ /* 0x000fe4000fffe0ff */
[----:B------:R-:W-:Y:S05]  /*a650*/  @!P0 BRA `(.L_x_133) ;  /* 0x0000000000408947 */ /* 0x000fea0003800000 */
[----:B------:R-:W5:Y:S01]  /*a660*/  LDCU.64 UR8, c[0x4][0x70] ;  /* 0x01000e00ff0877ac */ /* 0x000f620008000a00 */
[----:B------:R-:W-:Y:S01]  /*a670*/  MOV R15, 0x0 ;  /* 0x00000000000f7802 */ /* 0x000fe20000000f00 */
[----:B------:R-:W-:Y:S02]  /*a680*/  HFMA2 R12, -RZ, RZ, 0, 5.9604644775390625e-08 ;  /* 0x00000001ff0c7431 */ /* 0x000fe400000001ff */
[----:B-1----:R-:W-:Y:S02]  /*a690*/  IMAD.MOV.U32 R8, RZ, RZ, 0x192 ;  /* 0x00000192ff087424 */ /* 0x002fe400078e00ff */
[----:B------:R-:W-:Y:S01]  /*a6a0*/  IMAD.MOV.U32 R13, RZ, RZ, RZ ;  /* 0x000000ffff0d7224 */ /* 0x000fe200078e00ff */
[----:B------:R-:W1:Y:S01]  /*a6b0*/  LDCU.64 UR6, c[0x4][0x78] ;  /* 0x01000f00ff0677ac */ /* 0x000e620008000a00 */
[----:B------:R-:W3:Y:S01]  /*a6c0*/  LDC.64 R14, c[0x4][R15] ;  /* 0x010000000f0e7b82 */ /* 0x000ee20000000a00 */
[----:B------:R-:W4:Y:S01]  /*a6d0*/  LDCU.64 UR4, c[0x4][0x10] ;  /* 0x01000200ff0477ac */ /* 0x000f220008000a00 */
[----:B-----5:R-:W-:Y:S01]  /*a6e0*/  MOV R5, UR9 ;  /* 0x0000000900057c02 */ /* 0x020fe20008000f00 */
[----:B--2---:R-:W-:Y:S01]  /*a6f0*/  IMAD.U32 R4, RZ, RZ, UR8 ;  /* 0x00000008ff047e24 */ /* 0x004fe2000f8e00ff */
[----:B-1----:R-:W-:Y:S01]  /*a700*/  MOV R7, UR7 ;  /* 0x0000000700077c02 */ /* 0x002fe20008000f00 */
[----:B------:R-:W-:Y:S01]  /*a710*/  IMAD.U32 R6, RZ, RZ, UR6 ;  /* 0x00000006ff067e24 */ /* 0x000fe2000f8e00ff */
[----:B----4-:R-:W-:Y:S01]  /*a720*/  MOV R11, UR5 ;  /* 0x00000005000b7c02 */ /* 0x010fe20008000f00 */
[----:B------:R-:W-:Y:S02]  /*a730*/  IMAD.U32 R10, RZ, RZ, UR4 ;  /* 0x00000004ff0a7e24 */ /* 0x000fe4000f8e00ff */
[----:B------:R-:W-:Y:S07]  /*a740*/  LEPC R20, `(.L_x_133) ;  /* 0x000000001014794e */ /* 0x000fee0000000000 */
[----:B---3--:R-:W-:Y:S05]  /*a750*/  CALL.ABS.NOINC R14 ;  /* 0x000000000e007343 */ /* 0x008fea0003c00000 */
.L_x_133:
[----:B------:R-:W-:Y:S05]  /*a760*/  WARPSYNC.ALL ;  /* 0x0000000000007948 */ /* 0x000fea0003800000 */
[C---:B------:R-:W-:Y:S01]  /*a770*/  R2UR UR4, R92.reuse ;  /* 0x000000005c0472ca */ /* 0x040fe200000e0000 */
[----:B--2---:R-:W-:Y:S05]  /*a780*/  VIADD R0, R92, 0x80 ;  /* 0x000000805c007836 */ /* 0x004fea0000000000 */
[----:B------:R-:W-:Y:S04]  /*a790*/  SHF.R.U32.HI R0, RZ, 0x15, R0 ;  /* 0x00000015ff007819 */ /* 0x000fe80000011600 */
[----:B------:R-:W-:Y:S03]  /*a7a0*/  LOP3.LUT P0, RZ, R0, 0x3, R177, 0x48, !PT ;  /* 0x0000000300ff7812 */ /* 0x000fe600078048b1 */
[----:B------:R-:W2:Y:S10]  /*a7b0*/  LDTM.x32 R24, tmem[UR4] ;  /* 0x00000004001879ee */ /* 0x000eb400082c0000 */
[----:B--2---:R-:W-:Y:S05]  /*a7c0*/  @!P0 BRA `(.L_x_134) ;  /* 0x0000000000408947 */ /* 0x004fea0003800000 */
[----:B------:R-:W2:Y:S01]  /*a7d0*/  LDCU.64 UR8, c[0x4][0x70] ;  /* 0x01000e00ff0877ac */ /* 0x000ea20008000a00 */
[----:B------:R-:W-:Y:S01]  /*a7e0*/  MOV R15, 0x0 ;  /* 0x00000000000f7802 */ /* 0x000fe20000000f00 */
[----:B------:R-:W-:Y:S02]  /*a7f0*/  HFMA2 R12, -RZ, RZ, 0, 5.9604644775390625e-08 ;  /* 0x00000001ff0c7431 */ /* 0x000fe400000001ff */
[----:B-1----:R-:W-:Y:S02]  /*a800*/  IMAD.MOV.U32 R8, RZ, RZ, 0x192 ;  /* 0x00000192ff087424 */ /* 0x002fe400078e00ff */
[----:B------:R-:W-:Y:S01]  /*a810*/  IMAD.MOV.U32 R13, RZ, RZ, RZ ;  /* 0x000000ffff0d7224 */ /* 0x000fe200078e00ff */
[----:B------:R-:W1:Y:S01]  /*a820*/  LDCU.64 UR6, c[0x4][0x78] ;  /* 0x01000f00ff0677ac */ /* 0x000e620008000a00 */
[----:B------:R-:W3:Y:S01]  /*a830*/  LDC.64 R14, c[0x4][R15] ;  /* 0x010000000f0e7b82 */ /* 0x000ee20000000a00 */
[----:B------:R-:W5:Y:S01]  /*a840*/  LDCU.64 UR4, c[0x4][0x10] ;  /* 0x01000200ff0477ac */ /* 0x000f620008000a00 */
[----:B--2---:R-:W-:Y:S01]  /*a850*/  MOV R5, UR9 ;  /* 0x0000000900057c02 */ /* 0x004fe20008000f00 */
[----:B------:R-:W-:Y:S01]  /*a860*/  IMAD.U32 R4, RZ, RZ, UR8 ;  /* 0x00000008ff047e24 */ /* 0x000fe2000f8e00ff */
[----:B-1----:R-:W-:Y:S01]  /*a870*/  MOV R7, UR7 ;  /* 0x0000000700077c02 */ /* 0x002fe20008000f00 */
[----:B------:R-:W-:Y:S01]  /*a880*/  IMAD.U32 R6, RZ, RZ, UR6 ;  /* 0x00000006ff067e24 */ /* 0x000fe2000f8e00ff */
[----:B-----5:R-:W-:Y:S01]  /*a890*/  MOV R11, UR5 ;  /* 0x00000005000b7c02 */ /* 0x020fe20008000f00 */
[----:B------:R-:W-:Y:S02]  /*a8a0*/  IMAD.U32 R10, RZ, RZ, UR4 ;  /* 0x00000004ff0a7e24 */ /* 0x000fe4000f8e00ff */
[----:B------:R-:W-:Y:S07]  /*a8b0*/  LEPC R20, `(.L_x_134) ;  /* 0x000000001014794e */ /* 0x000fee0000000000 */
[----:B---34-:R-:W-:Y:S05]  /*a8c0*/  CALL.ABS.NOINC R14 ;  /* 0x000000000e007343 */ /* 0x018fea0003c00000 */
.L_x_134:
[----:B------:R-:W-:Y:S05]  /*a8d0*/  WARPSYNC.ALL ;  /* 0x0000000000007948 */ /* 0x000fea0003800000 */
[----:B------:R-:W-:Y:S11]  /*a8e0*/  R2UR UR4, R92 ;  /* 0x000000005c0472ca */ /* 0x000ff600000e0000 */
[----:B------:R-:W-:Y:S02]  /*a8f0*/  @!UPT UIADD3 URZ, UPT, UPT, URZ, URZ, URZ ;  /* 0x000000fffffff290 */ /* 0x000fe4000fffe0ff */
[----:B------:R-:W2:Y:S02]  /*a900*/  LDTM.x32 R56, tmem[UR4+0x80] ;  /* 0x00008004003879ee */ /* 0x000ea400082c0000 */
[----:B--2---:R-:W-:Y:S01]  /*a910*/  NOP ;  /* 0x0000000000007918 */ /* 0x004fe20000000000 */
.L_x_132:
[----:B-12---:R-:W-:Y:S01]  /*a920*/  SHF.L.U32 R4, R168, 0x10, RZ ;  /* 0x00000010a8047819 */ /* 0x006fe200000006ff */
[----:B------:R-:W-:Y:S01]  /*a930*/  FMUL R0, R130, R24 ;  /* 0x0000001882007220 */ /* 0x000fe20000400000 */
[----:B------:R-:W-:Y:S01]  /*a940*/  LOP3.LUT R6, R168, 0xffff0000, RZ, 0xc0, !PT ;  /* 0xffff0000a8067812 */ /* 0x000fe200078ec0ff */
[C---:B------:R-:W-:Y:S01]  /*a950*/  FMUL R3, R130.reuse, R25 ;  /* 0x0000001982037220 */ /* 0x040fe20000400000 */
[----:B------:R-:W-:Y:S01]  /*a960*/  SHF.L.U32 R7, R169, 0x10, RZ ;  /* 0x00000010a9077819 */ /* 0x000fe200000006ff */
[----:B------:R-:W-:Y:S01]  /*a970*/  FFMA R0, R133, R4, R0 ;  /* 0x0000000485007223 */ /* 0x000fe20000000000 */
[----:B------:R-:W-:Y:S01]  /*a980*/  LOP3.LUT R8, R169, 0xffff0000, RZ, 0xc0, !PT ;  /* 0xffff0000a9087812 */ /* 0x000fe200078ec0ff */
[----:B------:R-:W-:Y:S01]  /*a990*/  FMUL R4, R130, R26 ;  /* 0x0000001a82047220 */ /* 0x000fe20000400000 */
[C---:B------:R-:W-:Y:S01]  /*a9a0*/  SHF.L.U32 R9, R170.reuse, 0x10, RZ ;  /* 0x00000010aa097819 */ /* 0x040fe200000006ff */
[----:B------:R-:W-:Y:S01]  /*a9b0*/  FFMA R3, R133, R6, R3 ;  /* 0x0000000685037223 */ /* 0x000fe20000000003 */
[----:B------:R-:W-:Y:S01]  /*a9c0*/  LOP3.LUT R10, R170, 0xffff0000, RZ, 0xc0, !PT ;  /* 0xffff0000aa0a7812 */ /* 0x000fe200078ec0ff */
[C---:B------:R-:W-:Y:S01]  /*a9d0*/  FMUL R5, R130.reuse, R27 ;  /* 0x0000001b82057220 */ /* 0x040fe20000400000 */
[C---:B------:R-:W-:Y:S01]  /*a9e0*/  SHF.L.U32 R11, R171.reuse, 0x10, RZ ;  /* 0x00000010ab0b7819 */ /* 0x040fe200000006ff */
[C---:B------:R-:W-:Y:S01]  /*a9f0*/  FMUL R6, R130.reuse, R28 ;  /* 0x0000001c82067220 */ /* 0x040fe20000400000 */
[----:B------:R-:W-:Y:S01]  /*aa00*/  LOP3.LUT R12, R171, 0xffff0000, RZ, 0xc0, !PT ;  /* 0xffff0000ab0c7812 */ /* 0x000fe200078ec0ff */
[----:B------:R-:W-:Y:S01]  /*aa10*/  FFMA R4, R133, R7, R4 ;  /* 0x0000000785047223 */ /* 0x000fe20000000004 */
[----:B------:R-:W-:Y:S01]  /*aa20*/  ISETP.NE.AND P1, PT, R189, R16, PT ;  /* 0x00000010bd00720c */ /* 0x000fe20003f25270 */
[----:B------:R-:W-:Y:S01]  /*aa30*/  FFMA R5, R133, R8, R5 ;  /* 0x0000000885057223 */ /* 0x000fe20000000005 */
[----:B------:R-:W-:Y:S01]  /*aa40*/  F2FP.BF16.F32.PACK_AB R16, R3, R0 ;  /* 0x000000000310723e */ /* 0x000fe200000010ff */
[C---:B------:R-:W-:Y:S01]  /*aa50*/  FMUL R7, R130.reuse, R29 ;  /* 0x0000001d82077220 */ /* 0x040fe20000400000 */
[----:B------:R-:W-:Y:S01]  /*aa60*/  LOP3.LUT R14, R159, 0xffff0000, RZ, 0xc0, !PT ;  /* 0xffff00009f0e7812 */ /* 0x000fe200078ec0ff */
[----:B------:R-:W-:Y:S01]  /*aa70*/  FFMA R6, R133, R9, R6 ;  /* 0x0000000985067223 */ /* 0x000fe20000000006 */
[----:B------:R-:W-:Y:S01]  /*aa80*/  F2FP.BF16.F32.PACK_AB R17, R5, R4 ;  /* 0x000000040511723e */ /* 0x000fe200000010ff */
[----:B------:R-:W-:Y:S01]  /*aa90*/  FMUL R8, R130, R30 ;  /* 0x0000001e82087220 */ /* 0x000fe20000400000 */
[----:B------:R-:W-:Y:S01]  /*aaa0*/  ISETP.NE.AND P2, PT, R194, RZ, PT ;  /* 0x000000ffc200720c */ /* 0x000fe20003f45270 */
[----:B------:R-:W-:Y:S01]  /*aab0*/  FMUL R9, R130, R31 ;  /* 0x0000001f82097220 */ /* 0x000fe20000400000 */
[----:B------:R-:W-:Y:S01]  /*aac0*/  ISETP.NE.AND P0, PT, R189, RZ, PT ;  /* 0x000000ffbd00720c */ /* 0x000fe20003f05270 */
[C---:B------:R-:W-:Y:S01]  /*aad0*/  FFMA R7, R133.reuse, R10, R7 ;  /* 0x0000000a85077223 */ /* 0x040fe20000000007 */
[C---:B------:R-:W-:Y:S01]  /*aae0*/  FFMA R8, R133.reuse, R11, R8 ;  /* 0x0000000b85087223 */ /* 0x040fe20000000008 */
[----:B------:R-:W-:Y:S01]  /*aaf0*/  SHF.L.U32 R11, R164, 0x10, RZ ;  /* 0x00000010a40b7819 */ /* 0x000fe200000006ff */
[----:B------:R-:W-:Y:S01]  /*ab00*/  FFMA R9, R133, R12, R9 ;  /* 0x0000000c85097223 */ /* 0x000fe20000000009 */
[----:B------:R-:W-:Y:S01]  /*ab10*/  SHF.L.U32 R12, R166, 0x10, RZ ;  /* 0x00000010a60c7819 */ /* 0x000fe200000006ff */
[C---:B------:R-:W-:Y:S01]  /*ab20*/  FMUL R10, R130.reuse, R32 ;  /* 0x00000020820a7220 */ /* 0x040fe20000400000 */
[----:B------:R-:W-:Y:S01]  /*ab30*/  F2FP.BF16.F32.PACK_AB R18, R7, R6 ;  /* 0x000000060712723e */ /* 0x000fe200000010ff */
[----:B------:R-:W-:Y:S01]  /*ab40*/  FMUL R0, R130, R33 ;  /* 0x0000002182007220 */ /* 0x000fe20000400000 */
[----:B------:R-:W-:Y:S01]  /*ab50*/  F2FP.BF16.F32.PACK_AB R19, R9, R8 ;  /* 0x000000080913723e */ /* 0x000fe200000010ff */
[----:B------:R-:W-:Y:S01]  /*ab60*/  FFMA R10, R133, R11, R10 ;  /* 0x0000000b850a7223 */ /* 0x000fe2000000000a */
[----:B------:R-:W-:Y:S01]  /*ab70*/  LOP3.LUT R6, R164, 0xffff0000, RZ, 0xc0, !PT ;  /* 0xffff0000a4067812 */ /* 0x000fe200078ec0ff */
[C---:B------:R-:W-:Y:S01]  /*ab80*/  FMUL R3, R130.reuse, R34 ;  /* 0x0000002282037220 */ /* 0x040fe20000400000 */
[C---:B------:R-:W-:Y:S01]  /*ab90*/  SHF.L.U32 R8, R165.reuse, 0x10, RZ ;  /* 0x00000010a5087819 */ /* 0x040fe200000006ff */
[----:B------:R1:W-:Y:S01]  /*aba0*/  @!P1 STS.128 [R188+0x4000], R16 ;  /* 0x00400010bc009388 */ /* 0x0003e20000000c00 */
[----:B------:R-:W-:Y:S01]  /*abb0*/  LOP3.LUT R7, R165, 0xffff0000, RZ, 0xc0, !PT ;  /* 0xffff0000a5077812 */ /* 0x000fe200078ec0ff */
[----:B------:R-:W-:Y:S01]  /*abc0*/  FMUL R4, R130, R35 ;  /* 0x0000002382047220 */ /* 0x000fe20000400000 */
[----:B------:R-:W-:Y:S01]  /*abd0*/  LOP3.LUT R9, R166, 0xffff0000, RZ, 0xc0, !PT ;  /* 0xffff0000a6097812 */ /* 0x000fe200078ec0ff */
[C---:B------:R-:W-:Y:S01]  /*abe0*/  FMUL R5, R130.reuse, R36 ;  /* 0x0000002482057220 */ /* 0x040fe20000400000 */
[----:B------:R-:W-:Y:S01]  /*abf0*/  LOP3.LUT R11, R167, 0xffff0000, RZ, 0xc0, !PT ;  /* 0xffff0000a70b7812 */ /* 0x000fe200078ec0ff */
[C---:B------:R-:W-:Y:S01]  /*ac00*/  FFMA R0, R133.reuse, R6, R0 ;  /* 0x0000000685007223 */ /* 0x040fe20000000000 */
[C---:B------:R-:W-:Y:S01]  /*ac10*/  FFMA R3, R133.reuse, R8, R3 ;  /* 0x0000000885037223 */ /* 0x040fe20000000003 */
[C---:B------:R-:W-:Y:S01]  /*ac20*/  FFMA R4, R133.reuse, R7, R4 ;  /* 0x0000000785047223 */ /* 0x040fe20000000004 */
[----:B------:R-:W-:Y:S01]  /*ac30*/  FFMA R5, R133, R12, R5 ;  /* 0x0000000c85057223 */ /* 0x000fe20000000005 */
[----:B------:R-:W-:Y:S01]  /*ac40*/  SHF.L.U32 R12, R167, 0x10, RZ ;  /* 0x00000010a70c7819 */ /* 0x000fe200000006ff */
[----:B------:R-:W-:Y:S01]  /*ac50*/  FMUL R6, R130, R37 ;  /* 0x0000002582067220 */ /* 0x000fe20000400000 */
[----:B------:R-:W-:Y:S01]  /*ac60*/  F2FP.BF16.F32.PACK_AB R20, R0, R10 ;  /* 0x0000000a0014723e */ /* 0x000fe200000010ff */
[----:B------:R-:W-:Y:S01]  /*ac70*/  FMUL R7, R130, R38 ;  /* 0x0000002682077220 */ /* 0x000fe20000400000 */
[----:B------:R-:W-:Y:S01]  /*ac80*/  F2FP.BF16.F32.PACK_AB R21, R4, R3 ;  /* 0x000000030415723e */ /* 0x000fe200000010ff */
[----:B------:R-:W-:Y:S01]  /*ac90*/  FMUL R8, R130, R39 ;  /* 0x0000002782087220 */ /* 0x000fe20000400000 */
[----:B----4-:R-:W-:Y:S01]  /*aca0*/  SHF.L.U32 R3, R160, 0x10, RZ ;  /* 0x00000010a0037819 */ /* 0x010fe200000006ff */
[C---:B------:R-:W-:Y:S01]  /*acb0*/  FFMA R6, R133.reuse, R9, R6 ;  /* 0x0000000985067223 */ /* 0x040fe20000000006 */
[----:B------:R-:W-:Y:S01]  /*acc0*/  SHF.L.U32 R9, R162, 0x10, RZ ;  /* 0x00000010a2097819 */ /* 0x000fe200000006ff */
[----:B------:R-:W-:Y:S01]  /*acd0*/  FFMA R7, R133, R12, R7 ;  /* 0x0000000c85077223 */ /* 0x000fe20000000007 */
[----:B------:R-:W-:Y:S01]  /*ace0*/  LOP3.LUT R10, R157, 0xffff0000, RZ, 0xc0, !PT ;  /* 0xffff00009d0a7812 */ /* 0x000fe200078ec0ff */
[C---:B------:R-:W-:Y:S01]  /*acf0*/  FFMA R8, R133.reuse, R11, R8 ;  /* 0x0000000b85087223 */ /* 0x040fe20000000008 */
[----:B------:R-:W-:Y:S01]  /*ad00*/  F2FP.BF16.F32.PACK_AB R22, R6, R5 ;  /* 0x000000050616723e */ /* 0x000fe200000010ff */
[----:B------:R-:W-:Y:S01]  /*ad10*/  FMUL R0, R130, R40 ;  /* 0x0000002882007220 */ /* 0x000fe20000400000 */
[----:B------:R-:W-:Y:S01]  /*ad20*/  LOP3.LUT R6, R160, 0xffff0000, RZ, 0xc0, !PT ;  /* 0xffff0000a0067812 */ /* 0x000fe200078ec0ff */
[----:B------:R-:W-:Y:S01]  /*ad30*/  FMUL R4, R130, R42 ;  /* 0x0000002a82047220 */ /* 0x000fe20000400000 */
[----:B------:R-:W-:Y:S01]  /*ad40*/  F2FP.BF16.F32.PACK_AB R23, R8, R7 ;  /* 0x000000070817723e */ /* 0x000fe200000010ff */
[----:B------:R-:W-:Y:S01]  /*ad50*/  FFMA R0, R133, R3, R0 ;  /* 0x0000000385007223 */ /* 0x000fe20000000000 */
[C---:B------:R-:W-:Y:S01]  /*ad60*/  SHF.L.U32 R7, R161.reuse, 0x10, RZ ;  /* 0x00000010a1077819 */ /* 0x040fe200000006ff */
[C---:B------:R-:W-:Y:S01]  /*ad70*/  FMUL R3, R130.reuse, R41 ;  /* 0x0000002982037220 */ /* 0x040fe20000400000 */
[----:B------:R-:W-:Y:S01]  /*ad80*/  LOP3.LUT R8, R161, 0xffff0000, RZ, 0xc0, !PT ;  /* 0xffff0000a1087812 */ /* 0x000fe200078ec0ff */
[----:B------:R-:W-:Y:S01]  /*ad90*/  FMUL R5, R130, R43 ;  /* 0x0000002b82057220 */ /* 0x000fe20000400000 */
[----:B------:R-:W-:Y:S01]  /*ada0*/  LOP3.LUT R12, R158, 0xffff0000, RZ, 0xc0, !PT ;  /* 0xffff00009e0c7812 */ /* 0x000fe200078ec0ff */
[----:B------:R-:W-:Y:S01]  /*adb0*/  FFMA R3, R133, R6, R3 ;  /* 0x0000000685037223 */ /* 0x000fe20000000003 */
[----:B------:R-:W-:Y:S01]  /*adc0*/  SHF.L.U32 R11, R159, 0x10, RZ ;  /* 0x000000109f0b7819 */ /* 0x000fe200000006ff */
[C---:B------:R-:W-:Y:S01]  /*add0*/  FFMA R4, R133.reuse, R7, R4 ;  /* 0x0000000785047223 */ /* 0x040fe20000000004 */
        /* <DEDUP_REMOVED lines=60> */
[----:B------:R-:W-:Y:S01]  /*b1a0*/  FFMA R5, R133, R12, R5 ;  /* 0x0000000c85057223 */ /* 0x000fe20000000005 */
[----:B------:R-:W-:Y:S01]  /*b1b0*/  SHF.L.U32 R12, R155, 0x10, RZ ;  /* 0x000000109b0c7819 */ /* 0x000fe200000006ff */
[----:B------:R-:W-:Y:S01]  /*b1c0*/  FMUL R6, R130, R61 ;  /* 0x0000003d82067220 */ /* 0x000fe20000400000 */
[----:B------:R-:W-:Y:S01]  /*b1d0*/  F2FP.BF16.F32.PACK_AB R89, R4, R3 ;  /* 0x000000030459723e */ /* 0x000fe200000010ff */
[----:B------:R-:W-:Y:S01]  /*b1e0*/  FMUL R7, R130, R62 ;  /* 0x0000003e82077220 */ /* 0x000fe20000400000 */
[----:B------:R-:W-:Y:S01]  /*b1f0*/  SHF.L.U32 R3, R148, 0x10, RZ ;  /* 0x0000001094037819 */ /* 0x000fe200000006ff */
[----:B------:R-:W-:Y:S01]  /*b200*/  FMUL R8, R130, R63 ;  /* 0x0000003f82087220 */ /* 0x000fe20000400000 */
[----:B------:R-:W-:Y:S01]  /*b210*/  LOP3.LUT R14, R147, 0xffff0000, RZ, 0xc0, !PT ;  /* 0xffff0000930e7812 */ /* 0x000fe200078ec0ff */
        /* <DEDUP_REMOVED lines=8> */
[----:B------:R1:W-:Y:S01]  /*b2a0*/  @!P1 STS.128 [R195+0x4010], R20 ;  /* 0x00401014c3009388 */ /* 0x0003e20000000c00 */
[----:B------:R-:W-:Y:S01]  /*b2b0*/  F2FP.BF16.F32.PACK_AB R91, R8, R7 ;  /* 0x00000007085b723e */ /* 0x000fe200000010ff */
[----:B------:R-:W-:Y:S01]  /*b2c0*/  FFMA R0, R133, R3, R0 ;  /* 0x0000000385007223 */ /* 0x000fe20000000000 */
[C---:B------:R-:W-:Y:S01]  /*b2d0*/  SHF.L.U32 R7, R149.reuse, 0x10, RZ ;  /* 0x0000001095077819 */ /* 0x040fe200000006ff */
[C---:B------:R-:W-:Y:S01]  /*b2e0*/  FMUL R3, R130.reuse, R65 ;  /* 0x0000004182037220 */ /* 0x040fe20000400000 */
[----:B------:R-:W-:Y:S01]  /*b2f0*/  LOP3.LUT R8, R149, 0xffff0000, RZ, 0xc0, !PT ;  /* 0xffff000095087812 */ /* 0x000fe200078ec0ff */
[C---:B------:R-:W-:Y:S01]  /*b300*/  FMUL R4, R130.reuse, R66 ;  /* 0x0000004282047220 */ /* 0x040fe20000400000 */
[----:B------:R-:W-:Y:S01]  /*b310*/  SHF.L.U32 R11, R147, 0x10, RZ ;  /* 0x00000010930b7819 */ /* 0x000fe200000006ff */
[C---:B------:R-:W-:Y:S01]  /*b320*/  FMUL R5, R130.reuse, R67 ;  /* 0x0000004382057220 */ /* 0x040fe20000400000 */
[C---:B------:R-:W-:Y:S01]  /*b330*/  FFMA R3, R133.reuse, R6, R3 ;  /* 0x0000000685037223 */ /* 0x040fe20000000003 */
[C---:B------:R-:W-:Y:S01]  /*b340*/  FFMA R4, R133.reuse, R7, R4 ;  /* 0x0000000785047223 */ /* 0x040fe20000000004 */
[----:B------:R-:W-:Y:S01]  /*b350*/  FMUL R6, R130, R68 ;  /* 0x0000004482067220 */ /* 0x000fe20000400000 */
[----:B------:R-:W-:Y:S01]  /*b360*/  FFMA R5, R133, R8, R5 ;  /* 0x0000000885057223 */ /* 0x000fe20000000005 */
[----:B------:R-:W-:Y:S01]  /*b370*/  LOP3.LUT R8, R150, 0xffff0000, RZ, 0xc0, !PT ;  /* 0xffff000096087812 */ /* 0x000fe200078ec0ff */
[C---:B------:R-:W-:Y:S01]  /*b380*/  FMUL R7, R130.reuse, R69 ;  /* 0x0000004582077220 */ /* 0x040fe20000400000 */
[----:B--2---:R-:W-:Y:S01]  /*b390*/  F2FP.BF16.F32.PACK_AB R16, R3, R0 ;  /* 0x000000000310723e */ /* 0x004fe200000010ff */
[----:B------:R2:W-:Y:S01]  /*b3a0*/  @!P1 STS.128 [R188+0x5000], R88 ;  /* 0x00500058bc009388 */ /* 0x0005e20000000c00 */
[----:B------:R-:W-:Y:S01]  /*b3b0*/  F2FP.BF16.F32.PACK_AB R17, R5, R4 ;  /* 0x000000040511723e */ /* 0x000fe200000010ff */
[----:B------:R-:W-:Y:S01]  /*b3c0*/  FFMA R6, R133, R9, R6 ;  /* 0x0000000985067223 */ /* 0x000fe20000000006 */
[----:B------:R-:W-:Y:S01]  /*b3d0*/  SHF.L.U32 R5, R151, 0x10, RZ ;  /* 0x0000001097057819 */ /* 0x000fe200000006ff */
[----:B------:R-:W-:Y:S01]  /*b3e0*/  FFMA R7, R133, R8, R7 ;  /* 0x0000000885077223 */ /* 0x000fe20000000007 */
[----:B------:R-:W-:Y:S01]  /*b3f0*/  LOP3.LUT R8, R151, 0xffff0000, RZ, 0xc0, !PT ;  /* 0xffff000097087812 */ /* 0x000fe200078ec0ff */
[----:B------:R-:W-:Y:S01]  /*b400*/  FMUL R0, R130, R70 ;  /* 0x0000004682007220 */ /* 0x000fe20000400000 */
[----:B------:R-:W-:Y:S01]  /*b410*/  SHF.L.U32 R9, R140, 0x10, RZ ;  /* 0x000000108c097819 */ /* 0x000fe200000006ff */
[C---:B------:R-:W-:Y:S01]  /*b420*/  FMUL R3, R130.reuse, R71 ;  /* 0x0000004782037220 */ /* 0x040fe20000400000 */
[----:B------:R-:W-:Y:S01]  /*b430*/  F2FP.BF16.F32.PACK_AB R18, R7, R6 ;  /* 0x000000060712723e */ /* 0x000fe200000010ff */
[----:B------:R-:W-:Y:S01]  /*b440*/  FMUL R4, R130, R72 ;  /* 0x0000004882047220 */ /* 0x000fe20000400000 */
        /* <DEDUP_REMOVED lines=15> */
[C---:B------:R-:W-:Y:S01]  /*b540*/  FMUL R0, R130.reuse, R76 ;  /* 0x0000004c82007220 */ /* 0x040fe20000400000 */
[----:B-1----:R-:W-:Y:S01]  /*b550*/  F2FP.BF16.F32.PACK_AB R20, R5, R4 ;  /* 0x000000040514723e */ /* 0x002fe200000010ff */
[C---:B------:R-:W-:Y:S01]  /*b560*/  FMUL R3, R130.reuse, R77 ;  /* 0x0000004d82037220 */ /* 0x040fe20000400000 */
[----:B------:R-:W-:Y:S01]  /*b570*/  F2FP.BF16.F32.PACK_AB R21, R7, R6 ;  /* 0x000000060715723e */ /* 0x000fe200000010ff */
[----:B------:R2:W-:Y:S01]  /*b580*/  @!P1 STS.128 [R198+0x5010], R16 ;  /* 0x00501010c6009388 */ /* 0x0005e20000000c00 */
[----:B------:R-:W-:Y:S01]  /*b590*/  SHF.L.U32 R7, R143, 0x10, RZ ;  /* 0x000000108f077819 */ /* 0x000fe200000006ff */
[----:B------:R-:W-:Y:S01]  /*b5a0*/  FFMA R0, R133, R8, R0 ;  /* 0x0000000885007223 */ /* 0x000fe20000000000 */
[----:B------:R-:W-:Y:S01]  /*b5b0*/  LOP3.LUT R8, R143, 0xffff0000, RZ, 0xc0, !PT ;  /* 0xffff00008f087812 */ /* 0x000fe200078ec0ff */
        /* <DEDUP_REMOVED lines=28> */
[----:B------:R-:W-:Y:S02]  /*b780*/  F2FP.BF16.F32.PACK_AB R12, R0, R6 ;  /* 0x00000006000c723e */ /* 0x000fe400000010ff */
[----:B------:R-:W-:Y:S02]  /*b790*/  F2FP.BF16.F32.PACK_AB R13, R7, R3 ;  /* 0x00000003070d723e */ /* 0x000fe400000010ff */
[----:B------:R-:W-:Y:S02]  /*b7a0*/  F2FP.BF16.F32.PACK_AB R14, R5, R4 ;  /* 0x00000004050e723e */ /* 0x000fe400000010ff */
[----:B------:R-:W-:Y:S02]  /*b7b0*/  F2FP.BF16.F32.PACK_AB R15, R9, R8 ;  /* 0x00000008090f723e */ /* 0x000fe400000010ff */
[----:B------:R-:W-:Y:S02]  /*b7c0*/  MOV R0, UR46 ;  /* 0x0000002e00007c02 */ /* 0x000fe40008000f00 */
[----:B------:R-:W-:Y:S01]  /*b7d0*/  @P2 SHF.L.U32 R5, RZ, 0x1f, RZ ;  /* 0x0000001fff052819 */ /* 0x000fe200000006ff */
[----:B------:R2:W-:Y:S01]  /*b7e0*/  @!P1 STS.128 [R195+0x5010], R12 ;  /* 0x0050100cc3009388 */ /* 0x0005e20000000c00 */
[----:B------:R-:W-:Y:S04]  /*b7f0*/  @P2 LEA R0, R0, UR44, 0x3 ;  /* 0x0000002c00002c11 */ /* 0x000fe8000f8e18ff */
[----:B------:R-:W-:Y:S02]  /*b800*/  @P2 IADD3 R3, PT, PT, R0, 0x50, RZ ;  /* 0x0000005000032810 */ /* 0x000fe40007ffe0ff */
[----:B------:R-:W-:Y:S01]  /*b810*/  LEA R0, R137, UR44, 0x3 ;  /* 0x0000002c89007c11 */ /* 0x000fe2000f8e18ff */
[----:B------:R-:W-:Y:S01]  /*b820*/  @!PT LDS RZ, [RZ] ;  /* 0x00000000fffff984 */ /* 0x000fe20000000800 */
[----:B------:R-:W-:Y:S01]  /*b830*/  @!PT LDS RZ, [RZ] ;  /* 0x00000000fffff984 */ /* 0x000fe20000000800 */
[----:B------:R-:W-:Y:S01]  /*b840*/  @!PT LDS RZ, [RZ] ;  /* 0x00000000fffff984 */ /* 0x000fe20000000800 */
[----:B------:R-:W-:Y:S01]  /*b850*/  @!PT LDS RZ, [RZ] ;  /* 0x00000000fffff984 */ /* 0x000fe20000000800 */
[----:B------:R1:W-:Y:S06]  /*b860*/  MEMBAR.ALL.CTA ;  /* 0x0000000000007992 */ /* 0x0003ec0000008000 */
[----:B-1----:R-:W1:Y:S02]  /*b870*/  FENCE.VIEW.ASYNC.S ;  /* 0x00000000000073c6 */ /* 0x002e640000000000 */
[----:B------:R-:W-:Y:S05]  /*b880*/  WARPSYNC.ALL ;  /* 0x0000000000007948 */ /* 0x000fea0003800000 */
[----:B------:R-:W-:Y:S01]  /*b890*/  BSSY.RECONVERGENT B0, `(.L_x_135) ;  /* 0x0000010000007945 */ /* 0x000fe20003800200 */
[----:B------:R-:W-:Y:S01]  /*b8a0*/  @P2 PRMT R3, R200, 0x654, R3 ;  /* 0x00000654c8032816 */ /* 0x000fe20000000003 */
[----:B-1----:R-:W-:Y:S06]  /*b8b0*/  BAR.SYNC.DEFER_BLOCKING 0x1, 0x80 ;  /* 0x0042000000007b1d */ /* 0x002fec0000010000 */
[----:B------:R-:W-:Y:S05]  /*b8c0*/  @P0 BRA `(.L_x_136) ;  /* 0x0000000000300947 */ /* 0x000fea0003800000 */
[----:B------:R-:W-:Y:S02]  /*b8d0*/  UIADD3 UR4, UP0, UPT, UR54, 0xa80, URZ ;  /* 0x00000a8036047890 */ /* 0x000fe4000ff1e0ff */
[----:B------:R-:W-:Y:S02]  /*b8e0*/  UIADD3 UR48, UPT, UPT, UR44, 0x4200, URZ ;  /* 0x000042002c307890 */ /* 0x000fe4000fffe0ff */
[----:B------:R-:W-:Y:S01]  /*b8f0*/  UIADD3.X UR5, UPT, UPT, URZ, UR55, URZ, UP0, !UPT ;  /* 0x00000037ff057290 */ /* 0x000fe200087fe4ff */
[----:B------:R-:W-:Y:S01]  /*b900*/  UMOV UR51, UR36 ;  /* 0x0000002400337c82 */ /* 0x000fe20008000000 */
[----:B------:R-:W-:Y:S02]  /*b910*/  UIADD3 UR9, UPT, UPT, UR49, 0x80, URZ ;  /* 0x0000008031097890 */ /* 0x000fe4000fffe0ff */
[----:B------:R-:W-:Y:S01]  /*b920*/  UIADD3 UR8, UPT, UPT, UR44, 0x5200, URZ ;  /* 0x000052002c087890 */ /* 0x000fe2000fffe0ff */
[----:B------:R-:W-:Y:S01]  /*b930*/  UMOV UR10, UR50 ;  /* 0x00000032000a7c82 */ /* 0x000fe20008000000 */
[----:B------:R-:W-:Y:S03]  /*b940*/  UMOV UR11, UR36 ;  /* 0x00000024000b7c82 */ /* 0x000fe60008000000 */
[----:B------:R1:W-:Y:S04]  /*b950*/  UTMASTG.3D [UR48], [UR4] ;  /* 0x00000030040073b5 */ /* 0x0003e80008010000 */
[----:B------:R1:W-:Y:S01]  /*b960*/  UTMASTG.3D [UR8], [UR4] ;  /* 0x00000008040073b5 */ /* 0x0003e20008010000 */
[----:B------:R0:W-:Y:S01]  /*b970*/  UTMACMDFLUSH ;  /* 0x00000000000079b7 */ /* 0x0001e20000000000 */
[----:B-1----:R-:W-:Y:S04]  /*b980*/  DEPBAR.LE SB0, 0x1 ;  /* 0x000080400000791a */ /* 0x002fe80000000000 */
.L_x_136:
[----:B------:R-:W-:Y:S05]  /*b990*/  BSYNC.RECONVERGENT B0 ;  /* 0x0000000000007941 */ /* 0x000fea0003800200 */
.L_x_135:
[----:B------:R-:W-:Y:S01]  /*b9a0*/  BAR.SYNC.DEFER_BLOCKING 0x1, 0x80 ;  /* 0x0042000000007b1d */ /* 0x000fe20000010000 */
[----:B------:R-:W-:Y:S01]  /*b9b0*/  UIADD3 UR4, UPT, UPT, UR46, 0x1, URZ ;  /* 0x000000012e047890 */ /* 0x000fe2000fffe0ff */
[----:B--2---:R-:W-:Y:S03]  /*b9c0*/  HFMA2 R16, -RZ, RZ, 0, 0 ;  /* 0x00000000ff107431 */ /* 0x004fe600000001ff */
[----:B------:R-:W-:Y:S04]  /*b9d0*/  UISETP.NE.AND UP0, UPT, UR4, 0x4, UPT ;  /* 0x000000040400788c */ /* 0x000fe8000bf05270 */
[----:B------:R-:W-:Y:S01]  /*b9e0*/  USEL UR47, UR4, URZ, UP0 ;  /* 0x000000ff042f7287 */ /* 0x000fe20008000000 */
[----:B------:R1:W-:Y:S01]  /*b9f0*/  @P2 SYNCS.ARRIVE.TRANS64.RED.A1T0 RZ, [R3+URZ], RZ ;  /* 0x000000ff03ff29a7 */ /* 0x0003e200081004ff */
[----:B------:R-:W-:Y:S01]  /*ba00*/  BSSY B1, `(.L_x_137) ;  /* 0x000001e000017945 */ /* 0x000fe20003800000 */
[----:B------:R-:W2:Y:S02]  /*ba10*/  @P2 SYNCS.PHASECHK.TRANS64.TRYWAIT P0, [R0+URZ+0x30], R5 ;  /* 0x00003005000025a7 */ /* 0x000ea400080011ff */
        /* <DEDUP_REMOVED lines=13> */
.L_x_140:
[----:B------:R-:W-:Y:S05]  /*baf0*/  BSYNC B0 ;  /* 0x0000000000007941 */ /* 0x000fea0003800000 */
.L_x_139:
[----:B------:R-:W-:Y:S01]  /*bb00*/  ISETP.NE.AND P0, PT, R199, RZ, PT ;  /* 0x000000ffc700720c */ /* 0x000fe20003f05270 */
[----:B------:R-:W-:Y:S11]  /*bb10*/  VIADD R137, R137, 0x1 ;  /* 0x0000000189897836 */ /* 0x000ff60000000000 */
[----:B------:R-:W-:Y:S01]  /*bb20*/  @!UPT UIADD3 URZ, UPT, UPT, URZ, URZ, URZ ;  /* 0x000000fffffff290 */ /* 0x000fe2000fffe0ff */
[----:B------:R2:W4:Y:S04]  /*bb30*/  @P0 LDS.128 R160, [R4+0x20] ;  /* 0x0000200004a00984 */ /* 0x0005280000000c00 */
[----:B------:R2:W1:Y:S04]  /*bb40*/  @P0 LDS.128 R140, [R4+0x1020] ;  /* 0x00102000048c0984 */ /* 0x0004680000000c00 */
[----:B------:R2:W1:Y:S04]  /*bb50*/  @P0 LDS.128 R168, [R8] ;  /* 0x0000000008a80984 */ /* 0x0004680000000c00 */
[----:B------:R2:W1:Y:S04]  /*bb60*/  @P0 LDS.128 R152, [R8+0x1000] ;  /* 0x0010000008980984 */ /* 0x0004680000000c00 */
[----:B------:R2:W1:Y:S04]  /*bb70*/  @P0 LDS.128 R164, [R6+0x10] ;  /* 0x0000100006a40984 */ /* 0x0004680000000c00 */
[----:B------:R2:W1:Y:S04]  /*bb80*/  @P0 LDS.128 R148, [R6+0x1010] ;  /* 0x0010100006940984 */ /* 0x0004680000000c00 */
[----:B------:R2:W1:Y:S04]  /*bb90*/  @P0 LDS.128 R156, [R3+0x10] ;  /* 0x00001000039c0984 */ /* 0x0004680000000c00 */
[----:B------:R2:W1:Y:S01]  /*bba0*/  @P0 LDS.128 R144, [R3+0x1010] ;  /* 0x0010100003900984 */ /* 0x0004620000000c00 */
[C---:B------:R-:W-:Y:S04]  /*bbb0*/  ISETP.NE.AND P0, PT, R137.reuse, 0x4, PT ;  /* 0x000000048900780c */ /* 0x040fe80003f05270 */
[----:B------:R-:W-:Y:S02]  /*bbc0*/  SEL R137, R137, RZ, P0 ;  /* 0x000000ff89897207 */ /* 0x000fe40000000000 */
[----:B------:R-:W-:Y:S02]  /*bbd0*/  SEL R16, RZ, 0x1, P0 ;  /* 0x00000001ff107807 */ /* 0x000fe40000000000 */
.L_x_138:
[----:B------:R-:W-:Y:S05]  /*bbe0*/  BSYNC B1 ;  /* 0x0000000000017941 */ /* 0x000fea0003800000 */
.L_x_137:
[----:B------:R-:W-:Y:S05]  /*bbf0*/  VIADD R92, R92, 0x400000 ;  /* 0x004000005c5c7836 */ /* 0x000fea0000000000 */
[----:B-1----:R-:W-:Y:S04]  /*bc00*/  SHF.R.U32.HI R0, RZ, 0x15, R92 ;  /* 0x00000015ff007819 */ /* 0x002fe8000001165c */
[----:B------:R-:W-:Y:S04]  /*bc10*/  LOP3.LUT R18, R0, 0x3, RZ, 0xc0, !PT ;  /* 0x0000000300127812 */ /* 0x000fe800078ec0ff */
[----:B------:R-:W-:Y:S11]  /*bc20*/  ISETP.NE.AND P0, PT, R189, R18, PT ;  /* 0x00000012bd00720c */ /* 0x000ff60003f05270 */
[----:B------:R-:W-:Y:S02]  /*bc30*/  @!UPT UIADD3 URZ, UPT, UPT, URZ, URZ, URZ ;  /* 0x000000fffffff290 */ /* 0x000fe4000fffe0ff */
[----:B------:R-:W-:Y:S05]  /*bc40*/  @P0 BRA `(.L_x_142) ;  /* 0x0000000000bc0947 */ /* 0x000fea0003800000 */
[----:B------:R-:W-:Y:S11]  /*bc50*/  LOP3.LUT P0, RZ, R0, 0x3, R177, 0x48, !PT ;  /* 0x0000000300ff7812 */ /* 0x000ff600078048b1 */
[----:B------:R-:W-:Y:S02]  /*bc60*/  @!UPT UIADD3 URZ, UPT, UPT, URZ, URZ, URZ ;  /* 0x000000fffffff290 */ /* 0x000fe4000fffe0ff */
[----:B------:R-:W-:Y:S05]  /*bc70*/  @!P0 BRA `(.L_x_143) ;  /* 0x0000000000408947 */ /* 0x000fea0003800000 */
[----:B------:R-:W1:Y:S01]  /*bc80*/  LDCU.64 UR8, c[0x4][0x70] ;  /* 0x01000e00ff0877ac */ /* 0x000e620008000a00 */
[----:B------:R-:W-:Y:S01]  /*bc90*/  MOV R15, 0x0 ;  /* 0x00000000000f7802 */ /* 0x000fe20000000f00 */
[----:B------:R-:W-:Y:S02]  /*bca0*/  HFMA2 R12, -RZ, RZ, 0, 5.9604644775390625e-08 ;  /* 0x00000001ff0c7431 */ /* 0x000fe400000001ff */
[----:B--2---:R-:W-:Y:S02]  /*bcb0*/  IMAD.MOV.U32 R8, RZ, RZ, 0x192 ;  /* 0x00000192ff087424 */ /* 0x004fe400078e00ff */
[----:B------:R-:W-:Y:S01]  /*bcc0*/  IMAD.MOV.U32 R13, RZ, RZ, RZ ;  /* 0x000000ffff0d7224 */ /* 0x000fe200078e00ff */
[----:B------:R-:W2:Y:S01]  /*bcd0*/  LDCU.64 UR6, c[0x4][0x78] ;  /* 0x01000f00ff0677ac */ /* 0x000ea20008000a00 */
[----:B------:R-:W3:Y:S01]  /*bce0*/  LDC.64 R14, c[0x4][R15] ;  /* 0x010000000f0e7b82 */ /* 0x000ee20000000a00 */
[----:B------:R-:W5:Y:S01]  /*bcf0*/  LDCU.64 UR4, c[0x4][0x10] ;  /* 0x01000200ff0477ac */ /* 0x000f620008000a00 */
[----:B-1----:R-:W-:Y:S01]  /*bd00*/  MOV R5, UR9 ;  /* 0x0000000900057c02 */ /* 0x002fe20008000f00 */
[----:B------:R-:W-:Y:S01]  /*bd10*/  IMAD.U32 R4, RZ, RZ, UR8 ;  /* 0x00000008ff047e24 */ /* 0x000fe2000f8e00ff */
[----:B--2---:R-:W-:Y:S01]  /*bd20*/  MOV R7, UR7 ;  /* 0x0000000700077c02 */ /* 0x004fe20008000f00 */
[----:B------:R-:W-:Y:S01]  /*bd30*/  IMAD.U32 R6, RZ, RZ, UR6 ;  /* 0x00000006ff067e24 */ /* 0x000fe2000f8e00ff */
[----:B-----5:R-:W-:Y:S01]  /*bd40*/  MOV R11, UR5 ;  /* 0x00000005000b7c02 */ /* 0x020fe20008000f00 */
[----:B------:R-:W-:Y:S02]  /*bd50*/  IMAD.U32 R10, RZ, RZ, UR4 ;  /* 0x00000004ff0a7e24 */ /* 0x000fe4000f8e00ff */
[----:B------:R-:W-:Y:S07]  /*bd60*/  LEPC R20, `(.L_x_143) ;  /* 0x000000001014794e */ /* 0x000fee0000000000 */
[----:B---34-:R-:W-:Y:S05]  /*bd70*/  CALL.ABS.NOINC R14 ;  /* 0x000000000e007343 */ /* 0x018fea0003c00000 */
.L_x_143:
[----:B------:R-:W-:Y:S05]  /*bd80*/  WARPSYNC.ALL ;  /* 0x0000000000007948 */ /* 0x000fea0003800000 */
[C---:B------:R-:W-:Y:S01]  /*bd90*/  R2UR UR4, R92.reuse ;  /* 0x000000005c0472ca */ /* 0x040fe200000e0000 */
[----:B------:R-:W-:Y:S05]  /*bda0*/  VIADD R0, R92, 0x80 ;  /* 0x000000805c007836 */ /* 0x000fea0000000000 */
[----:B------:R-:W-:Y:S04]  /*bdb0*/  SHF.R.U32.HI R0, RZ, 0x15, R0 ;  /* 0x00000015ff007819 */ /* 0x000fe80000011600 */
[----:B------:R-:W-:Y:S03]  /*bdc0*/  LOP3.LUT P0, RZ, R0, 0x3, R177, 0x48, !PT ;  /* 0x0000000300ff7812 */ /* 0x000fe600078048b1 */
[----:B------:R-:W1:Y:S10]  /*bdd0*/  LDTM.x32 R24, tmem[UR4] ;  /* 0x00000004001879ee */ /* 0x000e7400082c0000 */
[----:B-1----:R-:W-:Y:S05]  /*bde0*/  @!P0 BRA `(.L_x_144) ;  /* 0x0000000000408947 */ /* 0x002fea0003800000 */
        /* <DEDUP_REMOVED lines=16> */
.L_x_144:
[----:B------:R-:W-:Y:S05]  /*bef0*/  WARPSYNC.ALL ;  /* 0x0000000000007948 */ /* 0x000fea0003800000 */
[----:B------:R-:W-:Y:S11]  /*bf00*/  R2UR UR4, R92 ;  /* 0x000000005c0472ca */ /* 0x000ff600000e0000 */
[----:B------:R-:W-:Y:S02]  /*bf10*/  @!UPT UIADD3 URZ, UPT, UPT, URZ, URZ, URZ ;  /* 0x000000fffffff290 */ /* 0x000fe4000fffe0ff */
[----:B------:R-:W1:Y:S02]  /*bf20*/  LDTM.x32 R56, tmem[UR4+0x80] ;  /* 0x00008004003879ee */ /* 0x000e6400082c0000 */
[----:B-1----:R-:W-:Y:S01]  /*bf30*/  NOP ;  /* 0x0000000000007918 */ /* 0x002fe20000000000 */
.L_x_142:
[----:B--2---:R-:W-:Y:S01]  /*bf40*/  SHF.L.U32 R4, R168, 0x10, RZ ;  /* 0x00000010a8047819 */ /* 0x004fe200000006ff */
        /* <DEDUP_REMOVED lines=234> */
[----:B------:R-:W-:Y:S01]  /*cdf0*/  LEA R8, R137, UR44, 0x3 ;  /* 0x0000002c89087c11 */ /* 0x000fe2000f8e18ff */
[----:B------:R2:W-:Y:S01]  /*ce00*/  @!P1 STS.128 [R195+0x7010], R12 ;  /* 0x0070100cc3009388 */ /* 0x0005e20000000c00 */
[----:B------:R-:W-:Y:S02]  /*ce10*/  @P2 LEA R0, R0, UR44, 0x3 ;  /* 0x0000002c00002c11 */ /* 0x000fe4000f8e18ff */
[----:B------:R-:W-:Y:S02]  /*ce20*/  @P2 SHF.L.U32 R5, R16, 0x1f, RZ ;  /* 0x0000001f10052819 */ /* 0x000fe400000006ff */
[----:B------:R-:W-:Y:S01]  /*ce30*/  @P2 IADD3 R3, PT, PT, R0, 0x50, RZ ;  /* 0x0000005000032810 */ /* 0x000fe20007ffe0ff */
        /* <DEDUP_REMOVED lines=13> */
[----:B------:R-:W-:Y:S02]  /*cf10*/  UIADD3 UR8, UPT, UPT, UR44, 0x6200, URZ ;  /* 0x000062002c087890 */ /* 0x000fe4000fffe0ff */
[----:B------:R-:W-:Y:S01]  /*cf20*/  UIADD3.X UR5, UPT, UPT, URZ, UR55, URZ, UP0, !UPT ;  /* 0x00000037ff057290 */ /* 0x000fe200087fe4ff */
[----:B------:R-:W-:Y:S01]  /*cf30*/  UMOV UR9, UR49 ;  /* 0x0000003100097c82 */ /* 0x000fe20008000000 */
[----:B------:R-:W-:Y:S01]  /*cf40*/  UMOV UR11, UR36 ;  /* 0x00000024000b7c82 */ /* 0x000fe20008000000 */
[----:B------:R-:W-:Y:S02]  /*cf50*/  UIADD3 UR13, UPT, UPT, UR49, 0x80, URZ ;  /* 0x00000080310d7890 */ /* 0x000fe4000fffe0ff */
[----:B------:R-:W-:Y:S01]  /*cf60*/  UIADD3 UR12, UPT, UPT, UR44, 0x7200, URZ ;  /* 0x000072002c0c7890 */ /* 0x000fe2000fffe0ff */
[----:B------:R-:W-:Y:S03]  /*cf70*/  UMOV UR15, UR36 ;  /* 0x00000024000f7c82 */ /* 0x000fe60008000000 */
[----:B------:R1:W-:Y:S01]  /*cf80*/  UTMASTG.3D [UR8], [UR4] ;  /* 0x00000008040073b5 */ /* 0x0003e20008010000 */
[----:B------:R-:W-:Y:S04]  /*cf90*/  UMOV UR14, UR10 ;  /* 0x0000000a000e7c82 */ /* 0x000fe80008000000 */
[----:B------:R1:W-:Y:S01]  /*cfa0*/  UTMASTG.3D [UR12], [UR4] ;  /* 0x0000000c040073b5 */ /* 0x0003e20008010000 */
[----:B------:R0:W-:Y:S01]  /*cfb0*/  UTMACMDFLUSH ;  /* 0x00000000000079b7 */ /* 0x0001e20000000000 */
[----:B-1----:R-:W-:Y:S04]  /*cfc0*/  DEPBAR.LE SB0, 0x1 ;  /* 0x000080400000791a */ /* 0x002fe80000000000 */
.L_x_146:
[----:B------:R-:W-:Y:S05]  /*cfd0*/  BSYNC.RECONVERGENT B0 ;  /* 0x0000000000007941 */ /* 0x000fea0003800200 */
.L_x_145:
        /* <DEDUP_REMOVED lines=9> */
[----:B------:R-:W4:Y:S01]  /*d070*/  @P2 SYNCS.PHASECHK.TRANS64.TRYWAIT P0, [R8+URZ+0x30], R5 ;  /* 0x00003005080025a7 */ /* 0x000f2200080011ff */
[----:B------:R-:W-:Y:S01]  /*d080*/  VIADD R17, R131, UR4 ;  /* 0x0000000483117c36 */ /* 0x000fe20008000000 */
[----:B------:R-:W-:Y:S04]  /*d090*/  USEL UR46, UR5, URZ, UP0 ;  /* 0x000000ff052e7287 */ /* 0x000fe80008000000 */
[----:B------:R-:W-:Y:S04]  /*d0a0*/  SHF.R.U32.HI R10, RZ, 0x15, R17 ;  /* 0x00000015ff0a7819 */ /* 0x000fe80000011611 */
[----:B------:R-:W-:Y:S02]  /*d0b0*/  LOP3.LUT R18, R10, 0x3, RZ, 0xc0, !PT ;  /* 0x000000030a127812 */ /* 0x000fe400078ec0ff */
[----:B----4-:R-:W-:Y:S01]  /*d0c0*/  @P2 SEL R138, RZ, 0x1, !P0 ;  /* 0x00000001ff8a2807 */ /* 0x010fe20004000000 */
        /* <DEDUP_REMOVED lines=9> */
[----:B------:R-:W-:Y:S04]  /*d160*/  SHF.L.U32 R5, R16, 0x1f, RZ ;  /* 0x0000001f10057819 */ /* 0x000fe800000006ff */
[----:B------:R-:W1:Y:S02]  /*d170*/  SYNCS.PHASECHK.TRANS64.TRYWAIT P0, [R8+URZ+0x30], R5 ;  /* 0x00003005080075a7 */ /* 0x000e6400080011ff */
[----:B-1----:R-:W-:Y:S05]  /*d180*/  @!P0 BRA `(.L_x_151) ;  /* 0x00000064009c8947 */ /* 0x002fea0003800000 */
.L_x_150:
[----:B------:R-:W-:Y:S05]  /*d190*/  BSYNC B0 ;  /* 0x0000000000007941 */ /* 0x000fea0003800000 */
.L_x_149:
[----:B------:R-:W-:Y:S01]  /*d1a0*/  ISETP.NE.AND P0, PT, R199, RZ, PT ;  /* 0x000000ffc700720c */ /* 0x000fe20003f05270 */
[----:B------:R-:W-:Y:S11]  /*d1b0*/  VIADD R137, R137, 0x1 ;  /* 0x0000000189897836 */ /* 0x000ff60000000000 */
[----:B------:R-:W-:Y:S01]  /*d1c0*/  @!UPT UIADD3 URZ, UPT, UPT, URZ, URZ, URZ ;  /* 0x000000fffffff290 */ /* 0x000fe2000fffe0ff */
[----:B------:R4:W2:Y:S04]  /*d1d0*/  @P0 LDS.128 R160, [R3+0x20] ;  /* 0x0000200003a00984 */ /* 0x0008a80000000c00 */
[----:B------:R4:W2:Y:S04]  /*d1e0*/  @P0 LDS.128 R140, [R3+0x1020] ;  /* 0x00102000038c0984 */ /* 0x0008a80000000c00 */
[----:B------:R4:W2:Y:S04]  /*d1f0*/  @P0 LDS.128 R168, [R6] ;  /* 0x0000000006a80984 */ /* 0x0008a80000000c00 */
[----:B------:R4:W2:Y:S04]  /*d200*/  @P0 LDS.128 R152, [R6+0x1000] ;  /* 0x0010000006980984 */ /* 0x0008a80000000c00 */
[----:B------:R4:W2:Y:S04]  /*d210*/  @P0 LDS.128 R164, [R4+0x10] ;  /* 0x0000100004a40984 */ /* 0x0008a80000000c00 */
[----:B------:R4:W2:Y:S04]  /*d220*/  @P0 LDS.128 R148, [R4+0x1010] ;  /* 0x0010100004940984 */ /* 0x0008a80000000c00 */
[----:B------:R4:W2:Y:S04]  /*d230*/  @P0 LDS.128 R156, [R0+0x10] ;  /* 0x00001000009c0984 */ /* 0x0008a80000000c00 */
[----:B------:R4:W2:Y:S01]  /*d240*/  @P0 LDS.128 R144, [R0+0x1010] ;  /* 0x0010100000900984 */ /* 0x0008a20000000c00 */
[C---:B------:R-:W-:Y:S04]  /*d250*/  ISETP.NE.AND P0, PT, R137.reuse, 0x4, PT ;  /* 0x000000048900780c */ /* 0x040fe80003f05270 */
[----:B-1----:R-:W-:Y:S02]  /*d260*/  SEL R5, RZ, 0x1, P0 ;  /* 0x00000001ff057807 */ /* 0x002fe40000000000 */
[----:B------:R-:W-:Y:S02]  /*d270*/  SEL R137, R137, RZ, P0 ;  /* 0x000000ff89897207 */ /* 0x000fe40000000000 */
[----:B------:R-:W-:Y:S02]  /*d280*/  LOP3.LUT R16, R16, R5, RZ, 0x3c, !PT ;  /* 0x0000000510107212 */ /* 0x000fe400078e3cff */
.L_x_148:
[----:B------:R-:W-:Y:S05]  /*d290*/  BSYNC B1 ;  /* 0x0000000000017941 */ /* 0x000fea0003800000 */
.L_x_147:
[----:B------:R-:W-:Y:S11]  /*d2a0*/  ISETP.NE.AND P0, PT, R189, R18, PT ;  /* 0x00000012bd00720c */ /* 0x000ff60003f05270 */
[----:B------:R-:W-:Y:S02]  /*d2b0*/  @!UPT UIADD3 URZ, UPT, UPT, URZ, URZ, URZ ;  /* 0x000000fffffff290 */ /* 0x000fe4000fffe0ff */
[----:B------:R-:W-:Y:S05]  /*d2c0*/  @P0 BRA `(.L_x_152) ;  /* 0x0000000000bc0947 */ /* 0x000fea0003800000 */
[----:B------:R-:W-:Y:S11]  /*d2d0*/  LOP3.LUT P0, RZ, R10, 0x3, R177, 0x48, !PT ;  /* 0x000000030aff7812 */ /* 0x000ff600078048b1 */
[----:B------:R-:W-:Y:S02]  /*d2e0*/  @!UPT UIADD3 URZ, UPT, UPT, URZ, URZ, URZ ;  /* 0x000000fffffff290 */ /* 0x000fe4000fffe0ff */
[----:B------:R-:W-:Y:S05]  /*d2f0*/  @!P0 BRA `(.L_x_153) ;  /* 0x0000000000408947 */ /* 0x000fea0003800000 */
[----:B------:R-:W1:Y:S01]  /*d300*/  LDCU.64 UR8, c[0x4][0x70] ;  /* 0x01000e00ff0877ac */ /* 0x000e620008000a00 */
[----:B--2---:R-:W-:Y:S01]  /*d310*/  MOV R15, 0x0 ;  /* 0x00000000000f7802 */ /* 0x004fe20000000f00 */
[----:B------:R-:W-:Y:S02]  /*d320*/  HFMA2 R12, -RZ, RZ, 0, 5.9604644775390625e-08 ;  /* 0x00000001ff0c7431 */ /* 0x000fe400000001ff */
[----:B------:R-:W-:Y:S02]  /*d330*/  IMAD.MOV.U32 R8, RZ, RZ, 0x192 ;  /* 0x00000192ff087424 */ /* 0x000fe400078e00ff */
[----:B------:R-:W-:Y:S01]  /*d340*/  IMAD.MOV.U32 R13, RZ, RZ, RZ ;  /* 0x000000ffff0d7224 */ /* 0x000fe200078e00ff */
[----:B------:R-:W2:Y:S01]  /*d350*/  LDCU.64 UR6, c[0x4][0x78] ;  /* 0x01000f00ff0677ac */ /* 0x000ea20008000a00 */
[----:B------:R-:W3:Y:S01]  /*d360*/  LDC.64 R14, c[0x4][R15] ;  /* 0x010000000f0e7b82 */ /* 0x000ee20000000a00 */
[----:B------:R-:W5:Y:S01]  /*d370*/  LDCU.64 UR4, c[0x4][0x10] ;  /* 0x01000200ff0477ac */ /* 0x000f620008000a00 */
[----:B-1----:R-:W-:Y:S01]  /*d380*/  MOV R5, UR9 ;  /* 0x0000000900057c02 */ /* 0x002fe20008000f00 */
[----:B----4-:R-:W-:Y:S01]  /*d390*/  IMAD.U32 R4, RZ, RZ, UR8 ;  /* 0x00000008ff047e24 */ /* 0x010fe2000f8e00ff */
[----:B--2---:R-:W-:Y:S01]  /*d3a0*/  MOV R7, UR7 ;  /* 0x0000000700077c02 */ /* 0x004fe20008000f00 */
[----:B------:R-:W-:Y:S01]  /*d3b0*/  IMAD.U32 R6, RZ, RZ, UR6 ;  /* 0x00000006ff067e24 */ /* 0x000fe2000f8e00ff */
[----:B-----5:R-:W-:Y:S01]  /*d3c0*/  MOV R11, UR5 ;  /* 0x00000005000b7c02 */ /* 0x020fe20008000f00 */
[----:B------:R-:W-:Y:S02]  /*d3d0*/  IMAD.U32 R10, RZ, RZ, UR4 ;  /* 0x00000004ff0a7e24 */ /* 0x000fe4000f8e00ff */
[----:B------:R-:W-:Y:S07]  /*d3e0*/  LEPC R20, `(.L_x_153) ;  /* 0x000000001014794e */ /* 0x000fee0000000000 */
[----:B---3--:R-:W-:Y:S05]  /*d3f0*/  CALL.ABS.NOINC R14 ;  /* 0x000000000e007343 */ /* 0x008fea0003c00000 */
.L_x_153:
[----:B------:R-:W-:Y:S05]  /*d400*/  WARPSYNC.ALL ;  /* 0x0000000000007948 */ /* 0x000fea0003800000 */
[C---:B------:R-:W-:Y:S01]  /*d410*/  R2UR UR4, R17.reuse ;  /* 0x00000000110472ca */ /* 0x040fe200000e0000 */
[----:B----4-:R-:W-:Y:S05]  /*d420*/  VIADD R0, R17, 0x80 ;  /* 0x0000008011007836 */ /* 0x010fea0000000000 */
[----:B------:R-:W-:Y:S04]  /*d430*/  SHF.R.U32.HI R0, RZ, 0x15, R0 ;  /* 0x00000015ff007819 */ /* 0x000fe80000011600 */
[----:B------:R-:W-:Y:S03]  /*d440*/  LOP3.LUT P0, RZ, R0, 0x3, R177, 0x48, !PT ;  /* 0x0000000300ff7812 */ /* 0x000fe600078048b1 */
[----:B------:R-:W1:Y:S10]  /*d450*/  LDTM.x32 R24, tmem[UR4] ;  /* 0x00000004001879ee */ /* 0x000e7400082c0000 */
[----:B-1----:R-:W-:Y:S05]  /*d460*/  @!P0 BRA `(.L_x_154) ;  /* 0x0000000000408947 */ /* 0x002fea0003800000 */
[----:B------:R-:W1:Y:S01]  /*d470*/  LDCU.64 UR8, c[0x4][0x70] ;  /* 0x01000e00ff0877ac */ /* 0x000e620008000a00 */
[----:B--2---:R-:W-:Y:S01]  /*d480*/  MOV R15, 0x0 ;  /* 0x00000000000f7802 */ /* 0x004fe20000000f00 */
[----:B------:R-:W-:Y:S02]  /*d490*/  HFMA2 R12, -RZ, RZ, 0, 5.9604644775390625e-08 ;  /* 0x00000001ff0c7431 */ /* 0x000fe400000001ff */
[----:B------:R-:W-:Y:S02]  /*d4a0*/  IMAD.MOV.U32 R8, RZ, RZ, 0x192 ;  /* 0x00000192ff087424 */ /* 0x000fe400078e00ff */
[----:B------:R-:W-:Y:S01]  /*d4b0*/  IMAD.MOV.U32 R13, RZ, RZ, RZ ;  /* 0x000000ffff0d7224 */ /* 0x000fe200078e00ff */
[----:B------:R-:W2:Y:S01]  /*d4c0*/  LDCU.64 UR6, c[0x4][0x78] ;  /* 0x01000f00ff0677ac */ /* 0x000ea20008000a00 */
[----:B------:R-:W4:Y:S01]  /*d4d0*/  LDC.64 R14, c[0x4][R15] ;  /* 0x010000000f0e7b82 */ /* 0x000f220000000a00 */
        /* <DEDUP_REMOVED lines=9> */
.L_x_154:
[----:B------:R-:W-:Y:S05]  /*d570*/  WARPSYNC.ALL ;  /* 0x0000000000007948 */ /* 0x000fea0003800000 */
[----:B------:R-:W-:Y:S11]  /*d580*/  R2UR UR4, R17 ;  /* 0x00000000110472ca */ /* 0x000ff600000e0000 */
[----:B------:R-:W-:Y:S02]  /*d590*/  @!UPT UIADD3 URZ, UPT, UPT, URZ, URZ, URZ ;  /* 0x000000fffffff290 */ /* 0x000fe4000fffe0ff */
[----:B------:R-:W1:Y:S02]  /*d5a0*/  LDTM.x32 R56, tmem[UR4+0x80] ;  /* 0x00008004003879ee */ /* 0x000e6400082c0000 */
[----:B-1----:R-:W-:Y:S01]  /*d5b0*/  NOP ;  /* 0x0000000000007918 */ /* 0x002fe20000000000 */
.L_x_152:
[----:B--2-4-:R-:W-:Y:S01]  /*d5c0*/  SHF.L.U32 R4, R168, 0x10, RZ ;  /* 0x00000010a8047819 */ /* 0x014fe200000006ff */
        /* <DEDUP_REMOVED lines=39> */
[----:B------:R1:W-:Y:S01]  /*d840*/  @!P1 STS.128 [R188], R20 ;  /* 0x00000014bc009388 */ /* 0x0003e20000000c00 */
        /* <DEDUP_REMOVED lines=15> */
[----:B------:R-:W-:Y:S01]  /*d940*/  SHF.L.U32 R3, R160, 0x10, RZ ;  /* 0x00000010a0037819 */ /* 0x000fe200000006ff */
        /* <DEDUP_REMOVED lines=194> */
[----:B------:R-:W-:Y:S01]  /*e570*/  UIADD3 UR4, UPT, UPT, UR44, 0x200, URZ ;  /* 0x000002002c047890 */ /* 0x000fe2000fffe0ff */
[----:B------:R-:W-:Y:S01]  /*e580*/  UMOV UR51, UR36 ;  /* 0x0000002400337c82 */ /* 0x000fe20008000000 */
[----:B------:R-:W-:Y:S02]  /*e590*/  UIADD3 UR9, UPT, UPT, UR49, 0x80, URZ ;  /* 0x0000008031097890 */ /* 0x000fe4000fffe0ff */
[----:B------:R-:W-:Y:S02]  /*e5a0*/  UIADD3 UR8, UPT, UPT, UR44, 0x1200, URZ ;  /* 0x000012002c087890 */ /* 0x000fe4000fffe0ff */
[----:B------:R-:W-:Y:S01]  /*e5b0*/  MOV R181, UR4 ;  /* 0x0000000400b57c02 */ /* 0x000fe20008000f00 */
[----:B------:R-:W-:Y:S01]  /*e5c0*/  UIADD3 UR4, UP0, UPT, UR54, 0xa80, URZ ;  /* 0x00000a8036047890 */ /* 0x000fe2000ff1e0ff */
[----:B------:R-:W-:Y:S02]  /*e5d0*/  UMOV UR10, UR50 ;  /* 0x00000032000a7c82 */ /* 0x000fe40008000000 */
[----:B------:R-:W-:Y:S01]  /*e5e0*/  R2UR UR48, R181 ;  /* 0x00000000b53072ca */ /* 0x000fe200000e0000 */
[----:B------:R-:W-:Y:S01]  /*e5f0*/  UIADD3.X UR5, UPT, UPT, URZ, UR55, URZ, UP0, !UPT ;  /* 0x00000037ff057290 */ /* 0x000fe200087fe4ff */
[----:B------:R-:W-:Y:S11]  /*e600*/  UMOV UR11, UR36 ;  /* 0x00000024000b7c82 */ /* 0x000ff60008000000 */
[----:B------:R1:W-:Y:S01]  /*e610*/  UTMASTG.3D [UR48], [UR4] ;  /* 0x00000030040073b5 */ /* 0x0003e20008010000 */
[----:B------:R1:W-:Y:S01]  /*e620*/  UTMASTG.3D [UR8], [UR4] ;  /* 0x00000008040073b5 */ /* 0x0003e20008010000 */
[----:B------:R0:W-:Y:S01]  /*e630*/  UTMACMDFLUSH ;  /* 0x00000000000079b7 */ /* 0x0001e20000000000 */
[----:B-1----:R-:W-:Y:S04]  /*e640*/  DEPBAR.LE SB0, 0x1 ;  /* 0x000080400000791a */ /* 0x002fe80000000000 */
.L_x_156:
[----:B------:R-:W-:Y:S05]  /*e650*/  BSYNC.RECONVERGENT B0 ;  /* 0x0000000000007941 */ /* 0x000fea0003800200 */
.L_x_155:
[----:B------:R-:W-:Y:S01]  /*e660*/  BAR.SYNC.DEFER_BLOCKING 0x1, 0x80 ;  /* 0x0042000000007b1d */ /* 0x000fe20000010000 */
[----:B------:R-:W-:Y:S04]  /*e670*/  UIADD3 UR4, UPT, UPT, UR46, 0x1, URZ ;  /* 0x000000012e047890 */ /* 0x000fe8000fffe0ff */
[----:B------:R-:W-:Y:S04]  /*e680*/  UISETP.NE.AND UP0, UPT, UR4, 0x4, UPT ;  /* 0x000000040400788c */ /* 0x000fe8000bf05270 */
[----:B------:R-:W-:Y:S01]  /*e690*/  USEL UR47, UR4, URZ, UP0 ;  /* 0x000000ff042f7287 */ /* 0x000fe20008000000 */
[----:B------:R1:W-:Y:S01]  /*e6a0*/  @P2 SYNCS.ARRIVE.TRANS64.RED.A1T0 RZ, [R3+URZ], RZ ;  /* 0x000000ff03ff29a7 */ /* 0x0003e200081004ff */
[----:B------:R-:W-:Y:S01]  /*e6b0*/  BSSY B1, `(.L_x_157) ;  /* 0x000001f000017945 */ /* 0x000fe20003800000 */
[----:B------:R-:W4:Y:S02]  /*e6c0*/  @P2 SYNCS.PHASECHK.TRANS64.TRYWAIT P0, [R8+URZ+0x30], R5 ;  /* 0x00003005080025a7 */ /* 0x000f2400080011ff */
        /* <DEDUP_REMOVED lines=13> */
.L_x_160:
[----:B------:R-:W-:Y:S05]  /*e7a0*/  BSYNC B0 ;  /* 0x0000000000007941 */ /* 0x000fea0003800000 */
.L_x_159:
        /* <DEDUP_REMOVED lines=15> */
.L_x_158:
[----:B------:R-:W-:Y:S05]  /*e8a0*/  BSYNC B1 ;  /* 0x0000000000017941 */ /* 0x000fea0003800000 */
.L_x_157:
[----:B------:R-:W-:Y:S05]  /*e8b0*/  VIADD R17, R17, 0x400000 ;  /* 0x0040000011117836 */ /* 0x000fea0000000000 */
[----:B----4-:R-:W-:Y:S04]  /*e8c0*/  SHF.R.U32.HI R0, RZ, 0x15, R17 ;  /* 0x00000015ff007819 */ /* 0x010fe80000011611 */
        /* <DEDUP_REMOVED lines=23> */
.L_x_163:
        /* <DEDUP_REMOVED lines=23> */
.L_x_164:
[----:B------:R-:W-:Y:S05]  /*ebb0*/  WARPSYNC.ALL ;  /* 0x0000000000007948 */ /* 0x000fea0003800000 */
[----:B------:R-:W-:Y:S11]  /*ebc0*/  R2UR UR4, R17 ;  /* 0x00000000110472ca */ /* 0x000ff600000e0000 */
[----:B------:R-:W-:Y:S02]  /*ebd0*/  @!UPT UIADD3 URZ, UPT, UPT, URZ, URZ, URZ ;  /* 0x000000fffffff290 */ /* 0x000fe4000fffe0ff */
[----:B------:R-:W1:Y:S02]  /*ebe0*/  LDTM.x32 R56, tmem[UR4+0x80] ;  /* 0x00008004003879ee */ /* 0x000e6400082c0000 */
[----:B-1----:R-:W-:Y:S01]  /*ebf0*/  NOP ;  /* 0x0000000000007918 */ /* 0x002fe20000000000 */
.L_x_162:
        /* <DEDUP_REMOVED lines=235> */
[----:B------:R-:W-:Y:S01]  /*fab0*/  @P2 SHF.L.U32 R5, R16, 0x1f, RZ ;  /* 0x0000001f10052819 */ /* 0x000fe200000006ff */
        /* <DEDUP_REMOVED lines=29> */
.L_x_166:
[----:B------:R-:W-:Y:S05]  /*fc90*/  BSYNC.RECONVERGENT B0 ;  /* 0x0000000000007941 */ /* 0x000fea0003800200 */
.L_x_165:
[----:B------:R-:W-:Y:S01]  /*fca0*/  BAR.SYNC.DEFER_BLOCKING 0x1, 0x80 ;  /* 0x0042000000007b1d */ /* 0x000fe20000010000 */
[----:B------:R-:W-:Y:S02]  /*fcb0*/  UISETP.NE.AND UP0, UPT, UR43, URZ, UPT ;  /* 0x000000ff2b00728c */ /* 0x000fe4000bf05270 */
[----:B------:R-:W-:Y:S02]  /*fcc0*/  UIADD3 UR5, UPT, UPT, UR47, 0x1, URZ ;  /* 0x000000012f057890 */ /* 0x000fe4000fffe0ff */
[----:B------:R-:W-:Y:S02]  /*fcd0*/  USEL UR4, URZ, 0x60, !UP0 ;  /* 0x00000060ff047887 */ /* 0x000fe4000c000000 */
[----:B------:R-:W-:Y:S02]  /*fce0*/  UISETP.NE.AND UP0, UPT, UR5, 0x4, UPT ;  /* 0x000000040500788c */ /* 0x000fe4000bf05270 */
[----:B------:R-:W-:Y:S02]  /*fcf0*/  UIADD3 UR49, UPT, UPT, UR52, UR4, URZ ;  /* 0x0000000434317290 */ /* 0x000fe4000fffe0ff */
[----:B------:R-:W-:Y:S01]  /*fd00*/  VIADD R131, R131, UR4 ;  /* 0x0000000483837c36 */ /* 0x000fe20008000000 */
[----:B------:R-:W-:Y:S04]  /*fd10*/  USEL UR46, UR5, URZ, UP0 ;  /* 0x000000ff052e7287 */ /* 0x000fe80008000000 */
[----:B------:R-:W-:Y:S04]  /*fd20*/  SHF.R.U32.HI R10, RZ, 0x15, R131 ;  /* 0x00000015ff0a7819 */ /* 0x000fe80000011683 */
[----:B------:R-:W-:Y:S01]  /*fd30*/  LOP3.LUT R18, R10, 0x3, RZ, 0xc0, !PT ;  /* 0x000000030a127812 */ /* 0x000fe200078ec0ff */
        /* <DEDUP_REMOVED lines=16> */
.L_x_170:
[----:B------:R-:W-:Y:S05]  /*fe40*/  BSYNC B0 ;  /* 0x0000000000007941 */ /* 0x000fea0003800000 */
.L_x_169:
        /* <DEDUP_REMOVED lines=15> */
.L_x_168:
[----:B------:R-:W-:Y:S05]  /*ff40*/  BSYNC B1 ;  /* 0x0000000000017941 */ /* 0x000fea0003800000 */
.L_x_167:
        /* <DEDUP_REMOVED lines=9> */
[----:B----4-:R-:W-:Y:S02]  /*ffe0*/  IMAD.MOV.U32 R8, RZ, RZ, 0x192 ;  /* 0x00000192ff087424 */ /* 0x010fe400078e00ff */
        /* <DEDUP_REMOVED lines=12> */
.L_x_173:
        /* <DEDUP_REMOVED lines=23> */
.L_x_174:
[----:B------:R-:W-:Y:S05]  /*10220*/  WARPSYNC.ALL ;  /* 0x0000000000007948 */ /* 0x000fea0003800000 */
[----:B------:R-:W-:Y:S11]  /*10230*/  R2UR UR4, R131 ;  /* 0x00000000830472ca */ /* 0x000ff600000e0000 */
[----:B------:R-:W-:Y:S02]  /*10240*/  @!UPT UIADD3 URZ, UPT, UPT, URZ, URZ, URZ ;  /* 0x000000fffffff290 */ /* 0x000fe4000fffe0ff */
[----:B------:R-:W1:Y:S02]  /*10250*/  LDTM.x32 R56, tmem[UR4+0x80] ;  /* 0x00008004003879ee */ /* 0x000e6400082c0000 */
[----:B-1----:R-:W-:Y:S01]  /*10260*/  NOP ;  /* 0x0000000000007918 */ /* 0x002fe20000000000 */
.L_x_172:
        /* <DEDUP_REMOVED lines=263> */
.L_x_176:
[----:B------:R-:W-:Y:S05]  /*112e0*/  BSYNC.RECONVERGENT B0 ;  /* 0x0000000000007941 */ /* 0x000fea0003800200 */
.L_x_175:
        /* <DEDUP_REMOVED lines=14> */
[----:B------:R-:W-:Y:S01]  /*113d0*/  @P1 IADD3 R6, PT, PT, R197, R4, RZ ;  /* 0x00000004c5061210 */ /* 0x000fe20007ffe0ff */
[----:B------:R-:W-:Y:S06]  /*113e0*/  @P0 BRA `(.L_x_180) ;  /* 0x00000000000c0947 */ /* 0x000fec0003800000 */
[----:B------:R-:W-:Y:S04]  /*113f0*/  SHF.L.U32 R3, R16, 0x1f, RZ ;  /* 0x0000001f10037819 */ /* 0x000fe800000006ff */
[----:B------:R-:W1:Y:S02]  /*11400*/  SYNCS.PHASECHK.TRANS64.TRYWAIT P0, [R0+URZ+0x30], R3 ;  /* 0x00003003000075a7 */ /* 0x000e6400080011ff */
[----:B-1----:R-:W-:Y:S05]  /*11410*/  @!P0 BRA `(.L_x_181) ;  /* 0x0000002400348947 */ /* 0x002fea0003800000 */
.L_x_180:
[----:B------:R-:W-:Y:S05]  /*11420*/  BSYNC B0 ;  /* 0x0000000000007941 */ /* 0x000fea0003800000 */
.L_x_179:
[----:B------:R-:W-:Y:S11]  /*11430*/  ISETP.NE.AND P0, PT, R199, RZ, PT ;  /* 0x000000ffc700720c */ /* 0x000ff60003f05270 */
[----:B------:R-:W-:Y:S02]  /*11440*/  @!UPT UIADD3 URZ, UPT, UPT, URZ, URZ, URZ ;  /* 0x000000fffffff290 */ /* 0x000fe4000fffe0ff */
[----:B------:R4:W2:Y:S01]  /*11450*/  @P0 LDS.128 R168, [R4] ;  /* 0x0000000004a80984 */ /* 0x0008a20000000c00 */
[----:B-1----:R-:W-:Y:S03]  /*11460*/  @P0 IADD3 R0, PT, PT, R187, R6, RZ ;  /* 0x00000006bb000210 */ /* 0x002fe60007ffe0ff */
[----:B------:R4:W1:Y:S04]  /*11470*/  @P0 LDS.128 R152, [R4+0x1000] ;  /* 0x0010000004980984 */ /* 0x0008680000000c00 */
[----:B------:R4:W1:Y:S04]  /*11480*/  @P0 LDS.128 R160, [R139+0x20] ;  /* 0x000020008ba00984 */ /* 0x0008680000000c00 */
[----:B------:R4:W1:Y:S04]  /*11490*/  @P0 LDS.128 R140, [R139+0x1020] ;  /* 0x001020008b8c0984 */ /* 0x0008680000000c00 */
[----:B------:R4:W1:Y:S04]  /*114a0*/  @P0 LDS.128 R164, [R6+0x10] ;  /* 0x0000100006a40984 */ /* 0x0008680000000c00 */
[----:B------:R4:W1:Y:S04]  /*114b0*/  @P0 LDS.128 R148, [R6+0x1010] ;  /* 0x0010100006940984 */ /* 0x0008680000000c00 */
[----:B------:R4:W1:Y:S04]  /*114c0*/  @P0 LDS.128 R156, [R0+0x10] ;  /* 0x00001000009c0984 */ /* 0x0008680000000c00 */
[----:B------:R4:W1:Y:S02]  /*114d0*/  @P0 LDS.128 R144, [R0+0x1010] ;  /* 0x0010100000900984 */ /* 0x0008640000000c00 */
.L_x_178:
[----:B------:R-:W-:Y:S05]  /*114e0*/  BSYNC B1 ;  /* 0x0000000000017941 */ /* 0x000fea0003800000 */
.L_x_177:
        /* <DEDUP_REMOVED lines=9> */
[----:B------:R-:W4:Y:S01]  /*11580*/  LDCU.64 UR8, c[0x4][0x70] ;  /* 0x01000e00ff0877ac */ /* 0x000f220008000a00 */
[----:B--2---:R-:W-:Y:S01]  /*11590*/  MOV R15, 0x0 ;  /* 0x00000000000f7802 */ /* 0x004fe20000000f00 */
[----:B------:R-:W-:Y:S02]  /*115a0*/  HFMA2 R12, -RZ, RZ, 0, 5.9604644775390625e-08 ;  /* 0x00000001ff0c7431 */ /* 0x000fe400000001ff */
[----:B------:R-:W-:Y:S02]  /*115b0*/  IMAD.MOV.U32 R8, RZ, RZ, 0x192 ;  /* 0x00000192ff087424 */ /* 0x000fe400078e00ff */
[----:B------:R-:W-:Y:S01]  /*115c0*/  IMAD.MOV.U32 R13, RZ, RZ, RZ ;  /* 0x000000ffff0d7224 */ /* 0x000fe200078e00ff */
[----:B------:R-:W2:Y:S01]  /*115d0*/  LDCU.64 UR6, c[0x4][0x78] ;  /* 0x01000f00ff0677ac */ /* 0x000ea20008000a00 */
[----:B------:R-:W1:Y:S01]  /*115e0*/  LDC.64 R14, c[0x4][R15] ;  /* 0x010000000f0e7b82 */ /* 0x000e620000000a00 */
[----:B------:R-:W5:Y:S01]  /*115f0*/  LDCU.64 UR4, c[0x4][0x10] ;  /* 0x01000200ff0477ac */ /* 0x000f620008000a00 */
[----:B----4-:R-:W-:Y:S01]  /*11600*/  MOV R5, UR9 ;  /* 0x0000000900057c02 */ /* 0x010fe20008000f00 */
[----:B------:R-:W-:Y:S01]  /*11610*/  IMAD.U32 R4, RZ, RZ, UR8 ;  /* 0x00000008ff047e24 */ /* 0x000fe2000f8e00ff */
[----:B--2---:R-:W-:Y:S01]  /*11620*/  MOV R7, UR7 ;  /* 0x0000000700077c02 */ /* 0x004fe20008000f00 */
[----:B------:R-:W-:Y:S01]  /*11630*/  IMAD.U32 R6, RZ, RZ, UR6 ;  /* 0x00000006ff067e24 */ /* 0x000fe2000f8e00ff */
[----:B-----5:R-:W-:Y:S01]  /*11640*/  MOV R11, UR5 ;  /* 0x00000005000b7c02 */ /* 0x020fe20008000f00 */
[----:B------:R-:W-:Y:S02]  /*11650*/  IMAD.U32 R10, RZ, RZ, UR4 ;  /* 0x00000004ff0a7e24 */ /* 0x000fe4000f8e00ff */
[----:B------:R-:W-:Y:S07]  /*11660*/  LEPC R20, `(.L_x_183) ;  /* 0x000000001014794e */ /* 0x000fee0000000000 */
[----:B-1-3--:R-:W-:Y:S05]  /*11670*/  CALL.ABS.NOINC R14 ;  /* 0x000000000e007343 */ /* 0x00afea0003c00000 */
.L_x_183:
        /* <DEDUP_REMOVED lines=23> */
.L_x_184:
[----:B------:R-:W-:Y:S05]  /*117f0*/  WARPSYNC.ALL ;  /* 0x0000000000007948 */ /* 0x000fea0003800000 */
[----:B------:R-:W-:Y:S11]  /*11800*/  R2UR UR4, R131 ;  /* 0x00000000830472ca */ /* 0x000ff600000e0000 */
[----:B------:R-:W-:Y:S02]  /*11810*/  @!UPT UIADD3 URZ, UPT, UPT, URZ, URZ, URZ ;  /* 0x000000fffffff290 */ /* 0x000fe4000fffe0ff */
[----:B------:R-:W4:Y:S02]  /*11820*/  LDTM.x32 R56, tmem[UR4+0x80] ;  /* 0x00008004003879ee */ /* 0x000f2400082c0000 */
[----:B----4-:R-:W-:Y:S01]  /*11830*/  NOP ;  /* 0x0000000000007918 */ /* 0x010fe20000000000 */
.L_x_182:
[----:B--2---:R-:W-:Y:S01]  /*11840*/  SHF.L.U32 R6, R168, 0x10, RZ ;  /* 0x00000010a8067819 */ /* 0x004fe200000006ff */
[----:B------:R-:W-:Y:S01]  /*11850*/  FMUL R0, R130, R24 ;  /* 0x0000001882007220 */ /* 0x000fe20000400000 */
[----:B------:R-:W-:Y:S01]  /*11860*/  LOP3.LUT R8, R168, 0xffff0000, RZ, 0xc0, !PT ;  /* 0xffff0000a8087812 */ /* 0x000fe200078ec0ff */
[----:B------:R-:W-:Y:S01]  /*11870*/  FMUL R3, R130, R25 ;  /* 0x0000001982037220 */ /* 0x000fe20000400000 */
[----:B------:R-:W-:Y:S01]  /*11880*/  SHF.L.U32 R7, R169, 0x10, RZ ;  /* 0x00000010a9077819 */ /* 0x000fe200000006ff */
[----:B------:R-:W-:Y:S01]  /*11890*/  FFMA R0, R133, R6, R0 ;  /* 0x0000000685007223 */ /* 0x000fe20000000000 */
[----:B------:R-:W-:Y:S01]  /*118a0*/  LOP3.LUT R88, R169, 0xffff0000, RZ, 0xc0, !PT ;  /* 0xffff0000a9587812 */ /* 0x000fe200078ec0ff */
[----:B------:R-:W-:Y:S01]  /*118b0*/  FFMA R3, R133, R8, R3 ;  /* 0x0000000885037223 */ /* 0x000fe20000000003 */
[----:B------:R-:W-:Y:S01]  /*118c0*/  SHF.L.U32 R89, R170, 0x10, RZ ;  /* 0x00000010aa597819 */ /* 0x000fe200000006ff */
[----:B------:R-:W-:Y:S01]  /*118d0*/  FMUL R4, R130, R26 ;  /* 0x0000001a82047220 */ /* 0x000fe20000400000 */
[----:B------:R-:W-:Y:S01]  /*118e0*/  LOP3.LUT R90, R170, 0xffff0000, RZ, 0xc0, !PT ;  /* 0xffff0000aa5a7812 */ /* 0x000fe200078ec0ff */
[C---:B------:R-:W-:Y:S01]  /*118f0*/  FMUL R5, R130.reuse, R27 ;  /* 0x0000001b82057220 */ /* 0x040fe20000400000 */
[----:B------:R-:W-:Y:S01]  /*11900*/  SHF.L.U32 R91, R171, 0x10, RZ ;  /* 0x00000010ab5b7819 */ /* 0x000fe200000006ff */
[----:B------:R-:W-:Y:S01]  /*11910*/  FFMA R4, R133, R7, R4 ;  /* 0x0000000785047223 */ /* 0x000fe20000000004 */
[----:B------:R-:W-:Y:S01]  /*11920*/  LOP3.LUT R92, R171, 0xffff0000, RZ, 0xc0, !PT ;  /* 0xffff0000ab5c7812 */ /* 0x000fe200078ec0ff */
[----:B------:R-:W-:Y:S01]  /*11930*/  FFMA R5, R133, R88, R5 ;  /* 0x0000005885057223 */ /* 0x000fe20000000005 */
[----:B------:R-:W-:Y:S01]  /*11940*/  ISETP.NE.AND P1, PT, R189, R16, PT ;  /* 0x00000010bd00720c */ /* 0x000fe20003f25270 */
[----:B------:R-:W-:Y:S01]  /*11950*/  FMUL R6, R130, R28 ;  /* 0x0000001c82067220 */ /* 0x000fe20000400000 */
[----:B-1----:R-:W-:Y:S01]  /*11960*/  SHF.L.U32 R93, R164, 0x10, RZ ;  /* 0x00000010a45d7819 */ /* 0x002fe200000006ff */
[----:B------:R-:W-:Y:S01]  /*11970*/  FMUL R7, R130, R29 ;  /* 0x0000001d82077220 */ /* 0x000fe20000400000 */
[----:B------:R-:W-:Y:S01]  /*11980*/  LOP3.LUT R94, R164, 0xffff0000, RZ, 0xc0, !PT ;  /* 0xffff0000a45e7812 */ /* 0x000fe200078ec0ff */
        /* <DEDUP_REMOVED lines=27> */
[----:B------:R-:W-:Y:S01]  /*11b40*/  F2FP.BF16.F32.PACK_AB R77, R5, R4 ;  /* 0x00000004054d723e */ /* 0x000fe200000010ff */
[C---:B------:R-:W-:Y:S01]  /*11b50*/  FMUL R4, R130.reuse, R34 ;  /* 0x0000002282047220 */ /* 0x040fe20000400000 */
[----:B------:R-:W-:Y:S01]  /*11b60*/  F2FP.BF16.F32.PACK_AB R32, R3, R0 ;  /* 0x000000000320723e */ /* 0x000fe200000010ff */
[C---:B------:R-:W-:Y:S01]  /*11b70*/  FMUL R5, R130.reuse, R35 ;  /* 0x0000002382057220 */ /* 0x040fe20000400000 */
[C---:B------:R-:W-:Y:S01]  /*11b80*/  SHF.L.U32 R107, R163.reuse, 0x10, RZ ;  /* 0x00000010a36b7819 */ /* 0x040fe200000006ff */
[C---:B------:R-:W-:Y:S01]  /*11b90*/  FMUL R18, R130.reuse, R64 ;  /* 0x0000004082127220 */ /* 0x040fe20000400000 */
[----:B------:R-:W-:Y:S01]  /*11ba0*/  LOP3.LUT R108, R163, 0xffff0000, RZ, 0xc0, !PT ;  /* 0xffff0000a36c7812 */ /* 0x000fe200078ec0ff */
[C---:B------:R-:W-:Y:S01]  /*11bb0*/  FMUL R64, R130.reuse, R78 ;  /* 0x0000004e82407220 */ /* 0x040fe20000400000 */
[----:B------:R-:W-:Y:S01]  /*11bc0*/  F2FP.BF16.F32.PACK_AB R78, R7, R6 ;  /* 0x00000006074e723e */ /* 0x000fe200000010ff */
[----:B------:R-:W-:Y:S01]  /*11bd0*/  FMUL R19, R130, R65 ;  /* 0x0000004182137220 */ /* 0x000fe20000400000 */
[----:B------:R-:W-:Y:S01]  /*11be0*/  SHF.L.U32 R109, R156, 0x10, RZ ;  /* 0x000000109c6d7819 */ /* 0x000fe200000006ff */
[C---:B------:R-:W-:Y:S01]  /*11bf0*/  FMUL R65, R130.reuse, R79 ;  /* 0x0000004f82417220 */ /* 0x040fe20000400000 */
[----:B------:R-:W-:Y:S01]  /*11c00*/  F2FP.BF16.F32.PACK_AB R79, R9, R8 ;  /* 0x00000008094f723e */ /* 0x000fe200000010ff */
        /* <DEDUP_REMOVED lines=10> */
[----:B------:R-:W-:Y:S01]  /*11cb0*/  FMUL R9, R130, R39 ;  /* 0x0000002782097220 */ /* 0x000fe20000400000 */
[----:B------:R-:W-:Y:S01]  /*11cc0*/  SHF.L.U32 R115, R159, 0x10, RZ ;  /* 0x000000109f737819 */ /* 0x000fe200000006ff */
[----:B------:R-:W-:Y:S01]  /*11cd0*/  FFMA R6, R133, R97, R6 ;  /* 0x0000006185067223 */ /* 0x000fe20000000006 */
[----:B------:R-:W-:Y:S01]  /*11ce0*/  F2FP.BF16.F32.PACK_AB R33, R5, R4 ;  /* 0x000000040521723e */ /* 0x000fe200000010ff */
[----:B------:R-:W-:Y:S01]  /*11cf0*/  FFMA R7, R133, R98, R7 ;  /* 0x0000006285077223 */ /* 0x000fe20000000007 */
[----:B------:R-:W-:Y:S01]  /*11d00*/  LOP3.LUT R116, R159, 0xffff0000, RZ, 0xc0, !PT ;  /* 0xffff00009f747812 */ /* 0x000fe200078ec0ff */
[C---:B------:R-:W-:Y:S01]  /*11d10*/  FFMA R8, R133.reuse, R99, R8 ;  /* 0x0000006385087223 */ /* 0x040fe20000000008 */
[C---:B------:R-:W-:Y:S01]  /*11d20*/  SHF.L.U32 R117, R152.reuse, 0x10, RZ ;  /* 0x0000001098757819 */ /* 0x040fe200000006ff */
[----:B------:R-:W-:Y:S01]  /*11d30*/  FFMA R9, R133, R100, R9 ;  /* 0x0000006485097223 */ /* 0x000fe20000000009 */
[----:B------:R-:W-:Y:S01]  /*11d40*/  F2FP.BF16.F32.PACK_AB R34, R7, R6 ;  /* 0x000000060722723e */ /* 0x000fe200000010ff */
[----:B------:R-:W-:Y:S01]  /*11d50*/  @!P1 STS.128 [R188+0x6000], R76 ;  /* 0x0060004cbc009388 */ /* 0x000fe20000000c00 */
[----:B------:R-:W-:Y:S01]  /*11d60*/  LOP3.LUT R118, R152, 0xffff0000, RZ, 0xc0, !PT ;  /* 0xffff000098767812 */ /* 0x000fe200078ec0ff */
[C---:B------:R-:W-:Y:S01]  /*11d70*/  FMUL R0, R130.reuse, R40 ;  /* 0x0000002882007220 */ /* 0x040fe20000400000 */
[----:B------:R-:W-:Y:S01]  /*11d80*/  F2FP.BF16.F32.PACK_AB R35, R9, R8 ;  /* 0x000000080923723e */ /* 0x000fe200000010ff */
[C---:B------:R-:W-:Y:S01]  /*11d90*/  FMUL R3, R130.reuse, R41 ;  /* 0x0000002982037220 */ /* 0x040fe20000400000 */
[C---:B------:R-:W-:Y:S01]  /*11da0*/  SHF.L.U32 R119, R153.reuse, 0x10, RZ ;  /* 0x0000001099777819 */ /* 0x040fe200000006ff */
[----:B------:R-:W-:Y:S01]  /*11db0*/  FMUL R4, R130, R42 ;  /* 0x0000002a82047220 */ /* 0x000fe20000400000 */
[----:B------:R-:W-:Y:S01]  /*11dc0*/  LOP3.LUT R120, R153, 0xffff0000, RZ, 0xc0, !PT ;  /* 0xffff000099787812 */ /* 0x000fe200078ec0ff */
[----:B------:R1:W-:Y:S01]  /*11dd0*/  @!P1 STS.128 [R198+0x6010], R32 ;  /* 0x00601020c6009388 */ /* 0x0003e20000000c00 */
[----:B------:R-:W-:Y:S01]  /*11de0*/  SHF.L.U32 R121, R154, 0x10, RZ ;  /* 0x000000109a797819 */ /* 0x000fe200000006ff */
[----:B------:R-:W-:Y:S01]  /*11df0*/  FMUL R5, R130, R43 ;  /* 0x0000002b82057220 */ /* 0x000fe20000400000 */
[----:B------:R-:W-:Y:S01]  /*11e00*/  LOP3.LUT R122, R154, 0xffff0000, RZ, 0xc0, !PT ;  /* 0xffff00009a7a7812 */ /* 0x000fe200078ec0ff */
[----:B------:R-:W-:Y:S01]  /*11e10*/  FFMA R0, R133, R101, R0 ;  /* 0x0000006585007223 */ /* 0x000fe20000000000 */
[C---:B------:R-:W-:Y:S01]  /*11e20*/  SHF.L.U32 R123, R155.reuse, 0x10, RZ ;  /* 0x000000109b7b7819 */ /* 0x040fe200000006ff */
[----:B------:R-:W-:Y:S01]  /*11e30*/  FMUL R6, R130, R44 ;  /* 0x0000002c82067220 */ /* 0x000fe20000400000 */
[----:B------:R-:W-:Y:S01]  /*11e40*/  LOP3.LUT R124, R155, 0xffff0000, RZ, 0xc0, !PT ;  /* 0xffff00009b7c7812 */ /* 0x000fe200078ec0ff */
[C---:B------:R-:W-:Y:S01]  /*11e50*/  FFMA R3, R133.reuse, R102, R3 ;  /* 0x0000006685037223 */ /* 0x040fe20000000003 */
[----:B------:R-:W-:Y:S01]  /*11e60*/  SHF.L.U32 R125, R148, 0x10, RZ ;  /* 0x00000010947d7819 */ /* 0x000fe200000006ff */
[----:B------:R-:W-:Y:S01]  /*11e70*/  FMUL R7, R130, R45 ;  /* 0x0000002d82077220 */ /* 0x000fe20000400000 */
[----:B------:R-:W-:Y:S01]  /*11e80*/  LOP3.LUT R126, R148, 0xffff0000, RZ, 0xc0, !PT ;  /* 0xffff0000947e7812 */ /* 0x000fe200078ec0ff */
[----:B------:R-:W-:Y:S01]  /*11e90*/  FFMA R4, R133, R103, R4 ;  /* 0x0000006785047223 */ /* 0x000fe20000000004 */
[----:B------:R-:W-:Y:S01]  /*11ea0*/  F2FP.BF16.F32.PACK_AB R36, R3, R0 ;  /* 0x000000000324723e */ /* 0x000fe200000010ff */
[C---:B------:R-:W-:Y:S01]  /*11eb0*/  FMUL R8, R130.reuse, R46 ;  /* 0x0000002e82087220 */ /* 0x040fe20000400000 */
[----:B------:R-:W-:Y:S01]  /*11ec0*/  SHF.L.U32 R127, R149, 0x10, RZ ;  /* 0x00000010957f7819 */ /* 0x000fe200000006ff */
[----:B------:R-:W-:Y:S01]  /*11ed0*/  FFMA R5, R133, R104, R5 ;  /* 0x0000006885057223 */ /* 0x000fe20000000005 */
[----:B------:R-:W-:Y:S01]  /*11ee0*/  LOP3.LUT R128, R149, 0xffff0000, RZ, 0xc0, !PT ;  /* 0xffff000095807812 */ /* 0x000fe200078ec0ff */
[----:B------:R-:W-:Y:S01]  /*11ef0*/  FMUL R9, R130, R47 ;  /* 0x0000002f82097220 */ /* 0x000fe20000400000 */
[C---:B------:R-:W-:Y:S01]  /*11f00*/  SHF.L.U32 R129, R150.reuse, 0x10, RZ ;  /* 0x0000001096817819 */ /* 0x040fe200000006ff */
[----:B------:R-:W-:Y:S01]  /*11f10*/  FFMA R6, R133, R105, R6 ;  /* 0x0000006985067223 */ /* 0x000fe20000000006 */
[----:B------:R-:W-:Y:S01]  /*11f20*/  F2FP.BF16.F32.PACK_AB R37, R5, R4 ;  /* 0x000000040525723e */ /* 0x000fe200000010ff */
[C---:B------:R-:W-:Y:S01]  /*11f30*/  FFMA R7, R133.reuse, R106, R7 ;  /* 0x0000006a85077223 */ /* 0x040fe20000000007 */
[----:B------:R-:W-:Y:S01]  /*11f40*/  LOP3.LUT R132, R150, 0xffff0000, RZ, 0xc0, !PT ;  /* 0xffff000096847812 */ /* 0x000fe200078ec0ff */
[----:B------:R-:W-:Y:S01]  /*11f50*/  FFMA R8, R133, R107, R8 ;  /* 0x0000006b85087223 */ /* 0x000fe20000000008 */
[----:B------:R-:W-:Y:S01]  /*11f60*/  SHF.L.U32 R131, R151, 0x10, RZ ;  /* 0x0000001097837819 */ /* 0x000fe200000006ff */
[----:B------:R-:W-:Y:S01]  /*11f70*/  FFMA R9, R133, R108, R9 ;  /* 0x0000006c85097223 */ /* 0x000fe20000000009 */
[----:B------:R-:W-:Y:S01]  /*11f80*/  F2FP.BF16.F32.PACK_AB R38, R7, R6 ;  /* 0x000000060726723e */ /* 0x000fe200000010ff */
[C---:B------:R-:W-:Y:S01]  /*11f90*/  FMUL R0, R130.reuse, R48 ;  /* 0x0000003082007220 */ /* 0x040fe20000400000 */
[----:B------:R-:W-:Y:S01]  /*11fa0*/  LOP3.LUT R134, R151, 0xffff0000, RZ, 0xc0, !PT ;  /* 0xffff000097867812 */ /* 0x000fe200078ec0ff */
[C---:B------:R-:W-:Y:S01]  /*11fb0*/  FMUL R3, R130.reuse, R49 ;  /* 0x0000003182037220 */ /* 0x040fe20000400000 */
[----:B------:R-:W-:Y:S01]  /*11fc0*/  F2FP.BF16.F32.PACK_AB R39, R9, R8 ;  /* 0x000000080927723e */ /* 0x000fe200000010ff */
[----:B------:R-:W-:Y:S01]  /*11fd0*/  FMUL R4, R130, R50 ;  /* 0x0000003282047220 */ /* 0x000fe20000400000 */
[----:B------:R-:W-:Y:S01]  /*11fe0*/  SHF.L.U32 R135, R140, 0x10, RZ ;  /* 0x000000108c877819 */ /* 0x000fe200000006ff */
[----:B------:R-:W-:Y:S01]  /*11ff0*/  FMUL R5, R130, R51 ;  /* 0x0000003382057220 */ /* 0x000fe20000400000 */
[----:B------:R-:W-:Y:S01]  /*12000*/  LOP3.LUT R136, R140, 0xffff0000, RZ, 0xc0, !PT ;  /* 0xffff00008c887812 */ /* 0x000fe200078ec0ff */
[----:B------:R-:W-:Y:S01]  /*12010*/  FFMA R0, R133, R109, R0 ;  /* 0x0000006d85007223 */ /* 0x000fe20000000000 */
[C---:B------:R-:W-:Y:S01]  /*12020*/  SHF.L.U32 R137, R141.reuse, 0x10, RZ ;  /* 0x000000108d897819 */ /* 0x040fe200000006ff */
[----:B------:R-:W-:Y:S01]  /*12030*/  FMUL R6, R130, R52 ;  /* 0x0000003482067220 */ /* 0x000fe20000400000 */
[----:B------:R-:W-:Y:S01]  /*12040*/  LOP3.LUT R138, R141, 0xffff0000, RZ, 0xc0, !PT ;  /* 0xffff00008d8a7812 */ /* 0x000fe200078ec0ff */
[----:B------:R2:W-:Y:S01]  /*12050*/  @!P1 STS.128 [R196+0x6020], R36 ;  /* 0x00602024c4009388 */ /* 0x0005e20000000c00 */
[C---:B------:R-:W-:Y:S01]  /*12060*/  FFMA R3, R133.reuse, R110, R3 ;  /* 0x0000006e85037223 */ /* 0x040fe20000000003 */
[C---:B------:R-:W-:Y:S01]  /*12070*/  SHF.L.U32 R139, R142.reuse, 0x10, RZ ;  /* 0x000000108e8b7819 */ /* 0x040fe200000006ff */
[C---:B------:R-:W-:Y:S01]  /*12080*/  FFMA R4, R133.reuse, R111, R4 ;  /* 0x0000006f85047223 */ /* 0x040fe20000000004 */
[C---:B------:R-:W-:Y:S01]  /*12090*/  FFMA R5, R133.reuse, R112, R5 ;  /* 0x0000007085057223 */ /* 0x040fe20000000005 */
[----:B------:R-:W-:Y:S01]  /*120a0*/  LOP3.LUT R140, R142, 0xffff0000, RZ, 0xc0, !PT ;  /* 0xffff00008e8c7812 */ /* 0x000fe200078ec0ff */
[----:B------:R-:W-:Y:S01]  /*120b0*/  FFMA R6, R133, R113, R6 ;  /* 0x0000007185067223 */ /* 0x000fe20000000006 */
[----:B-1----:R-:W-:Y:S01]  /*120c0*/  F2FP.BF16.F32.PACK_AB R32, R3, R0 ;  /* 0x000000000320723e */ /* 0x002fe200000010ff */
[C---:B------:R-:W-:Y:S01]  /*120d0*/  FMUL R7, R130.reuse, R53 ;  /* 0x0000003582077220 */ /* 0x040fe20000400000 */
[----:B------:R-:W-:Y:S01]  /*120e0*/  F2FP.BF16.F32.PACK_AB R33, R5, R4 ;  /* 0x000000040521723e */ /* 0x000fe200000010ff */
[C---:B------:R-:W-:Y:S01]  /*120f0*/  FMUL R8, R130.reuse, R54 ;  /* 0x0000003682087220 */ /* 0x040fe20000400000 */
[C---:B------:R-:W-:Y:S01]  /*12100*/  FMUL R9, R130.reuse, R55 ;  /* 0x0000003782097220 */ /* 0x040fe20000400000 */
[----:B------:R-:W-:Y:S01]  /*12110*/  FFMA R7, R133, R114, R7 ;  /* 0x0000007285077223 */ /* 0x000fe20000000007 */
[C---:B------:R-:W-:Y:S01]  /*12120*/  FMUL R10, R130.reuse, R56 ;  /* 0x00000038820a7220 */ /* 0x040fe20000400000 */
[----:B------:R-:W-:Y:S01]  /*12130*/  SHF.L.U32 R141, R143, 0x10, RZ ;  /* 0x000000108f8d7819 */ /* 0x000fe200000006ff */
[C---:B------:R-:W-:Y:S01]  /*12140*/  FFMA R8, R133.reuse, R115, R8 ;  /* 0x0000007385087223 */ /* 0x040fe20000000008 */
[----:B------:R-:W-:Y:S01]  /*12150*/  FFMA R9, R133, R116, R9 ;  /* 0x0000007485097223 */ /* 0x000fe20000000009 */
[----:B------:R-:W-:Y:S01]  /*12160*/  F2FP.BF16.F32.PACK_AB R34, R7, R6 ;  /* 0x000000060722723e */ /* 0x000fe200000010ff */
[----:B------:R-:W-:Y:S01]  /*12170*/  FFMA R10, R133, R117, R10 ;  /* 0x00000075850a7223 */ /* 0x000fe2000000000a */
[C---:B------:R-:W-:Y:S01]  /*12180*/  FMUL R11, R130.reuse, R57 ;  /* 0x00000039820b7220 */ /* 0x040fe20000400000 */
[----:B------:R-:W-:Y:S01]  /*12190*/  LOP3.LUT R142, R143, 0xffff0000, RZ, 0xc0, !PT ;  /* 0xffff00008f8e7812 */ /* 0x000fe200078ec0ff */
[C---:B------:R-:W-:Y:S01]  /*121a0*/  FMUL R12, R130.reuse, R58 ;  /* 0x0000003a820c7220 */ /* 0x040fe20000400000 */
[----:B------:R-:W-:Y:S01]  /*121b0*/  F2FP.BF16.F32.PACK_AB R35, R9, R8 ;  /* 0x000000080923723e */ /* 0x000fe200000010ff */
[----:B------:R-:W-:Y:S01]  /*121c0*/  FFMA R11, R133, R118, R11 ;  /* 0x00000076850b7223 */ /* 0x000fe2000000000b */
[C---:B------:R-:W-:Y:S01]  /*121d0*/  FMUL R13, R130.reuse, R59 ;  /* 0x0000003b820d7220 */ /* 0x040fe20000400000 */
[C---:B------:R-:W-:Y:S01]  /*121e0*/  FMUL R14, R130.reuse, R60 ;  /* 0x0000003c820e7220 */ /* 0x040fe20000400000 */
[----:B------:R-:W-:Y:S01]  /*121f0*/  FMUL R15, R130, R61 ;  /* 0x0000003d820f7220 */ /* 0x000fe20000400000 */
[----:B------:R2:W-:Y:S01]  /*12200*/  @!P1 STS.128 [R195+0x6010], R32 ;  /* 0x00601020c3009388 */ /* 0x0005e20000000c00 */
[----:B------:R-:W-:Y:S01]  /*12210*/  F2FP.BF16.F32.PACK_AB R4, R11, R10 ;  /* 0x0000000a0b04723e */ /* 0x000fe200000010ff */
[C---:B------:R-:W-:Y:S01]  /*12220*/  FFMA R12, R133.reuse, R119, R12 ;  /* 0x00000077850c7223 */ /* 0x040fe2000000000c */
[C---:B------:R-:W-:Y:S01]  /*12230*/  SHF.L.U32 R25, R144.reuse, 0x10, RZ ;  /* 0x0000001090197819 */ /* 0x040fe200000006ff */
[C---:B------:R-:W-:Y:S01]  /*12240*/  FFMA R13, R133.reuse, R120, R13 ;  /* 0x00000078850d7223 */ /* 0x040fe2000000000d */
[C---:B------:R-:W-:Y:S01]  /*12250*/  FFMA R14, R133.reuse, R121, R14 ;  /* 0x00000079850e7223 */ /* 0x040fe2000000000e */
[----:B------:R-:W-:Y:S01]  /*12260*/  LOP3.LUT R24, R144, 0xffff0000, RZ, 0xc0, !PT ;  /* 0xffff000090187812 */ /* 0x000fe200078ec0ff */
[C---:B------:R-:W-:Y:S01]  /*12270*/  FFMA R15, R133.reuse, R122, R15 ;  /* 0x0000007a850f7223 */ /* 0x040fe2000000000f */
[C---:B------:R-:W-:Y:S01]  /*12280*/  FFMA R16, R133.reuse, R123, R16 ;  /* 0x0000007b85107223 */ /* 0x040fe20000000010 */
[C---:B------:R-:W-:Y:S01]  /*12290*/  FMUL R20, R130.reuse, R66 ;  /* 0x0000004282147220 */ /* 0x040fe20000400000 */
        /* <DEDUP_REMOVED lines=8> */
[----:B------:R-:W-:Y:S01]  /*12320*/  FFMA R21, R133, R128, R21 ;  /* 0x0000008085157223 */ /* 0x000fe20000000015 */
[C---:B------:R-:W-:Y:S01]  /*12330*/  FMUL R57, R130.reuse, R71 ;  /* 0x0000004782397220 */ /* 0x040fe20000400000 */
[----:B------:R-:W-:Y:S01]  /*12340*/  F2FP.BF16.F32.PACK_AB R5, R13, R12 ;  /* 0x0000000c0d05723e */ /* 0x000fe200000010ff */
[----:B------:R-:W-:Y:S01]  /*12350*/  FFMA R22, R133, R129, R22 ;  /* 0x0000008185167223 */ /* 0x000fe20000000016 */
[----:B------:R-:W-:Y:S01]  /*12360*/  F2FP.BF16.F32.PACK_AB R6, R15, R14 ;  /* 0x0000000e0f06723e */ /* 0x000fe200000010ff */
[C---:B------:R-:W-:Y:S01]  /*12370*/  FMUL R58, R130.reuse, R72 ;  /* 0x00000048823a7220 */ /* 0x040fe20000400000 */
[----:B------:R-:W-:Y:S01]  /*12380*/  F2FP.BF16.F32.PACK_AB R7, R17, R16 ;  /* 0x000000101107723e */ /* 0x000fe200000010ff */
[C---:B------:R-:W-:Y:S01]  /*12390*/  FFMA R23, R133.reuse, R132, R23 ;  /* 0x0000008485177223 */ /* 0x040fe20000000017 */
[C---:B------:R-:W-:Y:S01]  /*123a0*/  FMUL R59, R130.reuse, R73 ;  /* 0x00000049823b7220 */ /* 0x040fe20000400000 */
[----:B------:R-:W-:Y:S01]  /*123b0*/  FFMA R56, R133, R131, R56 ;  /* 0x0000008385387223 */ /* 0x000fe20000000038 */
[C---:B------:R-:W-:Y:S01]  /*123c0*/  FMUL R60, R130.reuse, R74 ;  /* 0x0000004a823c7220 */ /* 0x040fe20000400000 */
[----:B------:R2:W-:Y:S01]  /*123d0*/  @!P1 STS.128 [R188+0x7000], R4 ;  /* 0x00700004bc009388 */ /* 0x0005e20000000c00 */
[----:B------:R-:W-:Y:S01]  /*123e0*/  F2FP.BF16.F32.PACK_AB R8, R19, R18 ;  /* 0x000000121308723e */ /* 0x000fe200000010ff */
[C---:B------:R-:W-:Y:S01]  /*123f0*/  FFMA R57, R133.reuse, R134, R57 ;  /* 0x0000008685397223 */ /* 0x040fe20000000039 */
[C---:B------:R-:W-:Y:S01]  /*12400*/  FMUL R61, R130.reuse, R75 ;  /* 0x0000004b823d7220 */ /* 0x040fe20000400000 */
[C---:B------:R-:W-:Y:S01]  /*12410*/  FFMA R58, R133.reuse, R135, R58 ;  /* 0x00000087853a7223 */ /* 0x040fe2000000003a */
[C---:B------:R-:W-:Y:S01]  /*12420*/  FFMA R59, R133.reuse, R136, R59 ;  /* 0x00000088853b7223 */ /* 0x040fe2000000003b */
[C---:B------:R-:W-:Y:S01]  /*12430*/  FFMA R60, R133.reuse, R137, R60 ;  /* 0x00000089853c7223 */ /* 0x040fe2000000003c */
[----:B------:R-:W-:Y:S01]  /*12440*/  FFMA R61, R133, R138, R61 ;  /* 0x0000008a853d7223 */ /* 0x000fe2000000003d */
[----:B------:R-:W-:Y:S01]  /*12450*/  F2FP.BF16.F32.PACK_AB R9, R21, R20 ;  /* 0x000000141509723e */ /* 0x000fe200000010ff */
[----:B------:R-:W-:Y:S01]  /*12460*/  FFMA R62, R133, R139, R62 ;  /* 0x0000008b853e7223 */ /* 0x000fe2000000003e */
[----:B------:R-:W-:Y:S01]  /*12470*/  F2FP.BF16.F32.PACK_AB R10, R23, R22 ;  /* 0x00000016170a723e */ /* 0x000fe200000010ff */
[C---:B------:R-:W-:Y:S01]  /*12480*/  FMUL R66, R130.reuse, R80 ;  /* 0x0000005082427220 */ /* 0x040fe20000400000 */
[----:B------:R-:W-:Y:S01]  /*12490*/  F2FP.BF16.F32.PACK_AB R11, R57, R56 ;  /* 0x00000038390b723e */ /* 0x000fe200000010ff */
[----:B------:R-:W-:Y:S01]  /*124a0*/  FFMA R63, R133, R140, R63 ;  /* 0x0000008c853f7223 */ /* 0x000fe2000000003f */
[C---:B------:R-:W-:Y:S01]  /*124b0*/  FMUL R67, R130.reuse, R81 ;  /* 0x0000005182437220 */ /* 0x040fe20000400000 */
[----:B------:R-:W-:Y:S01]  /*124c0*/  SHF.L.U32 R27, R145, 0x10, RZ ;  /* 0x00000010911b7819 */ /* 0x000fe200000006ff */
[----:B------:R-:W-:Y:S01]  /*124d0*/  FFMA R64, R133, R141, R64 ;  /* 0x0000008d85407223 */ /* 0x000fe20000000040 */
[----:B------:R2:W-:Y:S01]  /*124e0*/  @!P1 STS.128 [R198+0x7010], R8 ;  /* 0x00701008c6009388 */ /* 0x0005e20000000c00 */
[C---:B------:R-:W-:Y:S01]  /*124f0*/  FMUL R68, R130.reuse, R82 ;  /* 0x0000005282447220 */ /* 0x040fe20000400000 */
[----:B------:R-:W-:Y:S01]  /*12500*/  LOP3.LUT R26, R145, 0xffff0000, RZ, 0xc0, !PT ;  /* 0xffff0000911a7812 */ /* 0x000fe200078ec0ff */
[C---:B------:R-:W-:Y:S01]  /*12510*/  FFMA R65, R133.reuse, R142, R65 ;  /* 0x0000008e85417223 */ /* 0x040fe20000000041 */
[----:B------:R-:W-:Y:S01]  /*12520*/  FMUL R69, R130, R83 ;  /* 0x0000005382457220 */ /* 0x000fe20000400000 */
[----:B------:R-:W-:Y:S01]  /*12530*/  SHF.L.U32 R29, R146, 0x10, RZ ;  /* 0x00000010921d7819 */ /* 0x000fe200000006ff */
[C---:B------:R-:W-:Y:S01]  /*12540*/  FFMA R66, R133.reuse, R25, R66 ;  /* 0x0000001985427223 */ /* 0x040fe20000000042 */
[----:B------:R-:W-:Y:S01]  /*12550*/  FMUL R70, R130, R84 ;  /* 0x0000005482467220 */ /* 0x000fe20000400000 */
[----:B------:R-:W-:Y:S01]  /*12560*/  LOP3.LUT R28, R146, 0xffff0000, RZ, 0xc0, !PT ;  /* 0xffff0000921c7812 */ /* 0x000fe200078ec0ff */
[----:B------:R-:W-:Y:S01]  /*12570*/  FFMA R67, R133, R24, R67 ;  /* 0x0000001885437223 */ /* 0x000fe20000000043 */
[C---:B------:R-:W-:Y:S01]  /*12580*/  FMUL R71, R130.reuse, R85 ;  /* 0x0000005582477220 */ /* 0x040fe20000400000 */
[----:B------:R-:W-:Y:S01]  /*12590*/  SHF.L.U32 R31, R147, 0x10, RZ ;  /* 0x00000010931f7819 */ /* 0x000fe200000006ff */
[----:B------:R-:W-:Y:S01]  /*125a0*/  FFMA R68, R133, R27, R68 ;  /* 0x0000001b85447223 */ /* 0x000fe20000000044 */
[C---:B------:R-:W-:Y:S01]  /*125b0*/  FMUL R72, R130.reuse, R86 ;  /* 0x0000005682487220 */ /* 0x040fe20000400000 */
[----:B------:R-:W-:Y:S01]  /*125c0*/  LOP3.LUT R30, R147, 0xffff0000, RZ, 0xc0, !PT ;  /* 0xffff0000931e7812 */ /* 0x000fe200078ec0ff */
[----:B------:R-:W-:Y:S01]  /*125d0*/  FFMA R69, R133, R26, R69 ;  /* 0x0000001a85457223 */ /* 0x000fe20000000045 */
        /* <DEDUP_REMOVED lines=13> */
[----:B------:R-:W-:Y:S02]  /*126b0*/  F2FP.BF16.F32.PACK_AB R19, R73, R72 ;  /* 0x000000484913723e */ /* 0x000fe400000010ff */
[----:B------:R-:W-:Y:S03]  /*126c0*/  ISETP.NE.AND P0, PT, R189, RZ, PT ;  /* 0x000000ffbd00720c */ /* 0x000fe60003f05270 */
[----:B------:R2:W-:Y:S01]  /*126d0*/  @!P1 STS.128 [R195+0x7010], R16 ;  /* 0x00701010c3009388 */ /* 0x0005e20000000c00 */
[----:B------:R-:W-:Y:S01]  /*126e0*/  @!PT LDS RZ, [RZ] ;  /* 0x00000000fffff984 */ /* 0x000fe20000000800 */
[----:B------:R-:W-:Y:S01]  /*126f0*/  @!PT LDS RZ, [RZ] ;  /* 0x00000000fffff984 */ /* 0x000fe20000000800 */
[----:B------:R-:W-:Y:S01]  /*12700*/  @!PT LDS RZ, [RZ] ;  /* 0x00000000fffff984 */ /* 0x000fe20000000800 */
[----:B------:R-:W-:Y:S01]  /*12710*/  @!PT LDS RZ, [RZ] ;  /* 0x00000000fffff984 */ /* 0x000fe20000000800 */
[----:B------:R1:W-:Y:S07]  /*12720*/  MEMBAR.ALL.CTA ;  /* 0x0000000000007992 */ /* 0x0003ee0000008000 */
[----:B-1----:R-:W1:Y:S01]  /*12730*/  FENCE.VIEW.ASYNC.S ;  /* 0x00000000000073c6 */ /* 0x002e620000000000 */
[----:B------:R-:W-:Y:S05]  /*12740*/  WARPSYNC.ALL ;  /* 0x0000000000007948 */ /* 0x000fea0003800000 */
[----:B------:R-:W-:Y:S01]  /*12750*/  BSSY.RECONVERGENT B0, `(.L_x_185) ;  /* 0x0000011000007945 */ /* 0x000fe20003800200 */
        /* <DEDUP_REMOVED lines=16> */
.L_x_186:
[----:B------:R-:W-:Y:S05]  /*12860*/  BSYNC.RECONVERGENT B0 ;  /* 0x0000000000007941 */ /* 0x000fea0003800200 */
.L_x_185:
[----:B------:R-:W-:Y:S01]  /*12870*/  BAR.SYNC.DEFER_BLOCKING 0x1, 0x80 ;  /* 0x0042000000007b1d */ /* 0x000fe20000010000 */
[----:B------:R-:W-:Y:S09]  /*12880*/  UISETP.NE.AND UP0, UPT, UR53, -0x8, UPT ;  /* 0xfffffff83500788c */ /* 0x000ff2000bf05270 */
[----:B------:R-:W-:Y:S05]  /*12890*/  BRA.U !UP0, `(.L_x_187) ;  /* 0x0000000108247547 */ /* 0x000fea000b800000 */
[----:B------:R-:W-:Y:S01]  /*128a0*/  ISETP.NE.AND P0, PT, R194, RZ, PT ;  /* 0x000000ffc200720c */ /* 0x000fe20003f05270 */
[----:B------:R-:W-:Y:S01]  /*128b0*/  IMAD.U32 R0, RZ, RZ, UR47 ;  /* 0x0000002fff007e24 */ /* 0x000fe2000f8e00ff */
[----:B------:R-:W-:Y:S04]  /*128c0*/  UIADD3 UR4, UPT, UPT, UR47, 0x1, URZ ;  /* 0x000000012f047890 */ /* 0x000fe8000fffe0ff */
[----:B------:R-:W-:Y:S04]  /*128d0*/  UISETP.NE.AND UP0, UPT, UR4, 0x4, UPT ;  /* 0x000000040400788c */ /* 0x000fe8000bf05270 */
[----:B------:R-:W-:Y:S03]  /*128e0*/  USEL UR47, UR4, URZ, UP0 ;  /* 0x000000ff042f7287 */ /* 0x000fe60008000000 */
[----:B------:R-:W-:Y:S05]  /*128f0*/  @P0 LEA R0, R0, UR44, 0x3 ;  /* 0x0000002c00000c11 */ /* 0x000fea000f8e18ff */
[----:B------:R-:W-:Y:S05]  /*12900*/  @P0 VIADD R3, R0, 0x50 ;  /* 0x0000005000030836 */ /* 0x000fea0000000000 */
[----:B------:R-:W-:Y:S04]  /*12910*/  @P0 PRMT R3, R200, 0x654, R3 ;  /* 0x00000654c8030816 */ /* 0x000fe80000000003 */
[----:B------:R1:W-:Y:S03]  /*12920*/  @P0 SYNCS.ARRIVE.TRANS64.RED.A1T0 RZ, [R3+URZ], RZ ;  /* 0x000000ff03ff09a7 */ /* 0x0003e600081004ff */
.L_x_187:
[----:B------:R-:W-:Y:S01]  /*12930*/  R2UR UR6, R193 ;  /* 0x00000000c10672ca */ /* 0x000fe200000e0000 */
[----:B------:R-:W-:Y:S01]  /*12940*/  UIADD3 UR53, UPT, UPT, UR53, 0x8, URZ ;  /* 0x0000000835357890 */ /* 0x000fe2000fffe0ff */
[----:B------:R-:W-:Y:S01]  /*12950*/  R2UR UR5, R178 ;  /* 0x00000000b20572ca */ /* 0x000fe200000e0000 */
[----:B------:R-:W-:Y:S01]  /*12960*/  ULOP3.LUT UR43, UR43, 0x1, URZ, 0x3c, !UPT ;  /* 0x000000012b2b7892 */ /* 0x000fe2000f8e3cff */
[----:B------:R-:W-:Y:S02]  /*12970*/  R2UR UR4, R179 ;  /* 0x00000000b30472ca */ /* 0x000fe400000e0000 */
[----:B------:R-:W-:Y:S02]  /*12980*/  R2UR UR36, R192 ;  /* 0x00000000c02472ca */ /* 0x000fe400000e0000 */
[C---:B------:R-:W-:Y:S04]  /*12990*/  ISETP.NE.AND P0, PT, R183.reuse, 0x2, PT ;  /* 0x00000002b700780c */ /* 0x040fe80003f05270 */
[----:B-1----:R-:W-:Y:S01]  /*129a0*/  SEL R3, RZ, 0x1, P0 ;  /* 0x00000001ff037807 */ /* 0x002fe20000000000 */
[----:B------:R-:W-:Y:S01]  /*129b0*/  UISETP.NE.AND UP0, UPT, UR6, URZ, UPT ;  /* 0x000000ff0600728c */ /* 0x000fe2000bf05270 */
[----:B------:R-:W-:Y:S01]  /*129c0*/  SEL R183, R183, RZ, P0 ;  /* 0x000000ffb7b77207 */ /* 0x000fe20000000000 */
[----:B------:R-:W-:Y:S01]  /*129d0*/  UIADD3 UR24, UPT, UPT, UR37, UR5, URZ ;  /* 0x0000000525187290 */ /* 0x000fe2000fffe0ff */
[----:B------:R-:W-:Y:S01]  /*129e0*/  LOP3.LUT R186, R186, R3, RZ, 0x3c, !PT ;  /* 0x00000003baba7212 */ /* 0x000fe200078e3cff */
[----:B------:R-:W-:Y:S05]  /*129f0*/  UIADD3 UR27, UPT, UPT, UR38, UR4, URZ ;  /* 0x00000004261b7290 */ /* 0x000fea000fffe0ff */
[----:B------:R-:W-:Y:S07]  /*12a00*/  BRA.U UP0, `(.L_x_188) ;  /* 0xffffff3d00007547 */ /* 0x000fee000b83ffff */
[----:B------:R-:W-:Y:S01]  /*12a10*/  R2UR UR4, R180 ;  /* 0x00000000b40472ca */ /* 0x000fe200000e0000 */
[----:B------:R-:W-:-:S12]  /*12a20*/  SYNCS.ARRIVE.TRANS64.A1T0 RZ, [UR44+0xd0], RZ ;  /* 0x0000d0ffffff79a7 */ /* 0x000fd8000810002c */
[----:B------:R-:W-:-:S09]  /*12a30*/  UISETP.NE.AND UP0, UPT, UR4, URZ, UPT ;  /* 0x000000ff0400728c */ /* 0x000fd2000bf05270 */
[----:B------:R-:W-:Y:S05]  /*12a40*/  BRA.U !UP0, `(.L_x_189) ;  /* 0x0000000108487547 */ /* 0x000fea000b800000 */
[----:B------:R-:W1:Y:S02]  /*12a50*/  LDCU.64 UR4, c[0x0][0xc90] ;  /* 0x00019200ff0477ac */ /* 0x000e640008000a00 */
[----:B-1----:R-:W-:-:S04]  /*12a60*/  UISETP.NE.U32.AND UP0, UPT, UR4, URZ, UPT ;  /* 0x000000ff0400728c */ /* 0x002fc8000bf05070 */
[----:B------:R-:W-:-:S09]  /*12a70*/  UISETP.NE.AND.EX UP0, UPT, UR5, URZ, UPT, UP0 ;  /* 0x000000ff0500728c */ /* 0x000fd2000bf05300 */
[----:B------:R-:W-:Y:S05]  /*12a80*/  BRA.U UP0, `(.L_x_190) ;  /* 0x00000001000c7547 */ /* 0x000fea000b800000 */
[----:B------:R-:W-:-:S13]  /*12a90*/  FSETP.NEU.AND P0, PT, R133, RZ, PT ;  /* 0x000000ff8500720b */ /* 0x000fda0003f0d000 */
[----:B------:R-:W-:Y:S05]  /*12aa0*/  @!P0 EXIT ;  /* 0x000000000000894d */ /* 0x000fea0003800000 */
[----:B------:R-:W-:Y:S05]  /*12ab0*/  BRA `(.L_x_189) ;  /* 0x00000000002c7947 */ /* 0x000fea0003800000 */
.L_x_190:
[----:B------:R-:W-:Y:S01]  /*12ac0*/  ISETP.NE.AND P0, PT, R182, RZ, PT ;  /* 0x000000ffb600720c */ /* 0x000fe20003f05270 */
[----:B------:R-:W-:-:S12]  /*12ad0*/  BSSY.RECONVERGENT B0, `(.L_x_189) ;  /* 0x0000009000007945 */ /* 0x000fd80003800200 */
[----:B------:R-:W-:Y:S05]  /*12ae0*/  @P0 BRA `(.L_x_191) ;  /* 0x0000000000140947 */ /* 0x000fea0003800000 */
[----:B------:R-:W1:Y:S02]  /*12af0*/  LDCU.64 UR4, c[0x0][0xc88] ;  /* 0x00019100ff0477ac */ /* 0x000e640008000a00 */
[----:B-1----:R-:W-:-:S04]  /*12b00*/  ISETP.NE.U32.AND P0, PT, RZ, UR4, PT ;  /* 0x00000004ff007c0c */ /* 0x002fc8000bf05070 */
[----:B------:R-:W-:-:S13]  /*12b10*/  ISETP.NE.AND.EX P0, PT, RZ, UR5, PT, P0 ;  /* 0x00000005ff007c0c */ /* 0x000fda000bf05300 */
[----:B------:R-:W-:Y:S05]  /*12b20*/  @!P0 EXIT ;  /* 0x000000000000894d */ /* 0x000fea0003800000 */
[----:B------:R-:W-:Y:S05]  /*12b30*/  BRA `(.L_x_192) ;  /* 0x0000000000087947 */ /* 0x000fea0003800000 */
.L_x_191:
[----:B------:R-:W-:-:S13]  /*12b40*/  FSETP.NEU.AND P0, PT, R133, RZ, PT ;  /* 0x000000ff8500720b */ /* 0x000fda0003f0d000 */
[----:B------:R-:W-:Y:S05]  /*12b50*/  @!P0 EXIT ;  /* 0x000000000000894d */ /* 0x000fea0003800000 */
.L_x_192:
[----:B------:R-:W-:Y:S05]  /*12b60*/  BSYNC.RECONVERGENT B0 ;  /* 0x0000000000007941 */ /* 0x000fea0003800200 */
.L_x_189:
[----:B------:R-:W1:Y:S01]  /*12b70*/  S2UR UR5, SR_CgaCtaId ;  /* 0x00000000000579c3 */ /* 0x000e620000008800 */
[----:B------:R-:W-:Y:S01]  /*12b80*/  ULEA UR4, UR47, UR44, 0x3 ;  /* 0x0000002c2f047291 */ /* 0x000fe2000f8e18ff */
[----:B------:R-:W-:-:S04]  /*12b90*/  DEPBAR.LE SB0, 0x0 ;  /* 0x000080000000791a */ /* 0x000fc80000000000 */
[----:B------:R-:W-:-:S04]  /*12ba0*/  UIADD3 UR4, UPT, UPT, UR4, 0x50, URZ ;  /* 0x0000005004047890 */ /* 0x000fc8000fffe0ff */
[----:B-1----:R-:W-:-:S09]  /*12bb0*/  UPRMT UR4, UR5, 0x654, UR4 ;  /* 0x0000065405047896 */ /* 0x002fd20008000004 */
[----:B------:R-:W-:Y:S01]  /*12bc0*/  SYNCS.ARRIVE.TRANS64.RED.A1T0 RZ, [UR4], RZ ;  /* 0x000000ffffff79a7 */ /* 0x000fe20008100404 */
[----:B------:R-:W-:Y:S05]  /*12bd0*/  EXIT ;  /* 0x000000000000794d */ /* 0x000fea0003800000 */
.L_x_24:
[----:B-1----:R1:W3:Y:S02]  /*12be0*/  SYNCS.PHASECHK.TRANS64.TRYWAIT P0, [R0+URZ+0xc0], R3 ;  /* 0x0000c003000075a7 */ /* 0x0022e400080011ff */
[----:B---3--:R-:W-:Y:S05]  /*12bf0*/  @!P0 NANOSLEEP.SYNCS 0x989680 ;  /* 0x009896800000895d */ /* 0x008fea0003900000 */
[----:B------:R-:W3:Y:S02]  /*12c00*/  @!P0 SYNCS.PHASECHK.TRANS64 P0, [R0+URZ+0xc0], R3 ;  /* 0x0000c003000085a7 */ /* 0x000ee400080010ff */
[----:B---3--:R-:W-:Y:S05]  /*12c10*/  @!P0 BRA `(.L_x_24) ;  /* 0xfffffffc00f08947 */ /* 0x008fea000383ffff */
[----:B------:R-:W-:Y:S05]  /*12c20*/  BRA `(.L_x_193) ;  /* 0xfffffeec00b87947 */ /* 0x000fea000383ffff */
.L_x_27:
[----:B-1----:R-:W-:-:S07]  /*12c30*/  MOV R0, UR33 ;  /* 0x0000002100007c02 */ /* 0x002fce0008000f00 */
.L_x_194:
[----:B-1----:R1:W3:Y:S02]  /*12c40*/  SYNCS.PHASECHK.TRANS64.TRYWAIT P0, [R0+URZ+0x18], R3 ;  /* 0x00001803000075a7 */ /* 0x0022e400080011ff */
[----:B---3--:R-:W-:Y:S05]  /*12c50*/  @!P0 NANOSLEEP.SYNCS 0x989680 ;  /* 0x009896800000895d */ /* 0x008fea0003900000 */
[----:B------:R-:W3:Y:S02]  /*12c60*/  @!P0 SYNCS.PHASECHK.TRANS64 P0, [R0+URZ+0x18], R3 ;  /* 0x00001803000085a7 */ /* 0x000ee400080010ff */
[----:B---3--:R-:W-:Y:S05]  /*12c70*/  @!P0 BRA `(.L_x_194) ;  /* 0xfffffffc00f08947 */ /* 0x008fea000383ffff */
[----:B------:R-:W-:Y:S05]  /*12c80*/  BRA `(.L_x_26) ;  /* 0xfffffeec00fc7947 */ /* 0x000fea000383ffff */
.L_x_36:
[----:B-1----:R-:W-:-:S07]  /*12c90*/  MOV R0, UR33 ;  /* 0x0000002100007c02 */ /* 0x002fce0008000f00 */
.L_x_195:
[----:B-1----:R1:W2:Y:S02]  /*12ca0*/  SYNCS.PHASECHK.TRANS64.TRYWAIT P0, [R0+URZ+0x18], R3 ;  /* 0x00001803000075a7 */ /* 0x0022a400080011ff */
[----:B--2---:R-:W-:Y:S05]  /*12cb0*/  @!P0 NANOSLEEP.SYNCS 0x989680 ;  /* 0x009896800000895d */ /* 0x004fea0003900000 */
[----:B------:R-:W2:Y:S02]  /*12cc0*/  @!P0 SYNCS.PHASECHK.TRANS64 P0, [R0+URZ+0x18], R3 ;  /* 0x00001803000085a7 */ /* 0x000ea400080010ff */
[----:B--2---:R-:W-:Y:S05]  /*12cd0*/  @!P0 BRA `(.L_x_195) ;  /* 0xfffffffc00f08947 */ /* 0x004fea000383ffff */
[----:B------:R-:W-:Y:S05]  /*12ce0*/  BRA `(.L_x_35) ;  /* 0xfffffef4000c7947 */ /* 0x000fea000383ffff */
.L_x_43:
[----:B-1----:R1:W4:Y:S02]  /*12cf0*/  SYNCS.PHASECHK.TRANS64.TRYWAIT P0, [R3+URZ+0x80], R0 ;  /* 0x00008000030075a7 */ /* 0x00232400080011ff */
[----:B----4-:R-:W-:Y:S05]  /*12d00*/  @!P0 NANOSLEEP.SYNCS 0x989680 ;  /* 0x009896800000895d */ /* 0x010fea0003900000 */
[----:B------:R-:W4:Y:S02]  /*12d10*/  @!P0 SYNCS.PHASECHK.TRANS64 P0, [R3+URZ+0x80], R0 ;  /* 0x00008000030085a7 */ /* 0x000f2400080010ff */
[----:B----4-:R-:W-:Y:S05]  /*12d20*/  @!P0 BRA `(.L_x_43) ;  /* 0xfffffffc00f08947 */ /* 0x010fea000383ffff */
[----:B------:R-:W-:Y:S05]  /*12d30*/  BRA `(.L_x_196) ;  /* 0xfffffef400f87947 */ /* 0x000fea000383ffff */
.L_x_47:
[----:B-1----:R-:W-:-:S07]  /*12d40*/  MOV R0, UR4 ;  /* 0x0000000400007c02 */ /* 0x002fce0008000f00 */
.L_x_197:
[----:B-1----:R1:W2:Y:S02]  /*12d50*/  SYNCS.PHASECHK.TRANS64.TRYWAIT P0, [R0+URZ], R3 ;  /* 0x00000003000075a7 */ /* 0x0022a400080011ff */
[----:B--2---:R-:W-:Y:S05]  /*12d60*/  @!P0 NANOSLEEP.SYNCS 0x989680 ;  /* 0x009896800000895d */ /* 0x004fea0003900000 */
[----:B------:R-:W2:Y:S02]  /*12d70*/  @!P0 SYNCS.PHASECHK.TRANS64 P0, [R0+URZ], R3 ;  /* 0x00000003000085a7 */ /* 0x000ea400080010ff */
[----:B--2---:R-:W-:Y:S05]  /*12d80*/  @!P0 BRA `(.L_x_197) ;  /* 0xfffffffc00f08947 */ /* 0x004fea000383ffff */
[----:B------:R-:W-:Y:S05]  /*12d90*/  BRA `(.L_x_198) ;  /* 0xfffffefc00a47947 */ /* 0x000fea000383ffff */
.L_x_48:
[----:B------:R-:W-:-:S07]  /*12da0*/  MOV R0, UR5 ;  /* 0x0000000500007c02 */ /* 0x000fce0008000f00 */
.L_x_199:
[----:B-1----:R1:W2:Y:S02]  /*12db0*/  SYNCS.PHASECHK.TRANS64.TRYWAIT P0, [R0+URZ], R3 ;  /* 0x00000003000075a7 */ /* 0x0022a400080011ff */
[----:B--2---:R-:W-:Y:S05]  /*12dc0*/  @!P0 NANOSLEEP.SYNCS 0x989680 ;  /* 0x009896800000895d */ /* 0x004fea0003900000 */
[----:B------:R-:W2:Y:S02]  /*12dd0*/  @!P0 SYNCS.PHASECHK.TRANS64 P0, [R0+URZ], R3 ;  /* 0x00000003000085a7 */ /* 0x000ea400080010ff */
[----:B--2---:R-:W-:Y:S05]  /*12de0*/  @!P0 BRA `(.L_x_199) ;  /* 0xfffffffc00f08947 */ /* 0x004fea000383ffff */
[----:B------:R-:W-:Y:S05]  /*12df0*/  BRA `(.L_x_200) ;  /* 0xfffffefc00b07947 */ /* 0x000fea000383ffff */
.L_x_51:
[----:B--2---:R2:W3:Y:S02]  /*12e00*/  SYNCS.PHASECHK.TRANS64.TRYWAIT P0, [R2+URZ+0xb0], R5 ;  /* 0x0000b005020075a7 */ /* 0x0044e400080011ff */
[----:B---3--:R-:W-:Y:S05]  /*12e10*/  @!P0 NANOSLEEP.SYNCS 0x989680 ;  /* 0x009896800000895d */ /* 0x008fea0003900000 */
[----:B------:R-:W3:Y:S02]  /*12e20*/  @!P0 SYNCS.PHASECHK.TRANS64 P0, [R2+URZ+0xb0], R5 ;  /* 0x0000b005020085a7 */ /* 0x000ee400080010ff */
[----:B---3--:R-:W-:Y:S05]  /*12e30*/  @!P0 BRA `(.L_x_51) ;  /* 0xfffffffc00f08947 */ /* 0x008fea000383ffff */
[----:B------:R-:W-:Y:S05]  /*12e40*/  BRA `(.L_x_201) ;  /* 0xffffff0000147947 */ /* 0x000fea000383ffff */
.L_x_52:
[----:B------:R-:W-:-:S07]  /*12e50*/  MOV R2, UR4 ;  /* 0x0000000400027c02 */ /* 0x000fce0008000f00 */
.L_x_202:
[----:B--2---:R2:W3:Y:S02]  /*12e60*/  SYNCS.PHASECHK.TRANS64.TRYWAIT P0, [R2+URZ+0x90], R5 ;  /* 0x00009005020075a7 */ /* 0x0044e400080011ff */
[----:B---3--:R-:W-:Y:S05]  /*12e70*/  @!P0 NANOSLEEP.SYNCS 0x989680 ;  /* 0x009896800000895d */ /* 0x008fea0003900000 */
[----:B------:R-:W3:Y:S02]  /*12e80*/  @!P0 SYNCS.PHASECHK.TRANS64 P0, [R2+URZ+0x90], R5 ;  /* 0x00009005020085a7 */ /* 0x000ee400080010ff */
[----:B---3--:R-:W-:Y:S05]  /*12e90*/  @!P0 BRA `(.L_x_202) ;  /* 0xfffffffc00f08947 */ /* 0x008fea000383ffff */
[----:B------:R-:W-:Y:S05]  /*12ea0*/  BRA `(.L_x_203) ;  /* 0xffffff0000247947 */ /* 0x000fea000383ffff */
.L_x_53:
[----:B--2---:R2:W3:Y:S02]  /*12eb0*/  SYNCS.PHASECHK.TRANS64.TRYWAIT P1, [R2+URZ+0x80], R5 ;  /* 0x00008005020075a7 */ /* 0x0044e400080211ff */
[----:B---3--:R-:W-:Y:S05]  /*12ec0*/  @!P1 NANOSLEEP.SYNCS 0x989680 ;  /* 0x009896800000995d */ /* 0x008fea0003900000 */
[----:B------:R-:W3:Y:S02]  /*12ed0*/  @!P1 SYNCS.PHASECHK.TRANS64 P1, [R2+URZ+0x80], R5 ;  /* 0x00008005020095a7 */ /* 0x000ee400080210ff */
[----:B---3--:R-:W-:Y:S05]  /*12ee0*/  @!P1 BRA `(.L_x_53) ;  /* 0xfffffffc00f09947 */ /* 0x008fea000383ffff */
[----:B------:R-:W-:Y:S05]  /*12ef0*/  BRA `(.L_x_204) ;  /* 0xffffff0000547947 */ /* 0x000fea000383ffff */
.L_x_56:
[----:B------:R-:W-:-:S07]  /*12f00*/  MOV R0, UR4 ;  /* 0x0000000400007c02 */ /* 0x000fce0008000f00 */
.L_x_205:
[----:B--2---:R2:W3:Y:S02]  /*12f10*/  SYNCS.PHASECHK.TRANS64.TRYWAIT P0, [R0+URZ+0x90], R3 ;  /* 0x00009003000075a7 */ /* 0x0044e400080011ff */
[----:B---3--:R-:W-:Y:S05]  /*12f20*/  @!P0 NANOSLEEP.SYNCS 0x989680 ;  /* 0x009896800000895d */ /* 0x008fea0003900000 */
[----:B------:R-:W3:Y:S02]  /*12f30*/  @!P0 SYNCS.PHASECHK.TRANS64 P0, [R0+URZ+0x90], R3 ;  /* 0x00009003000085a7 */ /* 0x000ee400080010ff */
[----:B---3--:R-:W-:Y:S05]  /*12f40*/  @!P0 BRA `(.L_x_205) ;  /* 0xfffffffc00f08947 */ /* 0x008fea000383ffff */
[----:B------:R-:W-:Y:S05]  /*12f50*/  BRA `(.L_x_55) ;  /* 0xffffff0000a87947 */ /* 0x000fea000383ffff */
.L_x_63:
[----:B-1----:R1:W2:Y:S02]  /*12f60*/  SYNCS.PHASECHK.TRANS64.TRYWAIT P0, [R0+URZ+0x80], R5 ;  /* 0x00008005000075a7 */ /* 0x0022a400080011ff */
[----:B--2---:R-:W-:Y:S05]  /*12f70*/  @!P0 NANOSLEEP.SYNCS 0x989680 ;  /* 0x009896800000895d */ /* 0x004fea0003900000 */
[----:B------:R-:W2:Y:S02]  /*12f80*/  @!P0 SYNCS.PHASECHK.TRANS64 P0, [R0+URZ+0x80], R5 ;  /* 0x00008005000085a7 */ /* 0x000ea400080010ff */
[----:B--2---:R-:W-:Y:S05]  /*12f90*/  @!P0 BRA `(.L_x_63) ;  /* 0xfffffffc00f08947 */ /* 0x004fea000383ffff */
[----:B------:R-:W-:Y:S05]  /*12fa0*/  BRA `(.L_x_206) ;  /* 0xffffff0800d07947 */ /* 0x000fea000383ffff */
.L_x_66:
[----:B------:R-:W-:-:S07]  /*12fb0*/  MOV R0, UR7 ;  /* 0x0000000700007c02 */ /* 0x000fce0008000f00 */
.L_x_207:
[----:B-1----:R1:W2:Y:S02]  /*12fc0*/  SYNCS.PHASECHK.TRANS64.TRYWAIT P0, [R0+URZ], R5 ;  /* 0x00000005000075a7 */ /* 0x0022a400080011ff */
[----:B--2---:R-:W-:Y:S05]  /*12fd0*/  @!P0 NANOSLEEP.SYNCS 0x989680 ;  /* 0x009896800000895d */ /* 0x004fea0003900000 */
[----:B------:R-:W2:Y:S02]  /*12fe0*/  @!P0 SYNCS.PHASECHK.TRANS64 P0, [R0+URZ], R5 ;  /* 0x00000005000085a7 */ /* 0x000ea400080010ff */
[----:B--2---:R-:W-:Y:S05]  /*12ff0*/  @!P0 BRA `(.L_x_207) ;  /* 0xfffffffc00f08947 */ /* 0x004fea000383ffff */
[----:B------:R-:W-:Y:S05]  /*13000*/  BRA `(.L_x_65) ;  /* 0xffffff0c00187947 */ /* 0x000fea000383ffff */
.L_x_67:
[----:B------:R-:W-:-:S07]  /*13010*/  MOV R0, UR34 ;  /* 0x0000002200007c02 */ /* 0x000fce0008000f00 */
.L_x_208:
[----:B-1----:R1:W2:Y:S02]  /*13020*/  SYNCS.PHASECHK.TRANS64.TRYWAIT P0, [R0+URZ+0xa8], R5 ;  /* 0x0000a805000075a7 */ /* 0x0022a400080011ff */
[----:B--2---:R-:W-:Y:S05]  /*13030*/  @!P0 NANOSLEEP.SYNCS 0x989680 ;  /* 0x009896800000895d */ /* 0x004fea0003900000 */
[----:B------:R-:W2:Y:S02]  /*13040*/  @!P0 SYNCS.PHASECHK.TRANS64 P0, [R0+URZ+0xa8], R5 ;  /* 0x0000a805000085a7 */ /* 0x000ea400080010ff */
[----:B--2---:R-:W-:Y:S05]  /*13050*/  @!P0 BRA `(.L_x_208) ;  /* 0xfffffffc00f08947 */ /* 0x004fea000383ffff */
[----:B------:R-:W-:Y:S05]  /*13060*/  BRA `(.L_x_209) ;  /* 0xffffff0c00647947 */ /* 0x000fea000383ffff */
.L_x_70:
[----:B------:R-:W-:Y:S07]  /*13070*/  MOV R0, UR7 ;  /* 0x0000000700007c02 */ /* 0x000fee0008000f00 */
.L_x_210:
[----:B-1----:R1:W2:Y:S02]  /*13080*/  SYNCS.PHASECHK.TRANS64.TRYWAIT P0, [R0+URZ], R5 ;  /* 0x00000005000075a7 */ /* 0x0022a400080011ff */
[----:B--2---:R-:W-:Y:S05]  /*13090*/  @!P0 NANOSLEEP.SYNCS 0x989680 ;  /* 0x009896800000895d */ /* 0x004fea0003900000 */
[----:B------:R-:W2:Y:S02]  /*130a0*/  @!P0 SYNCS.PHASECHK.TRANS64 P0, [R0+URZ], R5 ;  /* 0x00000005000085a7 */ /* 0x000ea400080010ff */
[----:B--2---:R-:W-:Y:S05]  /*130b0*/  @!P0 BRA `(.L_x_210) ;  /* 0xfffffffc00f08947 */ /* 0x004fea000383ffff */
[----:B------:R-:W-:Y:S05]  /*130c0*/  BRA `(.L_x_69) ;  /* 0xffffff0c00e47947 */ /* 0x000fea000383ffff */
.L_x_73:
[----:B------:R-:W-:-:S07]  /*130d0*/  MOV R0, UR34 ;  /* 0x0000002200007c02 */ /* 0x000fce0008000f00 */
.L_x_211:
[----:B---3--:R3:W4:Y:S02]  /*130e0*/  SYNCS.PHASECHK.TRANS64.TRYWAIT P0, [R0+URZ+0xd0], R3 ;  /* 0x0000d003000075a7 */ /* 0x00872400080011ff */
[----:B----4-:R-:W-:Y:S05]  /*130f0*/  @!P0 NANOSLEEP.SYNCS 0x989680 ;  /* 0x009896800000895d */ /* 0x010fea0003900000 */
[----:B------:R-:W4:Y:S02]  /*13100*/  @!P0 SYNCS.PHASECHK.TRANS64 P0, [R0+URZ+0xd0], R3 ;  /* 0x0000d003000085a7 */ /* 0x000f2400080010ff */
[----:B----4-:R-:W-:Y:S05]  /*13110*/  @!P0 BRA `(.L_x_211) ;  /* 0xfffffffc00f08947 */ /* 0x010fea000383ffff */
[----:B------:R-:W-:Y:S05]  /*13120*/  BRA `(.L_x_212) ;  /* 0xffffff1000e87947 */ /* 0x000fea000383ffff */
.L_x_78:
[----:B-1----:R1:W2:Y:S02]  /*13130*/  SYNCS.PHASECHK.TRANS64.TRYWAIT P0, [R8+URZ+0x80], R5 ;  /* 0x00008005080075a7 */ /* 0x0022a400080011ff */
[----:B--2---:R-:W-:Y:S05]  /*13140*/  @!P0 NANOSLEEP.SYNCS 0x989680 ;  /* 0x009896800000895d */ /* 0x004fea0003900000 */
[----:B------:R-:W2:Y:S02]  /*13150*/  @!P0 SYNCS.PHASECHK.TRANS64 P0, [R8+URZ+0x80], R5 ;  /* 0x00008005080085a7 */ /* 0x000ea400080010ff */
[----:B--2---:R-:W-:Y:S05]  /*13160*/  @!P0 BRA `(.L_x_78) ;  /* 0xfffffffc00f08947 */ /* 0x004fea000383ffff */
[----:B------:R-:W-:Y:S05]  /*13170*/  BRA `(.L_x_213) ;  /* 0xffffff18002c7947 */ /* 0x000fea000383ffff */
.L_x_81:
[----:B------:R-:W-:Y:S07]  /*13180*/  MOV R0, UR21 ;  /* 0x0000001500007c02 */ /* 0x000fee0008000f00 */
.L_x_214:
[----:B-1----:R1:W2:Y:S02]  /*13190*/  SYNCS.PHASECHK.TRANS64.TRYWAIT P1, [R0+URZ+0x78], R5 ;  /* 0x00007805000075a7 */ /* 0x0022a400080211ff */
[----:B--2---:R-:W-:Y:S05]  /*131a0*/  @!P1 NANOSLEEP.SYNCS 0x989680 ;  /* 0x009896800000995d */ /* 0x004fea0003900000 */
[----:B------:R-:W2:Y:S02]  /*131b0*/  @!P1 SYNCS.PHASECHK.TRANS64 P1, [R0+URZ+0x78], R5 ;  /* 0x00007805000095a7 */ /* 0x000ea400080210ff */
[----:B--2---:R-:W-:Y:S05]  /*131c0*/  @!P1 BRA `(.L_x_214) ;  /* 0xfffffffc00f09947 */ /* 0x004fea000383ffff */
[----:B------:R-:W-:Y:S05]  /*131d0*/  BRA `(.L_x_80) ;  /* 0xffffff1c00a87947 */ /* 0x000fea000383ffff */
.L_x_84:
[----:B------:R-:W-:Y:S07]  /*131e0*/  MOV R0, UR21 ;  /* 0x0000001500007c02 */ /* 0x000fee0008000f00 */
.L_x_215:
[----:B-1----:R1:W2:Y:S02]  /*131f0*/  SYNCS.PHASECHK.TRANS64.TRYWAIT P0, [R0+URZ+0x50], R5 ;  /* 0x00005005000075a7 */ /* 0x0022a400080011ff */
[----:B--2---:R-:W-:Y:S05]  /*13200*/  @!P0 NANOSLEEP.SYNCS 0x989680 ;  /* 0x009896800000895d */ /* 0x004fea0003900000 */
[----:B------:R-:W2:Y:S02]  /*13210*/  @!P0 SYNCS.PHASECHK.TRANS64 P0, [R0+URZ+0x50], R5 ;  /* 0x00005005000085a7 */ /* 0x000ea400080010ff */
[----:B--2---:R-:W-:Y:S05]  /*13220*/  @!P0 BRA `(.L_x_215) ;  /* 0xfffffffc00f08947 */ /* 0x004fea000383ffff */
[----:B------:R-:W-:Y:S05]  /*13230*/  BRA `(.L_x_216) ;  /* 0xffffff20000c7947 */ /* 0x000fea000383ffff */
.L_x_85:
[----:B------:R-:W-:Y:S07]  /*13240*/  MOV R0, UR21 ;  /* 0x0000001500007c02 */ /* 0x000fee0008000f00 */
.L_x_217:
[----:B-1----:R1:W2:Y:S02]  /*13250*/  SYNCS.PHASECHK.TRANS64.TRYWAIT P0, [R0+URZ+0x58], R5 ;  /* 0x00005805000075a7 */ /* 0x0022a400080011ff */
[----:B--2---:R-:W-:Y:S05]  /*13260*/  @!P0 NANOSLEEP.SYNCS 0x989680 ;  /* 0x009896800000895d */ /* 0x004fea0003900000 */
[----:B------:R-:W2:Y:S02]  /*13270*/  @!P0 SYNCS.PHASECHK.TRANS64 P0, [R0+URZ+0x58], R5 ;  /* 0x00005805000085a7 */ /* 0x000ea400080010ff */
[----:B--2---:R-:W-:Y:S05]  /*13280*/  @!P0 BRA `(.L_x_217) ;  /* 0xfffffffc00f08947 */ /* 0x004fea000383ffff */
[----:B------:R-:W-:Y:S05]  /*13290*/  BRA `(.L_x_218) ;  /* 0xffffff2000647947 */ /* 0x000fea000383ffff */
.L_x_86:
[----:B------:R-:W-:Y:S07]  /*132a0*/  MOV R0, UR21 ;  /* 0x0000001500007c02 */ /* 0x000fee0008000f00 */
.L_x_219:
[----:B-1----:R1:W2:Y:S02]  /*132b0*/  SYNCS.PHASECHK.TRANS64.TRYWAIT P0, [R0+URZ+0x60], R5 ;  /* 0x00006005000075a7 */ /* 0x0022a400080011ff */
[----:B--2---:R-:W-:Y:S05]  /*132c0*/  @!P0 NANOSLEEP.SYNCS 0x989680 ;  /* 0x009896800000895d */ /* 0x004fea0003900000 */
[----:B------:R-:W2:Y:S02]  /*132d0*/  @!P0 SYNCS.PHASECHK.TRANS64 P0, [R0+URZ+0x60], R5 ;  /* 0x00006005000085a7 */ /* 0x000ea400080010ff */
[----:B--2---:R-:W-:Y:S05]  /*132e0*/  @!P0 BRA `(.L_x_219) ;  /* 0xfffffffc00f08947 */ /* 0x004fea000383ffff */
[----:B------:R-:W-:Y:S05]  /*132f0*/  BRA `(.L_x_220) ;  /* 0xffffff2000cc7947 */ /* 0x000fea000383ffff */
.L_x_87:
[----:B------:R-:W-:Y:S07]  /*13300*/  MOV R0, UR21 ;  /* 0x0000001500007c02 */ /* 0x000fee0008000f00 */
.L_x_221:
[----:B-1----:R1:W2:Y:S02]  /*13310*/  SYNCS.PHASECHK.TRANS64.TRYWAIT P0, [R0+URZ+0x68], R5 ;  /* 0x00006805000075a7 */ /* 0x0022a400080011ff */
[----:B--2---:R-:W-:Y:S05]  /*13320*/  @!P0 NANOSLEEP.SYNCS 0x989680 ;  /* 0x009896800000895d */ /* 0x004fea0003900000 */
[----:B------:R-:W2:Y:S02]  /*13330*/  @!P0 SYNCS.PHASECHK.TRANS64 P0, [R0+URZ+0x68], R5 ;  /* 0x00006805000085a7 */ /* 0x000ea400080010ff */
[----:B--2---:R-:W-:Y:S05]  /*13340*/  @!P0 BRA `(.L_x_221) ;  /* 0xfffffffc00f08947 */ /* 0x004fea000383ffff */
[----:B------:R-:W-:Y:S05]  /*13350*/  BRA `(.L_x_222) ;  /* 0xffffff24002c7947 */ /* 0x000fea000383ffff */
.L_x_88:
[----:B------:R-:W-:Y:S07]  /*13360*/  MOV R7, UR21 ;  /* 0x0000001500077c02 */ /* 0x000fee0008000f00 */
.L_x_223:
[----:B-1----:R1:W2:Y:S02]  /*13370*/  SYNCS.PHASECHK.TRANS64.TRYWAIT P0, [R7+URZ+0x50], R4 ;  /* 0x00005004070075a7 */ /* 0x0022a400080011ff */
[----:B--2---:R-:W-:Y:S05]  /*13380*/  @!P0 NANOSLEEP.SYNCS 0x989680 ;  /* 0x009896800000895d */ /* 0x004fea0003900000 */
[----:B------:R-:W2:Y:S02]  /*13390*/  @!P0 SYNCS.PHASECHK.TRANS64 P0, [R7+URZ+0x50], R4 ;  /* 0x00005004070085a7 */ /* 0x000ea400080010ff */
[----:B--2---:R-:W-:Y:S05]  /*133a0*/  @!P0 BRA `(.L_x_223) ;  /* 0xfffffffc00f08947 */ /* 0x004fea000383ffff */
[----:B------:R-:W-:Y:S05]  /*133b0*/  BRA `(.L_x_224) ;  /* 0xffffff2400907947 */ /* 0x000fea000383ffff */
.L_x_89:
[----:B------:R-:W-:Y:S07]  /*133c0*/  MOV R7, UR21 ;  /* 0x0000001500077c02 */ /* 0x000fee0008000f00 */
.L_x_225:
[----:B-1----:R1:W2:Y:S02]  /*133d0*/  SYNCS.PHASECHK.TRANS64.TRYWAIT P0, [R7+URZ+0x58], R4 ;  /* 0x00005804070075a7 */ /* 0x0022a400080011ff */
[----:B--2---:R-:W-:Y:S05]  /*133e0*/  @!P0 NANOSLEEP.SYNCS 0x989680 ;  /* 0x009896800000895d */ /* 0x004fea0003900000 */
[----:B------:R-:W2:Y:S02]  /*133f0*/  @!P0 SYNCS.PHASECHK.TRANS64 P0, [R7+URZ+0x58], R4 ;  /* 0x00005804070085a7 */ /* 0x000ea400080010ff */
[----:B--2---:R-:W-:Y:S05]  /*13400*/  @!P0 BRA `(.L_x_225) ;  /* 0xfffffffc00f08947 */ /* 0x004fea000383ffff */
[----:B------:R-:W-:Y:S05]  /*13410*/  BRA `(.L_x_226) ;  /* 0xffffff2400f47947 */ /* 0x000fea000383ffff */
.L_x_90:
[----:B------:R-:W-:Y:S07]  /*13420*/  MOV R7, UR21 ;  /* 0x0000001500077c02 */ /* 0x000fee0008000f00 */
.L_x_227:
[----:B-1----:R1:W2:Y:S02]  /*13430*/  SYNCS.PHASECHK.TRANS64.TRYWAIT P0, [R7+URZ+0x60], R4 ;  /* 0x00006004070075a7 */ /* 0x0022a400080011ff */
[----:B--2---:R-:W-:Y:S05]  /*13440*/  @!P0 NANOSLEEP.SYNCS 0x989680 ;  /* 0x009896800000895d */ /* 0x004fea0003900000 */
[----:B------:R-:W2:Y:S02]  /*13450*/  @!P0 SYNCS.PHASECHK.TRANS64 P0, [R7+URZ+0x60], R4 ;  /* 0x00006004070085a7 */ /* 0x000ea400080010ff */
[----:B--2---:R-:W-:Y:S05]  /*13460*/  @!P0 BRA `(.L_x_227) ;  /* 0xfffffffc00f08947 */ /* 0x004fea000383ffff */
[----:B------:R-:W-:Y:S05]  /*13470*/  BRA `(.L_x_228) ;  /* 0xffffff28005c7947 */ /* 0x000fea000383ffff */
.L_x_91:
[----:B------:R-:W-:Y:S07]  /*13480*/  MOV R7, UR21 ;  /* 0x0000001500077c02 */ /* 0x000fee0008000f00 */
.L_x_229:
[----:B-1----:R1:W2:Y:S02]  /*13490*/  SYNCS.PHASECHK.TRANS64.TRYWAIT P0, [R7+URZ+0x68], R4 ;  /* 0x00006804070075a7 */ /* 0x0022a400080011ff */
[----:B--2---:R-:W-:Y:S05]  /*134a0*/  @!P0 NANOSLEEP.SYNCS 0x989680 ;  /* 0x009896800000895d */ /* 0x004fea0003900000 */
[----:B------:R-:W2:Y:S02]  /*134b0*/  @!P0 SYNCS.PHASECHK.TRANS64 P0, [R7+URZ+0x68], R4 ;  /* 0x00006804070085a7 */ /* 0x000ea400080010ff */
[----:B--2---:R-:W-:Y:S05]  /*134c0*/  @!P0 BRA `(.L_x_229) ;  /* 0xfffffffc00f08947 */ /* 0x004fea000383ffff */
[----:B------:R-:W-:Y:S05]  /*134d0*/  BRA `(.L_x_230) ;  /* 0xffffff2800c07947 */ /* 0x000fea000383ffff */
.L_x_93:
[----:B------:R-:W-:-:S07]  /*134e0*/  MOV R0, UR21 ;  /* 0x0000001500007c02 */ /* 0x000fce0008000f00 */
.L_x_231:
[----:B--2---:R2:W3:Y:S02]  /*134f0*/  SYNCS.PHASECHK.TRANS64.TRYWAIT P0, [R0+URZ+0x50], R5 ;  /* 0x00005005000075a7 */ /* 0x0044e400080011ff */
[----:B---3--:R-:W-:Y:S05]  /*13500*/  @!P0 NANOSLEEP.SYNCS 0x989680 ;  /* 0x009896800000895d */ /* 0x008fea0003900000 */
[----:B------:R-:W3:Y:S02]  /*13510*/  @!P0 SYNCS.PHASECHK.TRANS64 P0, [R0+URZ+0x50], R5 ;  /* 0x00005005000085a7 */ /* 0x000ee400080010ff */
[----:B---3--:R-:W-:Y:S05]  /*13520*/  @!P0 BRA `(.L_x_231) ;  /* 0xfffffffc00f08947 */ /* 0x008fea000383ffff */
[----:B------:R-:W-:Y:S05]  /*13530*/  BRA `(.L_x_232) ;  /* 0xffffff2c00487947 */ /* 0x000fea000383ffff */
.L_x_94:
[----:B--2---:R-:W-:-:S07]  /*13540*/  MOV R0, UR21 ;  /* 0x0000001500007c02 */ /* 0x004fce0008000f00 */
.L_x_233:
[----:B--2---:R2:W3:Y:S02]  /*13550*/  SYNCS.PHASECHK.TRANS64.TRYWAIT P0, [R0+URZ+0x58], R5 ;  /* 0x00005805000075a7 */ /* 0x0044e400080011ff */
[----:B---3--:R-:W-:Y:S05]  /*13560*/  @!P0 NANOSLEEP.SYNCS 0x989680 ;  /* 0x009896800000895d */ /* 0x008fea0003900000 */
[----:B------:R-:W3:Y:S02]  /*13570*/  @!P0 SYNCS.PHASECHK.TRANS64 P0, [R0+URZ+0x58], R5 ;  /* 0x00005805000085a7 */ /* 0x000ee400080010ff */
[----:B---3--:R-:W-:Y:S05]  /*13580*/  @!P0 BRA `(.L_x_233) ;  /* 0xfffffffc00f08947 */ /* 0x008fea000383ffff */
[----:B------:R-:W-:Y:S05]  /*13590*/  BRA `(.L_x_234) ;  /* 0xffffff2c00387947 */ /* 0x000fea000383ffff */
.L_x_95:
[----:B------:R-:W-:-:S07]  /*135a0*/  MOV R2, UR21 ;  /* 0x0000001500027c02 */ /* 0x000fce0008000f00 */
.L_x_235:
[----:B--2---:R2:W3:Y:S02]  /*135b0*/  SYNCS.PHASECHK.TRANS64.TRYWAIT P0, [R2+URZ+0x60], R5 ;  /* 0x00006005020075a7 */ /* 0x0044e400080011ff */
[----:B---3--:R-:W-:Y:S05]  /*135c0*/  @!P0 NANOSLEEP.SYNCS 0x989680 ;  /* 0x009896800000895d */ /* 0x008fea0003900000 */
[----:B------:R-:W3:Y:S02]  /*135d0*/  @!P0 SYNCS.PHASECHK.TRANS64 P0, [R2+URZ+0x60], R5 ;  /* 0x00006005020085a7 */ /* 0x000ee400080010ff */
[----:B---3--:R-:W-:Y:S05]  /*135e0*/  @!P0 BRA `(.L_x_235) ;  /* 0xfffffffc00f08947 */ /* 0x008fea000383ffff */
[----:B------:R-:W-:Y:S05]  /*135f0*/  BRA `(.L_x_236) ;  /* 0xffffff2c002c7947 */ /* 0x000fea000383ffff */
.L_x_97:
[----:B-1----:R1:W2:Y:S02]  /*13600*/  SYNCS.PHASECHK.TRANS64.TRYWAIT P0, [R0+URZ+0x80], R3 ;  /* 0x00008003000075a7 */ /* 0x0022a400080011ff */
[----:B--2---:R-:W-:Y:S05]  /*13610*/  @!P0 NANOSLEEP.SYNCS 0x989680 ;  /* 0x009896800000895d */ /* 0x004fea0003900000 */
[----:B------:R-:W2:Y:S02]  /*13620*/  @!P0 SYNCS.PHASECHK.TRANS64 P0, [R0+URZ+0x80], R3 ;  /* 0x00008003000085a7 */ /* 0x000ea400080010ff */
[----:B--2---:R-:W-:Y:S05]  /*13630*/  @!P0 BRA `(.L_x_97) ;  /* 0xfffffffc00f08947 */ /* 0x004fea000383ffff */
[----:B------:R-:W-:Y:S05]  /*13640*/  BRA `(.L_x_237) ;  /* 0xffffff3000047947 */ /* 0x000fea000383ffff */
.L_x_108:
[----:B-1----:R-:W-:Y:S04]  /*13650*/  MOV R3, UR44 ;  /* 0x0000002c00037c02 */ /* 0x002fe80008000f00 */
[----:B------:R1:W3:Y:S03]  /*13660*/  SYNCS.PHASECHK.TRANS64.TRYWAIT P1, [R3+URZ+0x30], R6 ;  /* 0x00003006030075a7 */ /* 0x0002e600080211ff */
[----:B---3--:R-:W-:Y:S05]  /*13670*/  @!P1 NANOSLEEP.SYNCS 0x989680 ;  /* 0x009896800000995d */ /* 0x008fea0003900000 */
[----:B------:R-:W3:Y:S02]  /*13680*/  @!P1 SYNCS.PHASECHK.TRANS64 P1, [R3+URZ+0x30], R6 ;  /* 0x00003006030095a7 */ /* 0x000ee400080210ff */
[----:B---3--:R-:W-:Y:S05]  /*13690*/  @!P1 BRA `(.L_x_108) ;  /* 0xfffffffc00ec9947 */ /* 0x008fea000383ffff */
[----:B------:R-:W-:Y:S05]  /*136a0*/  BRA `(.L_x_107) ;  /* 0xffffff3c00e47947 */ /* 0x000fea000383ffff */
.L_x_110:
[----:B-1----:R-:W-:Y:S04]  /*136b0*/  MOV R3, UR44 ;  /* 0x0000002c00037c02 */ /* 0x002fe80008000f00 */
[----:B------:R1:W4:Y:S03]  /*136c0*/  SYNCS.PHASECHK.TRANS64.TRYWAIT P0, [R3+URZ+0xa0], R4 ;  /* 0x0000a004030075a7 */ /* 0x00032600080011ff */
[----:B----4-:R-:W-:Y:S05]  /*136d0*/  @!P0 NANOSLEEP.SYNCS 0x989680 ;  /* 0x009896800000895d */ /* 0x010fea0003900000 */
[----:B------:R-:W4:Y:S02]  /*136e0*/  @!P0 SYNCS.PHASECHK.TRANS64 P0, [R3+URZ+0xa0], R4 ;  /* 0x0000a004030085a7 */ /* 0x000f2400080010ff */
[----:B----4-:R-:W-:Y:S05]  /*136f0*/  @!P0 BRA `(.L_x_110) ;  /* 0xfffffffc00ec8947 */ /* 0x010fea000383ffff */
[----:B------:R-:W-:Y:S05]  /*13700*/  BRA `(.L_x_109) ;  /* 0xffffff4000147947 */ /* 0x000fea000383ffff */
.L_x_121:
[----:B--2---:R2:W4:Y:S02]  /*13710*/  SYNCS.PHASECHK.TRANS64.TRYWAIT P0, [R3+URZ+0x30], R0 ;  /* 0x00003000030075a7 */ /* 0x00452400080011ff */
[----:B----4-:R-:W-:Y:S05]  /*13720*/  @!P0 NANOSLEEP.SYNCS 0x989680 ;  /* 0x009896800000895d */ /* 0x010fea0003900000 */
[----:B------:R-:W4:Y:S02]  /*13730*/  @!P0 SYNCS.PHASECHK.TRANS64 P0, [R3+URZ+0x30], R0 ;  /* 0x00003000030085a7 */ /* 0x000f2400080010ff */
[----:B----4-:R-:W-:Y:S05]  /*13740*/  @!P0 BRA `(.L_x_121) ;  /* 0xfffffffc00f08947 */ /* 0x010fea000383ffff */
[----:B------:R-:W-:Y:S05]  /*13750*/  BRA `(.L_x_120) ;  /* 0xffffff5400c87947 */ /* 0x000fea000383ffff */
.L_x_131:
[----:B-1----:R1:W2:Y:S02]  /*13760*/  SYNCS.PHASECHK.TRANS64.TRYWAIT P0, [R11+URZ+0x30], R8 ;  /* 0x000030080b0075a7 */ /* 0x0022a400080011ff */
[----:B--2---:R-:W-:Y:S05]  /*13770*/  @!P0 NANOSLEEP.SYNCS 0x989680 ;  /* 0x009896800000895d */ /* 0x004fea0003900000 */
[----:B------:R-:W2:Y:S02]  /*13780*/  @!P0 SYNCS.PHASECHK.TRANS64 P0, [R11+URZ+0x30], R8 ;  /* 0x000030080b0085a7 */ /* 0x000ea400080010ff */
[----:B--2---:R-:W-:Y:S05]  /*13790*/  @!P0 BRA `(.L_x_131) ;  /* 0xfffffffc00f08947 */ /* 0x004fea000383ffff */
[----:B------:R-:W-:Y:S05]  /*137a0*/  BRA `(.L_x_130) ;  /* 0xffffff6c00647947 */ /* 0x000fea000383ffff */
.L_x_141:
[----:B-1----:R1:W2:Y:S02]  /*137b0*/  SYNCS.PHASECHK.TRANS64.TRYWAIT P0, [R0+URZ+0x30], R5 ;  /* 0x00003005000075a7 */ /* 0x0022a400080011ff */
[----:B--2---:R-:W-:Y:S05]  /*137c0*/  @!P0 NANOSLEEP.SYNCS 0x989680 ;  /* 0x009896800000895d */ /* 0x004fea0003900000 */
[----:B------:R-:W2:Y:S02]  /*137d0*/  @!P0 SYNCS.PHASECHK.TRANS64 P0, [R0+URZ+0x30], R5 ;  /* 0x00003005000085a7 */ /* 0x000ea400080010ff */
[----:B--2---:R-:W-:Y:S05]  /*137e0*/  @!P0 BRA `(.L_x_141) ;  /* 0xfffffffc00f08947 */ /* 0x004fea000383ffff */
[----:B------:R-:W-:Y:S05]  /*137f0*/  BRA `(.L_x_140) ;  /* 0xffffff8000bc7947 */ /* 0x000fea000383ffff */
.L_x_151:
[----:B-1----:R1:W4:Y:S02]  /*13800*/  SYNCS.PHASECHK.TRANS64.TRYWAIT P0, [R8+URZ+0x30], R5 ;  /* 0x00003005080075a7 */ /* 0x00232400080011ff */
[----:B----4-:R-:W-:Y:S05]  /*13810*/  @!P0 NANOSLEEP.SYNCS 0x989680 ;  /* 0x009896800000895d */ /* 0x010fea0003900000 */
[----:B------:R-:W4:Y:S02]  /*13820*/  @!P0 SYNCS.PHASECHK.TRANS64 P0, [R8+URZ+0x30], R5 ;  /* 0x00003005080085a7 */ /* 0x000f2400080010ff */
[----:B----4-:R-:W-:Y:S05]  /*13830*/  @!P0 BRA `(.L_x_151) ;  /* 0xfffffffc00f08947 */ /* 0x010fea000383ffff */
[----:B------:R-:W-:Y:S05]  /*13840*/  BRA `(.L_x_150) ;  /* 0xffffff9800507947 */ /* 0x000fea000383ffff */
.L_x_161:
[----:B-1----:R1:W4:Y:S02]  /*13850*/  SYNCS.PHASECHK.TRANS64.TRYWAIT P0, [R8+URZ+0x30], R5 ;  /* 0x00003005080075a7 */ /* 0x00232400080011ff */
[----:B----4-:R-:W-:Y:S05]  /*13860*/  @!P0 NANOSLEEP.SYNCS 0x989680 ;  /* 0x009896800000895d */ /* 0x010fea0003900000 */
[----:B------:R-:W4:Y:S02]  /*13870*/  @!P0 SYNCS.PHASECHK.TRANS64 P0, [R8+URZ+0x30], R5 ;  /* 0x00003005080085a7 */ /* 0x000f2400080010ff */
[----:B----4-:R-:W-:Y:S05]  /*13880*/  @!P0 BRA `(.L_x_161) ;  /* 0xfffffffc00f08947 */ /* 0x010fea000383ffff */
[----:B------:R-:W-:Y:S05]  /*13890*/  BRA `(.L_x_160) ;  /* 0xffffffac00c07947 */ /* 0x000fea000383ffff */
.L_x_171:
[----:B-1----:R1:W4:Y:S02]  /*138a0*/  SYNCS.PHASECHK.TRANS64.TRYWAIT P0, [R0+URZ+0x30], R5 ;  /* 0x00003005000075a7 */ /* 0x00232400080011ff */
[----:B----4-:R-:W-:Y:S05]  /*138b0*/  @!P0 NANOSLEEP.SYNCS 0x989680 ;  /* 0x009896800000895d */ /* 0x010fea0003900000 */
[----:B------:R-:W4:Y:S02]  /*138c0*/  @!P0 SYNCS.PHASECHK.TRANS64 P0, [R0+URZ+0x30], R5 ;  /* 0x00003005000085a7 */ /* 0x000f2400080010ff */
[----:B----4-:R-:W-:Y:S05]  /*138d0*/  @!P0 BRA `(.L_x_171) ;  /* 0xfffffffc00f08947 */ /* 0x010fea000383ffff */
[----:B------:R-:W-:Y:S05]  /*138e0*/  BRA `(.L_x_170) ;  /* 0xffffffc400547947 */ /* 0x000fea000383ffff */
.L_x_181:
[----:B-1----:R1:W4:Y:S02]  /*138f0*/  SYNCS.PHASECHK.TRANS64.TRYWAIT P0, [R0+URZ+0x30], R3 ;  /* 0x00003003000075a7 */ /* 0x00232400080011ff */
[----:B----4-:R-:W-:Y:S05]  /*13900*/  @!P0 NANOSLEEP.SYNCS 0x989680 ;  /* 0x009896800000895d */ /* 0x010fea0003900000 */
[----:B------:R-:W4:Y:S02]  /*13910*/  @!P0 SYNCS.PHASECHK.TRANS64 P0, [R0+URZ+0x30], R3 ;  /* 0x00003003000085a7 */ /* 0x000f2400080010ff */
[----:B----4-:R-:W-:Y:S05]  /*13920*/  @!P0 BRA `(.L_x_181) ;  /* 0xfffffffc00f08947 */ /* 0x010fea000383ffff */
[----:B------:R-:W-:Y:S05]  /*13930*/  BRA `(.L_x_180) ;  /* 0xffffffd800b87947 */ /* 0x000fea000383ffff */
        .weak           $__internal_0_$__cuda_sm10x_tcgen05_guardrail_trap_col_being_dealloced_not_returned_by_alloc
        .type           $__internal_0_$__cuda_sm10x_tcgen05_guardrail_trap_col_being_dealloced_not_returned_by_alloc,@function
        .size           $__internal_0_$__cuda_sm10x_tcgen05_guardrail_trap_col_being_dealloced_not_returned_by_alloc,($__internal_1_$__cuda_sm10x_tcgen05_guardrail_trap_phase_invalid_during_alloc - $__internal_0_$__cuda_sm10x_tcgen05_guardrail_trap_col_being_dealloced_not_returned_by_alloc)
$__internal_0_$__cuda_sm10x_tcgen05_guardrail_trap_col_being_dealloced_not_returned_by_alloc:
[----:B------:R-:W-:Y:S05]  /*13940*/  BPT.TRAP 0x1 ;  /* 0x000000040000795c */ /* 0x000fea0000300000 */
[----:B------:R-:W-:-:S04]  /*13950*/  HFMA2 R3, -RZ, RZ, 0, 0 ;  /* 0x00000000ff037431 */ /* 0x000fc800000001ff */
[----:B------:R-:W-:Y:S05]  /*13960*/  RET.REL.NODEC R2 `(_ZN7cutlass13device_kernelINS_4gemm6kernel13GemmUniversalIN4cute5tupleIJiiiiEEENS1_10collective13CollectiveMmaINS1_46MainloopSm100TmaUmmaWarpSpecializedBlockScaledILi3ELi2ELi1ENS5_IJNS4_1CILi8EEENSA_ILi1EEESC_EEEEENS5_IJNSA_ILi128EEENSA_ILi256EEESF_EEENS5_IJNS_12float_e5m2_tENS_13float_ue8m0_tEEEENS5_IJNS5_IJlSC_lEEENS4_6LayoutINS5_IJNS5_IJNS5_IJNSA_ILi32EEENSA_ILi4EEEEEEiEEESQ_NS5_IJSC_iEEEEEENS5_IJNS5_IJNS5_IJNSA_ILi16EEESO_EEEiEEENS5_IJNS5_IJNSA_ILi0EEESC_EEENSA_ILi512EEEEEENS5_IJSW_iEEEEEEEEEEESK_S13_NS4_8TiledMMAINS4_8MMA_AtomIJNS4_21SM100_MMA_MXF8F6F4_SSISI_SI_fSJ_Li128ELi256ELNS4_4UMMA5MajorE0ELS18_0ELNS17_7ScaleInE0ELS19_0EEEEEENSM_INS5_IJSC_SC_SC_EEENS5_IJSW_SW_SW_EEEEENS5_IJNS4_10UnderscoreES1F_S1F_EEEEENS5_IJNS4_13SM90_TMA_LOADES1I_EEENS5_IJNS4_14ComposedLayoutINS4_7SwizzleILi3ELi4ELi3EEENS4_18smem_ptr_flag_bitsILi8EEENSM_INS5_IJSB_SF_EEENS5_IJSF_SC_EEEEEEENSM_INS5_IJNS5_IJNS5_IJSP_SC_EEENS5_IJSN_SC_EEEEEESC_NS5_IJSO_SC_EEEEEENS5_IJNS5_IJNS5_IJSU_SY_EEESX_EEESW_NS5_IJSC_SY_EEEEEEEEEEEvNS4_8identityENS5_IJNS4_23SM90_TMA_LOAD_MULTICASTES25_EEENS5_IJS1S_NSM_INS5_IJNS5_IJNS5_IJSP_NSA_ILi2EEEEEES1U_EEESC_S1W_EEENS5_IJS1Z_SW_NS5_IJSC_NSA_ILi1024EEEEEEEEEEEEEEvS24_EENS_8epilogue10collective18CollectiveEpilogueINS2H_23Sm100TmaWarpSpecializedILi4ELi2ELi32ELb1ELb0EEEJNS5_IJNSA_ILi64EEESG_SF_EEENS5_IJNSM_IS2M_SC_EENSM_INS5_IJSN_S27_EEENS5_IJSC_SF_EEEEEEEENS_10bfloat16_tESL_S2T_SL_NS2H_6fusion15FusionCallbacksIS2L_NS2U_17LinearCombinationIS2T_fS2T_fLNS_15FloatRoundStyleE2EEES2N_S2S_JEEENS4_5SM1004TMEM4LOAD26SM100_TMEM_LOAD_32dp32b32xES1I_NS1K_INS1L_ILi2ELi4ELi3EEENS1N_ILi16EEENSM_INS5_IJSB_SN_EEES1U_EEEENS4_39AutoVectorizingCopyWithAssumedAlignmentILi128EEENS4_14SM90_TMA_STOREES38_S3A_S3A_EEEvvEEEEvNT_6ParamsE) ;  /* 0xfffffec402a47950 */ /* 0x000fea0003c3ffff */
        .weak           $__internal_1_$__cuda_sm10x_tcgen05_guardrail_trap_phase_invalid_during_alloc
        .type           $__internal_1_$__cuda_sm10x_tcgen05_guardrail_trap_phase_invalid_during_alloc,@function
        .size           $__internal_1_$__cuda_sm10x_tcgen05_guardrail_trap_phase_invalid_during_alloc,($__internal_2_$__cuda_sm10x_tcgen05_guardrail_trap_unallocated_columns_being_dealloced - $__internal_1_$__cuda_sm10x_tcgen05_guardrail_trap_phase_invalid_during_alloc)
$__internal_1_$__cuda_sm10x_tcgen05_guardrail_trap_phase_invalid_during_alloc:
[----:B------:R-:W-:Y:S05]  /*13970*/  BPT.TRAP 0x1 ;  /* 0x000000040000795c */ /* 0x000fea0000300000 */
[----:B------:R-:W-:-:S04]  /*13980*/  MOV R5, 0x0 ;  /* 0x0000000000057802 */ /* 0x000fc80000000f00 */
[----:B------:R-:W-:Y:S05]  /*13990*/  RET.REL.NODEC R4 `(_ZN7cutlass13device_kernelINS_4gemm6kernel13GemmUniversalIN4cute5tupleIJiiiiEEENS1_10collective13CollectiveMmaINS1_46MainloopSm100TmaUmmaWarpSpecializedBlockScaledILi3ELi2ELi1ENS5_IJNS4_1CILi8EEENSA_ILi1EEESC_EEEEENS5_IJNSA_ILi128EEENSA_ILi256EEESF_EEENS5_IJNS_12float_e5m2_tENS_13float_ue8m0_tEEEENS5_IJNS5_IJlSC_lEEENS4_6LayoutINS5_IJNS5_IJNS5_IJNSA_ILi32EEENSA_ILi4EEEEEEiEEESQ_NS5_IJSC_iEEEEEENS5_IJNS5_IJNS5_IJNSA_ILi16EEESO_EEEiEEENS5_IJNS5_IJNSA_ILi0EEESC_EEENSA_ILi512EEEEEENS5_IJSW_iEEEEEEEEEEESK_S13_NS4_8TiledMMAINS4_8MMA_AtomIJNS4_21SM100_MMA_MXF8F6F4_SSISI_SI_fSJ_Li128ELi256ELNS4_4UMMA5MajorE0ELS18_0ELNS17_7ScaleInE0ELS19_0EEEEEENSM_INS5_IJSC_SC_SC_EEENS5_IJSW_SW_SW_EEEEENS5_IJNS4_10UnderscoreES1F_S1F_EEEEENS5_IJNS4_13SM90_TMA_LOADES1I_EEENS5_IJNS4_14ComposedLayoutINS4_7SwizzleILi3ELi4ELi3EEENS4_18smem_ptr_flag_bitsILi8EEENSM_INS5_IJSB_SF_EEENS5_IJSF_SC_EEEEEEENSM_INS5_IJNS5_IJNS5_IJSP_SC_EEENS5_IJSN_SC_EEEEEESC_NS5_IJSO_SC_EEEEEENS5_IJNS5_IJNS5_IJSU_SY_EEESX_EEESW_NS5_IJSC_SY_EEEEEEEEEEEvNS4_8identityENS5_IJNS4_23SM90_TMA_LOAD_MULTICASTES25_EEENS5_IJS1S_NSM_INS5_IJNS5_IJNS5_IJSP_NSA_ILi2EEEEEES1U_EEESC_S1W_EEENS5_IJS1Z_SW_NS5_IJSC_NSA_ILi1024EEEEEEEEEEEEEEvS24_EENS_8epilogue10collective18CollectiveEpilogueINS2H_23Sm100TmaWarpSpecializedILi4ELi2ELi32ELb1ELb0EEEJNS5_IJNSA_ILi64EEESG_SF_EEENS5_IJNSM_IS2M_SC_EENSM_INS5_IJSN_S27_EEENS5_IJSC_SF_EEEEEEEENS_10bfloat16_tESL_S2T_SL_NS2H_6fusion15FusionCallbacksIS2L_NS2U_17LinearCombinationIS2T_fS2T_fLNS_15FloatRoundStyleE2EEES2N_S2S_JEEENS4_5SM1004TMEM4LOAD26SM100_TMEM_LOAD_32dp32b32xES1I_NS1K_INS1L_ILi2ELi4ELi3EEENS1N_ILi16EEENSM_INS5_IJSB_SN_EEES1U_EEEENS4_39AutoVectorizingCopyWithAssumedAlignmentILi128EEENS4_14SM90_TMA_STOREES38_S3A_S3A_EEEvvEEEEvNT_6ParamsE) ;  /* 0xfffffec404987950 */ /* 0x000fea0003c3ffff */
        .weak           $__internal_2_$__cuda_sm10x_tcgen05_guardrail_trap_unallocated_columns_being_dealloced
        .type           $__internal_2_$__cuda_sm10x_tcgen05_guardrail_trap_unallocated_columns_being_dealloced,@function
        .size           $__internal_2_$__cuda_sm10x_tcgen05_guardrail_trap_unallocated_columns_being_dealloced,(.L_x_239 - $__internal_2_$__cuda_sm10x_tcgen05_guardrail_trap_unallocated_columns_being_dealloced)
$__internal_2_$__cuda_sm10x_tcgen05_guardrail_trap_unallocated_columns_being_dealloced:
[----:B------:R-:W-:Y:S05]  /*139a0*/  BPT.TRAP 0x1 ;  /* 0x000000040000795c */ /* 0x000fea0000300000 */
[----:B------:R-:W-:-:S04]  /*139b0*/  HFMA2 R3, -RZ, RZ, 0, 0 ;  /* 0x00000000ff037431 */ /* 0x000fc800000001ff */
[----:B------:R-:W-:Y:S05]  /*139c0*/  RET.REL.NODEC R2 `(_ZN7cutlass13device_kernelINS_4gemm6kernel13GemmUniversalIN4cute5tupleIJiiiiEEENS1_10collective13CollectiveMmaINS1_46MainloopSm100TmaUmmaWarpSpecializedBlockScaledILi3ELi2ELi1ENS5_IJNS4_1CILi8EEENSA_ILi1EEESC_EEEEENS5_IJNSA_ILi128EEENSA_ILi256EEESF_EEENS5_IJNS_12float_e5m2_tENS_13float_ue8m0_tEEEENS5_IJNS5_IJlSC_lEEENS4_6LayoutINS5_IJNS5_IJNS5_IJNSA_ILi32EEENSA_ILi4EEEEEEiEEESQ_NS5_IJSC_iEEEEEENS5_IJNS5_IJNS5_IJNSA_ILi16EEESO_EEEiEEENS5_IJNS5_IJNSA_ILi0EEESC_EEENSA_ILi512EEEEEENS5_IJSW_iEEEEEEEEEEESK_S13_NS4_8TiledMMAINS4_8MMA_AtomIJNS4_21SM100_MMA_MXF8F6F4_SSISI_SI_fSJ_Li128ELi256ELNS4_4UMMA5MajorE0ELS18_0ELNS17_7ScaleInE0ELS19_0EEEEEENSM_INS5_IJSC_SC_SC_EEENS5_IJSW_SW_SW_EEEEENS5_IJNS4_10UnderscoreES1F_S1F_EEEEENS5_IJNS4_13SM90_TMA_LOADES1I_EEENS5_IJNS4_14ComposedLayoutINS4_7SwizzleILi3ELi4ELi3EEENS4_18smem_ptr_flag_bitsILi8EEENSM_INS5_IJSB_SF_EEENS5_IJSF_SC_EEEEEEENSM_INS5_IJNS5_IJNS5_IJSP_SC_EEENS5_IJSN_SC_EEEEEESC_NS5_IJSO_SC_EEEEEENS5_IJNS5_IJNS5_IJSU_SY_EEESX_EEESW_NS5_IJSC_SY_EEEEEEEEEEEvNS4_8identityENS5_IJNS4_23SM90_TMA_LOAD_MULTICASTES25_EEENS5_IJS1S_NSM_INS5_IJNS5_IJNS5_IJSP_NSA_ILi2EEEEEES1U_EEESC_S1W_EEENS5_IJS1Z_SW_NS5_IJSC_NSA_ILi1024EEEEEEEEEEEEEEvS24_EENS_8epilogue10collective18CollectiveEpilogueINS2H_23Sm100TmaWarpSpecializedILi4ELi2ELi32ELb1ELb0EEEJNS5_IJNSA_ILi64EEESG_SF_EEENS5_IJNSM_IS2M_SC_EENSM_INS5_IJSN_S27_EEENS5_IJSC_SF_EEEEEEEENS_10bfloat16_tESL_S2T_SL_NS2H_6fusion15FusionCallbacksIS2L_NS2U_17LinearCombinationIS2T_fS2T_fLNS_15FloatRoundStyleE2EEES2N_S2S_JEEENS4_5SM1004TMEM4LOAD26SM100_TMEM_LOAD_32dp32b32xES1I_NS1K_INS1L_ILi2ELi4ELi3EEENS1N_ILi16EEENSM_INS5_IJSB_SN_EEES1U_EEEENS4_39AutoVectorizingCopyWithAssumedAlignmentILi128EEENS4_14SM90_TMA_STOREES38_S3A_S3A_EEEvvEEEEvNT_6ParamsE) ;  /* 0xfffffec4028c7950 */ /* 0x000fea0003c3ffff */
.L_x_238:
[----:B------:R-:W-:-:S00]  /*139d0*/  BRA `(.L_x_238) ;  /* 0xfffffffc00fc7947 */ /* 0x000fc0000383ffff */
[----:B------:R-:W-:-:S00]  /*139e0*/  NOP ;  /* 0x0000000000007918 */ /* 0x000fc00000000000 */
        /* <DEDUP_REMOVED lines=9> */
.L_x_239:


//--------------------- .nv.global.init           --------------------------
	.section	.nv.global.init,"aw",@progbits
.nv.global.init:
	.type		$str$27,@object
	.size		$str$27,($str$28 - $str$27)
$str$27:
        /*0000*/ 	.byte	0x28, 0x61, 0x64, 0x64, 0x72, 0x65, 0x73, 0x73, 0x20, 0x26, 0x20, 0x6d, 0x61, 0x73, 0x6b, 0x29
        /*0010*/ 	.byte	0x20, 0x3d, 0x3d, 0x20, 0x30, 0x00
	.type		$str$28,@object
	.size		$str$28,($str$26 - $str$28)
$str$28:
        /*0016*/ 	.byte	0x2f, 0x74, 0x6d, 0x70, 0x2f, 0x63, 0x75, 0x74, 0x6c, 0x61, 0x73, 0x73, 0x5f, 0x73, 0x77, 0x65
        /*0026*/ 	.byte	0x65, 0x70, 0x5f, 0x73, 0x72, 0x63, 0x2f, 0x69, 0x6e, 0x63, 0x6c, 0x75, 0x64, 0x65, 0x2f, 0x63
        /*0036*/ 	.byte	0x75, 0x74, 0x65, 0x2f, 0x70, 0x6f, 0x69, 0x6e, 0x74, 0x65, 0x72, 0x5f, 0x66, 0x6c, 0x61, 0x67
        /*0046*/ 	.byte	0x67, 0x65, 0x64, 0x2e, 0x68, 0x70, 0x70, 0x00
	.type		$str$26,@object
	.size		$str$26,($str$25 - $str$26)
$str$26:
        /*004e*/ 	.byte	0x2f, 0x74, 0x6d, 0x70, 0x2f, 0x63, 0x75, 0x74, 0x6c, 0x61, 0x73, 0x73, 0x5f, 0x73, 0x77, 0x65
        /*005e*/ 	.byte	0x65, 0x70, 0x5f, 0x73, 0x72, 0x63, 0x2f, 0x69, 0x6e, 0x63, 0x6c, 0x75, 0x64, 0x65, 0x2f, 0x63
        /*006e*/ 	.byte	0x75, 0x74, 0x65, 0x2f, 0x61, 0x74, 0x6f, 0x6d, 0x2f, 0x63, 0x6f, 0x70, 0x79, 0x5f, 0x74, 0x72
        /*007e*/ 	.byte	0x61, 0x69, 0x74, 0x73, 0x5f, 0x73, 0x6d, 0x31, 0x30, 0x30, 0x2e, 0x68, 0x70, 0x70, 0x00
	.type		$str$25,@object
	.size		$str$25,(__unnamed_1 - $str$25)
$str$25:
        /*008d*/ 	.byte	0x28, 0x28, 0x75, 0x69, 0x6e, 0x74, 0x33, 0x32, 0x5f, 0x74, 0x28, 0x74, 0x68, 0x72, 0x65, 0x61
        /*009d*/ 	.byte	0x64, 0x49, 0x64, 0x78, 0x2e, 0x78, 0x29, 0x20, 0x2f, 0x20, 0x33, 0x32, 0x29, 0x20, 0x25, 0x20
        /*00ad*/ 	.byte	0x34, 0x29, 0x20, 0x3d, 0x3d, 0x20, 0x28, 0x28, 0x28, 0x74, 0x6d, 0x65, 0x6d, 0x5f, 0x61, 0x64
        /*00bd*/ 	.byte	0x64, 0x72, 0x20, 0x3e, 0x3e, 0x20, 0x31, 0x36, 0x29, 0x20, 0x2f, 0x20, 0x33, 0x32, 0x29, 0x20
        /*00cd*/ 	.byte	0x25, 0x20, 0x34, 0x29, 0x00
	.type		__unnamed_1,@object
	.size		__unnamed_1,(__unnamed_2 - __unnamed_1)
__unnamed_1:
        /*00d2*/ 	.byte	0x61, 0x75, 0x74, 0x6f, 0x20, 0x63, 0x75, 0x74, 0x65, 0x3a, 0x3a, 0x61, 0x73, 0x5f, 0x70, 0x6f
        /* <DEDUP_REMOVED lines=24> */
        /*0262*/ 	.byte	0x43, 0x3c, 0x34, 0x30, 0x39, 0x36, 0x3e, 0x3e, 0x3e, 0x3e, 0x5d, 0x00
	.type		__unnamed_2,@object
	.size		__unnamed_2,(.L_2 - __unnamed_2)
__unnamed_2:
        /* <DEDUP_REMOVED lines=42> */
        /*050e*/ 	.byte	0x3e, 0x3e, 0x5d, 0x00
.L_2:


//--------------------- .nv.shared._ZN7cutlass13device_kernelINS_4gemm6kernel13GemmUniversalIN4cute5tupleIJiiiiEEENS1_10collective13CollectiveMmaINS1_46MainloopSm100TmaUmmaWarpSpecializedBlockScaledILi3ELi2ELi1ENS5_IJNS4_1CILi8EEENSA_ILi1EEESC_EEEEENS5_IJNSA_ILi128EEENSA_ILi256EEESF_EEENS5_IJNS_12float_e5m2_tENS_13float_ue8m0_tEEEENS5_IJNS5_IJlSC_lEEENS4_6LayoutINS5_IJNS5_IJNS5_IJNSA_ILi32EEENSA_ILi4EEEEEEiEEESQ_NS5_IJSC_iEEEEEENS5_IJNS5_IJNS5_IJNSA_ILi16EEESO_EEEiEEENS5_IJNS5_IJNSA_ILi0EEESC_EEENSA_ILi512EEEEEENS5_IJSW_iEEEEEEEEEEESK_S13_NS4_8TiledMMAINS4_8MMA_AtomIJNS4_21SM100_MMA_MXF8F6F4_SSISI_SI_fSJ_Li128ELi256ELNS4_4UMMA5MajorE0ELS18_0ELNS17_7ScaleInE0ELS19_0EEEEEENSM_INS5_IJSC_SC_SC_EEENS5_IJSW_SW_SW_EEEEENS5_IJNS4_10UnderscoreES1F_S1F_EEEEENS5_IJNS4_13SM90_TMA_LOADES1I_EEENS5_IJNS4_14ComposedLayoutINS4_7SwizzleILi3ELi4ELi3EEENS4_18smem_ptr_flag_bitsILi8EEENSM_INS5_IJSB_SF_EEENS5_IJSF_SC_EEEEEEENSM_INS5_IJNS5_IJNS5_IJSP_SC_EEENS5_IJSN_SC_EEEEEESC_NS5_IJSO_SC_EEEEEENS5_IJNS5_IJNS5_IJSU_SY_EEESX_EEESW_NS5_IJSC_SY_EEEEEEEEEEEvNS4_8identityENS5_IJNS4_23SM90_TMA_LOAD_MULTICASTES25_EEENS5_IJS1S_NSM_INS5_IJNS5_IJNS5_IJSP_NSA_ILi2EEEEEES1U_EEESC_S1W_EEENS5_IJS1Z_SW_NS5_IJSC_NSA_ILi1024EEEEEEEEEEEEEEvS24_EENS_8epilogue10collective18CollectiveEpilogueINS2H_23Sm100TmaWarpSpecializedILi4ELi2ELi32ELb1ELb0EEEJNS5_IJNSA_ILi64EEESG_SF_EEENS5_IJNSM_IS2M_SC_EENSM_INS5_IJSN_S27_EEENS5_IJSC_SF_EEEEEEEENS_10bfloat16_tESL_S2T_SL_NS2H_6fusion15FusionCallbacksIS2L_NS2U_17LinearCombinationIS2T_fS2T_fLNS_15FloatRoundStyleE2EEES2N_S2S_JEEENS4_5SM1004TMEM4LOAD26SM100_TMEM_LOAD_32dp32b32xES1I_NS1K_INS1L_ILi2ELi4ELi3EEENS1N_ILi16EEENSM_INS5_IJSB_SN_EEES1U_EEEENS4_39AutoVectorizingCopyWithAssumedAlignmentILi128EEENS4_14SM90_TMA_STOREES38_S3A_S3A_EEEvvEEEEvNT_6ParamsE --------------------------
	.section	.nv.shared._ZN7cutlass13device_kernelINS_4gemm6kernel13GemmUniversalIN4cute5tupleIJiiiiEEENS1_10collective13CollectiveMmaINS1_46MainloopSm100TmaUmmaWarpSpecializedBlockScaledILi3ELi2ELi1ENS5_IJNS4_1CILi8EEENSA_ILi1EEESC_EEEEENS5_IJNSA_ILi128EEENSA_ILi256EEESF_EEENS5_IJNS_12float_e5m2_tENS_13float_ue8m0_tEEEENS5_IJNS5_IJlSC_lEEENS4_6LayoutINS5_IJNS5_IJNS5_IJNSA_ILi32EEENSA_ILi4EEEEEEiEEESQ_NS5_IJSC_iEEEEEENS5_IJNS5_IJNS5_IJNSA_ILi16EEESO_EEEiEEENS5_IJNS5_IJNSA_ILi0EEESC_EEENSA_ILi512EEEEEENS5_IJSW_iEEEEEEEEEEESK_S13_NS4_8TiledMMAINS4_8MMA_AtomIJNS4_21SM100_MMA_MXF8F6F4_SSISI_SI_fSJ_Li128ELi256ELNS4_4UMMA5MajorE0ELS18_0ELNS17_7ScaleInE0ELS19_0EEEEEENSM_INS5_IJSC_SC_SC_EEENS5_IJSW_SW_SW_EEEEENS5_IJNS4_10UnderscoreES1F_S1F_EEEEENS5_IJNS4_13SM90_TMA_LOADES1I_EEENS5_IJNS4_14ComposedLayoutINS4_7SwizzleILi3ELi4ELi3EEENS4_18smem_ptr_flag_bitsILi8EEENSM_INS5_IJSB_SF_EEENS5_IJSF_SC_EEEEEEENSM_INS5_IJNS5_IJNS5_IJSP_SC_EEENS5_IJSN_SC_EEEEEESC_NS5_IJSO_SC_EEEEEENS5_IJNS5_IJNS5_IJSU_SY_EEESX_EEESW_NS5_IJSC_SY_EEEEEEEEEEEvNS4_8identityENS5_IJNS4_23SM90_TMA_LOAD_MULTICASTES25_EEENS5_IJS1S_NSM_INS5_IJNS5_IJNS5_IJSP_NSA_ILi2EEEEEES1U_EEESC_S1W_EEENS5_IJS1Z_SW_NS5_IJSC_NSA_ILi1024EEEEEEEEEEEEEEvS24_EENS_8epilogue10collective18CollectiveEpilogueINS2H_23Sm100TmaWarpSpecializedILi4ELi2ELi32ELb1ELb0EEEJNS5_IJNSA_ILi64EEESG_SF_EEENS5_IJNSM_IS2M_SC_EENSM_INS5_IJSN_S27_EEENS5_IJSC_SF_EEEEEEEENS_10bfloat16_tESL_S2T_SL_NS2H_6fusion15FusionCallbacksIS2L_NS2U_17LinearCombinationIS2T_fS2T_fLNS_15FloatRoundStyleE2EEES2N_S2S_JEEENS4_5SM1004TMEM4LOAD26SM100_TMEM_LOAD_32dp32b32xES1I_NS1K_INS1L_ILi2ELi4ELi3EEENS1N_ILi16EEENSM_INS5_IJSB_SN_EEES1U_EEEENS4_39AutoVectorizingCopyWithAssumedAlignmentILi128EEENS4_14SM90_TMA_STOREES38_S3A_S3A_EEEvvEEEEvNT_6ParamsE,"aw",@nobits
	.sectionflags	@""
	.align	16
	.zero		1024


//--------------------- .nv.shared.reserved.0     --------------------------
	.section	.nv.shared.reserved.0,"aw",@nobits
	.weak		__nv_reservedSMEM_offset_0_alias
	.size		__nv_reservedSMEM_offset_0_alias, 0, 64
	.other		__nv_reservedSMEM_offset_0_alias,@"STO_CUDA_RESERVED_SHARED STV_DEFAULT"
__nv_reservedSMEM_offset_0_alias:
	.zero		0
.nv.shared.reserved.0:
	.zero		64
	.weak		__nv_reservedSMEM_tcgen05_partition
	.type		__nv_reservedSMEM_tcgen05_partition,@object
	.size		__nv_reservedSMEM_tcgen05_partition,(.L_0 - __nv_reservedSMEM_tcgen05_partition)
__nv_reservedSMEM_tcgen05_partition:
	.zero		32
.L_0:


//--------------------- .nv.global                --------------------------
	.section	.nv.global,"aw",@nobits
.nv.global:
	.type		_ZN40_INTERNAL_bdd78161_4_k_cu_e6731790_350664cute1_E,@object
	.size		_ZN40_INTERNAL_bdd78161_4_k_cu_e6731790_350664cute1_E,(_ZN40_INTERNAL_bdd78161_4_k_cu_e6731790_350664cuda3std3__45__cpo6cbeginE - _ZN40_INTERNAL_bdd78161_4_k_cu_e6731790_350664cute1_E)
_ZN40_INTERNAL_bdd78161_4_k_cu_e6731790_350664cute1_E:
	.zero		1
	.type		_ZN40_INTERNAL_bdd78161_4_k_cu_e6731790_350664cuda3std3__45__cpo6cbeginE,@object
	.size		_ZN40_INTERNAL_bdd78161_4_k_cu_e6731790_350664cuda3std3__45__cpo6cbeginE,(_ZN40_INTERNAL_bdd78161_4_k_cu_e6731790_350664cuda3std3__48in_placeE - _ZN40_INTERNAL_bdd78161_4_k_cu_e6731790_350664cuda3std3__45__cpo6cbeginE)
_ZN40_INTERNAL_bdd78161_4_k_cu_e6731790_350664cuda3std3__45__cpo6cbeginE:
	.zero		1
	.type		_ZN40_INTERNAL_bdd78161_4_k_cu_e6731790_350664cuda3std3__48in_placeE,@object
	.size		_ZN40_INTERNAL_bdd78161_4_k_cu_e6731790_350664cuda3std3__48in_placeE,(_ZN40_INTERNAL_bdd78161_4_k_cu_e6731790_350664cuda3std6ranges3__45__cpo9iter_moveE - _ZN40_INTERNAL_bdd78161_4_k_cu_e6731790_350664cuda3std3__48in_placeE)
_ZN40_INTERNAL_bdd78161_4_k_cu_e6731790_350664cuda3std3__48in_placeE:
	.zero		1
	.type		_ZN40_INTERNAL_bdd78161_4_k_cu_e6731790_350664cuda3std6ranges3__45__cpo9iter_moveE,@object
	.size		_ZN40_INTERNAL_bdd78161_4_k_cu_e6731790_350664cuda3std6ranges3__45__cpo9iter_moveE,(_ZN40_INTERNAL_bdd78161_4_k_cu_e6731790_350664cuda3std3__45__cpo5beginE - _ZN40_INTERNAL_bdd78161_4_k_cu_e6731790_350664cuda3std6ranges3__45__cpo9iter_moveE)
_ZN40_INTERNAL_bdd78161_4_k_cu_e6731790_350664cuda3std6ranges3__45__cpo9iter_moveE:
	.zero		1
	.type		_ZN40_INTERNAL_bdd78161_4_k_cu_e6731790_350664cuda3std3__45__cpo5beginE,@object
	.size		_ZN40_INTERNAL_bdd78161_4_k_cu_e6731790_350664cuda3std3__45__cpo5beginE,(_ZN40_INTERNAL_bdd78161_4_k_cu_e6731790_350664cuda3std3__442_GLOBAL__N__bdd78161_4_k_cu_e6731790_350666ignoreE - _ZN40_INTERNAL_bdd78161_4_k_cu_e6731790_350664cuda3std3__45__cpo5beginE)
_ZN40_INTERNAL_bdd78161_4_k_cu_e6731790_350664cuda3std3__45__cpo5beginE:
	.zero		1
	.type		_ZN40_INTERNAL_bdd78161_4_k_cu_e6731790_350664cuda3std3__442_GLOBAL__N__bdd78161_4_k_cu_e6731790_350666ignoreE,@object
	.size		_ZN40_INTERNAL_bdd78161_4_k_cu_e6731790_350664cuda3std3__442_GLOBAL__N__bdd78161_4_k_cu_e6731790_350666ignoreE,(_ZN40_INTERNAL_bdd78161_4_k_cu_e6731790_350664cute7productE - _ZN40_INTERNAL_bdd78161_4_k_cu_e6731790_350664cuda3std3__442_GLOBAL__N__bdd78161_4_k_cu_e6731790_350666ignoreE)
_ZN40_INTERNAL_bdd78161_4_k_cu_e6731790_350664cuda3std3__442_GLOBAL__N__bdd78161_4_k_cu_e6731790_350666ignoreE:
	.zero		1
	.type		_ZN40_INTERNAL_bdd78161_4_k_cu_e6731790_350664cute7productE,@object
	.size		_ZN40_INTERNAL_bdd78161_4_k_cu_e6731790_350664cute7productE,(_ZN40_INTERNAL_bdd78161_4_k_cu_e6731790_350664cuda3std3__45__cpo3endE - _ZN40_INTERNAL_bdd78161_4_k_cu_e6731790_350664cute7productE)
_ZN40_INTERNAL_bdd78161_4_k_cu_e6731790_350664cute7productE:
	.zero		1
	.type		_ZN40_INTERNAL_bdd78161_4_k_cu_e6731790_350664cuda3std3__45__cpo3endE,@object
	.size		_ZN40_INTERNAL_bdd78161_4_k_cu_e6731790_350664cuda3std3__45__cpo3endE,(_ZN40_INTERNAL_bdd78161_4_k_cu_e6731790_350664cuda3std3__419piecewise_constructE - _ZN40_INTERNAL_bdd78161_4_k_cu_e6731790_350664cuda3std3__45__cpo3endE)
_ZN40_INTERNAL_bdd78161_4_k_cu_e6731790_350664cuda3std3__45__cpo3endE:
	.zero		1
	.type		_ZN40_INTERNAL_bdd78161_4_k_cu_e6731790_350664cuda3std3__419piecewise_constructE,@object
	.size		_ZN40_INTERNAL_bdd78161_4_k_cu_e6731790_350664cuda3std3__419piecewise_constructE,(_ZN40_INTERNAL_bdd78161_4_k_cu_e6731790_350664cuda3std3__45__cpo4cendE - _ZN40_INTERNAL_bdd78161_4_k_cu_e6731790_350664cuda3std3__419piecewise_constructE)
_ZN40_INTERNAL_bdd78161_4_k_cu_e6731790_350664cuda3std3__419piecewise_constructE:
	.zero		1
	.type		_ZN40_INTERNAL_bdd78161_4_k_cu_e6731790_350664cuda3std3__45__cpo4cendE,@object
	.size		_ZN40_INTERNAL_bdd78161_4_k_cu_e6731790_350664cuda3std3__45__cpo4cendE,(_ZN40_INTERNAL_bdd78161_4_k_cu_e6731790_350664cuda3std6ranges3__45__cpo4swapE - _ZN40_INTERNAL_bdd78161_4_k_cu_e6731790_350664cuda3std3__45__cpo4cendE)
_ZN40_INTERNAL_bdd78161_4_k_cu_e6731790_350664cuda3std3__45__cpo4cendE:
	.zero		1
	.type		_ZN40_INTERNAL_bdd78161_4_k_cu_e6731790_350664cuda3std6ranges3__45__cpo4swapE,@object
	.size		_ZN40_INTERNAL_bdd78161_4_k_cu_e6731790_350664cuda3std6ranges3__45__cpo4swapE,(.L_10 - _ZN40_INTERNAL_bdd78161_4_k_cu_e6731790_350664cuda3std6ranges3__45__cpo4swapE)
_ZN40_INTERNAL_bdd78161_4_k_cu_e6731790_350664cuda3std6ranges3__45__cpo4swapE:
	.zero		1
.L_10:


//--------------------- .nv.constant0._ZN7cutlass13device_kernelINS_4gemm6kernel13GemmUniversalIN4cute5tupleIJiiiiEEENS1_10collective13CollectiveMmaINS1_46MainloopSm100TmaUmmaWarpSpecializedBlockScaledILi3ELi2ELi1ENS5_IJNS4_1CILi8EEENSA_ILi1EEESC_EEEEENS5_IJNSA_ILi128EEENSA_ILi256EEESF_EEENS5_IJNS_12float_e5m2_tENS_13float_ue8m0_tEEEENS5_IJNS5_IJlSC_lEEENS4_6LayoutINS5_IJNS5_IJNS5_IJNSA_ILi32EEENSA_ILi4EEEEEEiEEESQ_NS5_IJSC_iEEEEEENS5_IJNS5_IJNS5_IJNSA_ILi16EEESO_EEEiEEENS5_IJNS5_IJNSA_ILi0EEESC_EEENSA_ILi512EEEEEENS5_IJSW_iEEEEEEEEEEESK_S13_NS4_8TiledMMAINS4_8MMA_AtomIJNS4_21SM100_MMA_MXF8F6F4_SSISI_SI_fSJ_Li128ELi256ELNS4_4UMMA5MajorE0ELS18_0ELNS17_7ScaleInE0ELS19_0EEEEEENSM_INS5_IJSC_SC_SC_EEENS5_IJSW_SW_SW_EEEEENS5_IJNS4_10UnderscoreES1F_S1F_EEEEENS5_IJNS4_13SM90_TMA_LOADES1I_EEENS5_IJNS4_14ComposedLayoutINS4_7SwizzleILi3ELi4ELi3EEENS4_18smem_ptr_flag_bitsILi8EEENSM_INS5_IJSB_SF_EEENS5_IJSF_SC_EEEEEEENSM_INS5_IJNS5_IJNS5_IJSP_SC_EEENS5_IJSN_SC_EEEEEESC_NS5_IJSO_SC_EEEEEENS5_IJNS5_IJNS5_IJSU_SY_EEESX_EEESW_NS5_IJSC_SY_EEEEEEEEEEEvNS4_8identityENS5_IJNS4_23SM90_TMA_LOAD_MULTICASTES25_EEENS5_IJS1S_NSM_INS5_IJNS5_IJNS5_IJSP_NSA_ILi2EEEEEES1U_EEESC_S1W_EEENS5_IJS1Z_SW_NS5_IJSC_NSA_ILi1024EEEEEEEEEEEEEEvS24_EENS_8epilogue10collective18CollectiveEpilogueINS2H_23Sm100TmaWarpSpecializedILi4ELi2ELi32ELb1ELb0EEEJNS5_IJNSA_ILi64EEESG_SF_EEENS5_IJNSM_IS2M_SC_EENSM_INS5_IJSN_S27_EEENS5_IJSC_SF_EEEEEEEENS_10bfloat16_tESL_S2T_SL_NS2H_6fusion15FusionCallbacksIS2L_NS2U_17LinearCombinationIS2T_fS2T_fLNS_15FloatRoundStyleE2EEES2N_S2S_JEEENS4_5SM1004TMEM4LOAD26SM100_TMEM_LOAD_32dp32b32xES1I_NS1K_INS1L_ILi2ELi4ELi3EEENS1N_ILi16EEENSM_INS5_IJSB_SN_EEES1U_EEEENS4_39AutoVectorizingCopyWithAssumedAlignmentILi128EEENS4_14SM90_TMA_STOREES38_S3A_S3A_EEEvvEEEEvNT_6ParamsE --------------------------
	.section	.nv.constant0._ZN7cutlass13device_kernelINS_4gemm6kernel13GemmUniversalIN4cute5tupleIJiiiiEEENS1_10collective13CollectiveMmaINS1_46MainloopSm100TmaUmmaWarpSpecializedBlockScaledILi3ELi2ELi1ENS5_IJNS4_1CILi8EEENSA_ILi1EEESC_EEEEENS5_IJNSA_ILi128EEENSA_ILi256EEESF_EEENS5_IJNS_12float_e5m2_tENS_13float_ue8m0_tEEEENS5_IJNS5_IJlSC_lEEENS4_6LayoutINS5_IJNS5_IJNS5_IJNSA_ILi32EEENSA_ILi4EEEEEEiEEESQ_NS5_IJSC_iEEEEEENS5_IJNS5_IJNS5_IJNSA_ILi16EEESO_EEEiEEENS5_IJNS5_IJNSA_ILi0EEESC_EEENSA_ILi512EEEEEENS5_IJSW_iEEEEEEEEEEESK_S13_NS4_8TiledMMAINS4_8MMA_AtomIJNS4_21SM100_MMA_MXF8F6F4_SSISI_SI_fSJ_Li128ELi256ELNS4_4UMMA5MajorE0ELS18_0ELNS17_7ScaleInE0ELS19_0EEEEEENSM_INS5_IJSC_SC_SC_EEENS5_IJSW_SW_SW_EEEEENS5_IJNS4_10UnderscoreES1F_S1F_EEEEENS5_IJNS4_13SM90_TMA_LOADES1I_EEENS5_IJNS4_14ComposedLayoutINS4_7SwizzleILi3ELi4ELi3EEENS4_18smem_ptr_flag_bitsILi8EEENSM_INS5_IJSB_SF_EEENS5_IJSF_SC_EEEEEEENSM_INS5_IJNS5_IJNS5_IJSP_SC_EEENS5_IJSN_SC_EEEEEESC_NS5_IJSO_SC_EEEEEENS5_IJNS5_IJNS5_IJSU_SY_EEESX_EEESW_NS5_IJSC_SY_EEEEEEEEEEEvNS4_8identityENS5_IJNS4_23SM90_TMA_LOAD_MULTICASTES25_EEENS5_IJS1S_NSM_INS5_IJNS5_IJNS5_IJSP_NSA_ILi2EEEEEES1U_EEESC_S1W_EEENS5_IJS1Z_SW_NS5_IJSC_NSA_ILi1024EEEEEEEEEEEEEEvS24_EENS_8epilogue10collective18CollectiveEpilogueINS2H_23Sm100TmaWarpSpecializedILi4ELi2ELi32ELb1ELb0EEEJNS5_IJNSA_ILi64EEESG_SF_EEENS5_IJNSM_IS2M_SC_EENSM_INS5_IJSN_S27_EEENS5_IJSC_SF_EEEEEEEENS_10bfloat16_tESL_S2T_SL_NS2H_6fusion15FusionCallbacksIS2L_NS2U_17LinearCombinationIS2T_fS2T_fLNS_15FloatRoundStyleE2EEES2N_S2S_JEEENS4_5SM1004TMEM4LOAD26SM100_TMEM_LOAD_32dp32b32xES1I_NS1K_INS1L_ILi2ELi4ELi3EEENS1N_ILi16EEENSM_INS5_IJSB_SN_EEES1U_EEEENS4_39AutoVectorizingCopyWithAssumedAlignmentILi128EEENS4_14SM90_TMA_STOREES38_S3A_S3A_EEEvvEEEEvNT_6ParamsE,"a",@progbits
	.sectionflags	@""
	.align	4
.nv.constant0._ZN7cutlass13device_kernelINS_4gemm6kernel13GemmUniversalIN4cute5tupleIJiiiiEEENS1_10collective13CollectiveMmaINS1_46MainloopSm100TmaUmmaWarpSpecializedBlockScaledILi3ELi2ELi1ENS5_IJNS4_1CILi8EEENSA_ILi1EEESC_EEEEENS5_IJNSA_ILi128EEENSA_ILi256EEESF_EEENS5_IJNS_12float_e5m2_tENS_13float_ue8m0_tEEEENS5_IJNS5_IJlSC_lEEENS4_6LayoutINS5_IJNS5_IJNS5_IJNSA_ILi32EEENSA_ILi4EEEEEEiEEESQ_NS5_IJSC_iEEEEEENS5_IJNS5_IJNS5_IJNSA_ILi16EEESO_EEEiEEENS5_IJNS5_IJNSA_ILi0EEESC_EEENSA_ILi512EEEEEENS5_IJSW_iEEEEEEEEEEESK_S13_NS4_8TiledMMAINS4_8MMA_AtomIJNS4_21SM100_MMA_MXF8F6F4_SSISI_SI_fSJ_Li128ELi256ELNS4_4UMMA5MajorE0ELS18_0ELNS17_7ScaleInE0ELS19_0EEEEEENSM_INS5_IJSC_SC_SC_EEENS5_IJSW_SW_SW_EEEEENS5_IJNS4_10UnderscoreES1F_S1F_EEEEENS5_IJNS4_13SM90_TMA_LOADES1I_EEENS5_IJNS4_14ComposedLayoutINS4_7SwizzleILi3ELi4ELi3EEENS4_18smem_ptr_flag_bitsILi8EEENSM_INS5_IJSB_SF_EEENS5_IJSF_SC_EEEEEEENSM_INS5_IJNS5_IJNS5_IJSP_SC_EEENS5_IJSN_SC_EEEEEESC_NS5_IJSO_SC_EEEEEENS5_IJNS5_IJNS5_IJSU_SY_EEESX_EEESW_NS5_IJSC_SY_EEEEEEEEEEEvNS4_8identityENS5_IJNS4_23SM90_TMA_LOAD_MULTICASTES25_EEENS5_IJS1S_NSM_INS5_IJNS5_IJNS5_IJSP_NSA_ILi2EEEEEES1U_EEESC_S1W_EEENS5_IJS1Z_SW_NS5_IJSC_NSA_ILi1024EEEEEEEEEEEEEEvS24_EENS_8epilogue10collective18CollectiveEpilogueINS2H_23Sm100TmaWarpSpecializedILi4ELi2ELi32ELb1ELb0EEEJNS5_IJNSA_ILi64EEESG_SF_EEENS5_IJNSM_IS2M_SC_EENSM_INS5_IJSN_S27_EEENS5_IJSC_SF_EEEEEEEENS_10bfloat16_tESL_S2T_SL_NS2H_6fusion15FusionCallbacksIS2L_NS2U_17LinearCombinationIS2T_fS2T_fLNS_15FloatRoundStyleE2EEES2N_S2S_JEEENS4_5SM1004TMEM4LOAD26SM100_TMEM_LOAD_32dp32b32xES1I_NS1K_INS1L_ILi2ELi4ELi3EEENS1N_ILi16EEENSM_INS5_IJSB_SN_EEES1U_EEEENS4_39AutoVectorizingCopyWithAssumedAlignmentILi128EEENS4_14SM90_TMA_STOREES38_S3A_S3A_EEEvvEEEEvNT_6ParamsE:
	.zero		3968


//--------------------- SYMBOLS --------------------------

	.type		.nv.reservedSmem.offset0,@object
	.size		.nv.reservedSmem.offset0,0x4
	.type		.nv.reservedSmem.cap,@object
	.size		.nv.reservedSmem.cap,0x4
	.type		__assertfail,@function
